	.target	sm_100a

	.elftype	@"ET_EXEC"


//--------------------- .note.nv.tkinfo           --------------------------
	.section	.note.nv.tkinfo,"",@"SHT_NOTE"
	.sectionflags	@"SHF_NOTE_NV_TKINFO"
	.tkinfo
        /*0018*/ 	.word	0x00000002
        /*0030*/ 	.string	""
        /*0030*/ 	.string	"ptxas"
        /*0030*/ 	.string	"Cuda compilation tools, release 13.0, V13.0.88"
        /*0030*/ 	.string	"Build cuda_13.0.r13.0/compiler.36424714_0"
        /*0030*/ 	.string	"-arch sm_100a -m 64 "



//--------------------- .note.nv.cuinfo           --------------------------
	.section	.note.nv.cuinfo,"",@"SHT_NOTE"
	.sectionflags	@"SHF_NOTE_NV_CUINFO"
        /*0018*/ 	.short	0x0002
        /*001a*/ 	.short	0x0064
        /*001c*/ 	.short	0x0082
	.zero		2


//--------------------- .nv.info                  --------------------------
	.section	.nv.info,"",@"SHT_CUDA_INFO"
	.align	4


	//----- nvinfo : EIATTR_REGCOUNT
	.align		4
        /*0000*/ 	.byte	0x04, 0x2f
        /*0002*/ 	.short	(.L_19 - .L_18)
	.align		4
.L_18:
        /*0004*/ 	.word	index@(_ZN7cutlass13device_kernelINS_4gemm6kernel13GemmUniversalIN4cute5tupleIJiiiiEEENS1_10collective13CollectiveMmaINS1_35MainloopSm100TmaUmmaWarpSpecializedILi15ELi2ELi2ENS5_IJNS4_1CILi1EEESB_SB_EEEEENS5_IJNSA_ILi128EEENSA_ILi224EEENSA_ILi32EEEEEEaNS5_IJlSB_lEEEaSI_NS4_8TiledMMAINS4_8MMA_AtomIJNS4_15SM100_MMA_S8_SSIaaiLi128ELi224ELNS4_4UMMA5MajorE0ELSN_0ELNSM_8SaturateE0EEEEEENS4_6LayoutISC_NS5_IJNSA_ILi0EEESS_SS_EEEEENS5_IJNS4_10UnderscoreESV_SV_EEEEENS4_13SM90_TMA_LOADENS4_14ComposedLayoutINS4_7SwizzleILi1ELi4ELi3EEENS4_18smem_ptr_flag_bitsILi8EEENSR_INS5_IJNSA_ILi8EEESG_EEENS5_IJSG_SB_EEEEEEEvNS4_8identityESY_S18_vS19_EENS_8epilogue10collective18CollectiveEpilogueINS1B_23Sm100TmaWarpSpecializedILi1ELi1ELi224ELb0ELb0EEEJSH_NS5_IJNSR_ISE_SB_EENSR_ISF_SB_EEEEEaSI_aSI_NS1B_6fusion15FusionCallbacksIS1F_NS1J_17LinearCombinationIaiaiLNS_15FloatRoundStyleE2EEESH_S1I_JEEENS4_5SM1004TMEM4LOAD26SM100_TMEM_LOAD_32dp32b32xESY_S18_NS4_39AutoVectorizingCopyWithAssumedAlignmentILi128EEENS4_14SM90_TMA_STOREES18_S1U_S1U_EEEvvEEEEvNT_6ParamsE)
        /*0008*/ 	.word	0x000000ff


	//----- nvinfo : EIATTR_FRAME_SIZE
	.align		4
.L_19:
        /*000c*/ 	.byte	0x04, 0x11
        /*000e*/ 	.short	(.L_21 - .L_20)
	.align		4
.L_20:
        /*0010*/ 	.word	index@($__internal_2_$__cuda_sm10x_tcgen05_guardrail_trap_unallocated_columns_being_dealloced)
        /*0014*/ 	.word	0x00000078


	//----- nvinfo : EIATTR_FRAME_SIZE
	.align		4
.L_21:
        /*0018*/ 	.byte	0x04, 0x11
        /*001a*/ 	.short	(.L_23 - .L_22)
	.align		4
.L_22:
        /*001c*/ 	.word	index@($__internal_1_$__cuda_sm10x_tcgen05_guardrail_trap_phase_invalid_during_alloc)
        /*0020*/ 	.word	0x00000078


	//----- nvinfo : EIATTR_FRAME_SIZE
	.align		4
.L_23:
        /*0024*/ 	.byte	0x04, 0x11
        /*0026*/ 	.short	(.L_25 - .L_24)
	.align		4
.L_24:
        /*0028*/ 	.word	index@($__internal_0_$__cuda_sm10x_tcgen05_guardrail_trap_col_being_dealloced_not_returned_by_alloc)
        /*002c*/ 	.word	0x00000078


	//----- nvinfo : EIATTR_FRAME_SIZE
	.align		4
.L_25:
        /*0030*/ 	.byte	0x04, 0x11
        /*0032*/ 	.short	(.L_27 - .L_26)
	.align		4
.L_26:
        /*0034*/ 	.word	index@(_ZN7cutlass13device_kernelINS_4gemm6kernel13GemmUniversalIN4cute5tupleIJiiiiEEENS1_10collective13CollectiveMmaINS1_35MainloopSm100TmaUmmaWarpSpecializedILi15ELi2ELi2ENS5_IJNS4_1CILi1EEESB_SB_EEEEENS5_IJNSA_ILi128EEENSA_ILi224EEENSA_ILi32EEEEEEaNS5_IJlSB_lEEEaSI_NS4_8TiledMMAINS4_8MMA_AtomIJNS4_15SM100_MMA_S8_SSIaaiLi128ELi224ELNS4_4UMMA5MajorE0ELSN_0ELNSM_8SaturateE0EEEEEENS4_6LayoutISC_NS5_IJNSA_ILi0EEESS_SS_EEEEENS5_IJNS4_10UnderscoreESV_SV_EEEEENS4_13SM90_TMA_LOADENS4_14ComposedLayoutINS4_7SwizzleILi1ELi4ELi3EEENS4_18smem_ptr_flag_bitsILi8EEENSR_INS5_IJNSA_ILi8EEESG_EEENS5_IJSG_SB_EEEEEEEvNS4_8identityESY_S18_vS19_EENS_8epilogue10collective18CollectiveEpilogueINS1B_23Sm100TmaWarpSpecializedILi1ELi1ELi224ELb0ELb0EEEJSH_NS5_IJNSR_ISE_SB_EENSR_ISF_SB_EEEEEaSI_aSI_NS1B_6fusion15FusionCallbacksIS1F_NS1J_17LinearCombinationIaiaiLNS_15FloatRoundStyleE2EEESH_S1I_JEEENS4_5SM1004TMEM4LOAD26SM100_TMEM_LOAD_32dp32b32xESY_S18_NS4_39AutoVectorizingCopyWithAssumedAlignmentILi128EEENS4_14SM90_TMA_STOREES18_S1U_S1U_EEEvvEEEEvNT_6ParamsE)
        /*0038*/ 	.word	0x00000078


	//----- nvinfo : EIATTR_MIN_STACK_SIZE
	.align		4
.L_27:
        /*003c*/ 	.byte	0x04, 0x12
        /*003e*/ 	.short	(.L_29 - .L_28)
	.align		4
.L_28:
        /*0040*/ 	.word	index@(_ZN7cutlass13device_kernelINS_4gemm6kernel13GemmUniversalIN4cute5tupleIJiiiiEEENS1_10collective13CollectiveMmaINS1_35MainloopSm100TmaUmmaWarpSpecializedILi15ELi2ELi2ENS5_IJNS4_1CILi1EEESB_SB_EEEEENS5_IJNSA_ILi128EEENSA_ILi224EEENSA_ILi32EEEEEEaNS5_IJlSB_lEEEaSI_NS4_8TiledMMAINS4_8MMA_AtomIJNS4_15SM100_MMA_S8_SSIaaiLi128ELi224ELNS4_4UMMA5MajorE0ELSN_0ELNSM_8SaturateE0EEEEEENS4_6LayoutISC_NS5_IJNSA_ILi0EEESS_SS_EEEEENS5_IJNS4_10UnderscoreESV_SV_EEEEENS4_13SM90_TMA_LOADENS4_14ComposedLayoutINS4_7SwizzleILi1ELi4ELi3EEENS4_18smem_ptr_flag_bitsILi8EEENSR_INS5_IJNSA_ILi8EEESG_EEENS5_IJSG_SB_EEEEEEEvNS4_8identityESY_S18_vS19_EENS_8epilogue10collective18CollectiveEpilogueINS1B_23Sm100TmaWarpSpecializedILi1ELi1ELi224ELb0ELb0EEEJSH_NS5_IJNSR_ISE_SB_EENSR_ISF_SB_EEEEEaSI_aSI_NS1B_6fusion15FusionCallbacksIS1F_NS1J_17LinearCombinationIaiaiLNS_15FloatRoundStyleE2EEESH_S1I_JEEENS4_5SM1004TMEM4LOAD26SM100_TMEM_LOAD_32dp32b32xESY_S18_NS4_39AutoVectorizingCopyWithAssumedAlignmentILi128EEENS4_14SM90_TMA_STOREES18_S1U_S1U_EEEvvEEEEvNT_6ParamsE)
        /*0044*/ 	.word	0x00000078
.L_29:


//--------------------- .nv.compat                --------------------------
	.section	.nv.compat,"",@"SHT_CUDA_COMPAT_INFO"
	.align	4
        /*0000*/ 	.byte	0x02, 0x09, 0x01, 0x00, 0x02, 0x02, 0x03, 0x00, 0x02, 0x05, 0x06, 0x00, 0x03, 0x07, 0x01, 0x01
        /*0010*/ 	.byte	0x02, 0x03, 0x01, 0x00, 0x02, 0x06, 0x01, 0x00, 0x04, 0x0b, 0x08, 0x00, 0x01, 0x00, 0x00, 0x00
        /*0020*/ 	.byte	0x00, 0x00, 0x00, 0x00


//--------------------- .nv.info._ZN7cutlass13device_kernelINS_4gemm6kernel13GemmUniversalIN4cute5tupleIJiiiiEEENS1_10collective13CollectiveMmaINS1_35MainloopSm100TmaUmmaWarpSpecializedILi15ELi2ELi2ENS5_IJNS4_1CILi1EEESB_SB_EEEEENS5_IJNSA_ILi128EEENSA_ILi224EEENSA_ILi32EEEEEEaNS5_IJlSB_lEEEaSI_NS4_8TiledMMAINS4_8MMA_AtomIJNS4_15SM100_MMA_S8_SSIaaiLi128ELi224ELNS4_4UMMA5MajorE0ELSN_0ELNSM_8SaturateE0EEEEEENS4_6LayoutISC_NS5_IJNSA_ILi0EEESS_SS_EEEEENS5_IJNS4_10UnderscoreESV_SV_EEEEENS4_13SM90_TMA_LOADENS4_14ComposedLayoutINS4_7SwizzleILi1ELi4ELi3EEENS4_18smem_ptr_flag_bitsILi8EEENSR_INS5_IJNSA_ILi8EEESG_EEENS5_IJSG_SB_EEEEEEEvNS4_8identityESY_S18_vS19_EENS_8epilogue10collective18CollectiveEpilogueINS1B_23Sm100TmaWarpSpecializedILi1ELi1ELi224ELb0ELb0EEEJSH_NS5_IJNSR_ISE_SB_EENSR_ISF_SB_EEEEEaSI_aSI_NS1B_6fusion15FusionCallbacksIS1F_NS1J_17LinearCombinationIaiaiLNS_15FloatRoundStyleE2EEESH_S1I_JEEENS4_5SM1004TMEM4LOAD26SM100_TMEM_LOAD_32dp32b32xESY_S18_NS4_39AutoVectorizingCopyWithAssumedAlignmentILi128EEENS4_14SM90_TMA_STOREES18_S1U_S1U_EEEvvEEEEvNT_6ParamsE --------------------------
	.section	.nv.info._ZN7cutlass13device_kernelINS_4gemm6kernel13GemmUniversalIN4cute5tupleIJiiiiEEENS1_10collective13CollectiveMmaINS1_35MainloopSm100TmaUmmaWarpSpecializedILi15ELi2ELi2ENS5_IJNS4_1CILi1EEESB_SB_EEEEENS5_IJNSA_ILi128EEENSA_ILi224EEENSA_ILi32EEEEEEaNS5_IJlSB_lEEEaSI_NS4_8TiledMMAINS4_8MMA_AtomIJNS4_15SM100_MMA_S8_SSIaaiLi128ELi224ELNS4_4UMMA5MajorE0ELSN_0ELNSM_8SaturateE0EEEEEENS4_6LayoutISC_NS5_IJNSA_ILi0EEESS_SS_EEEEENS5_IJNS4_10UnderscoreESV_SV_EEEEENS4_13SM90_TMA_LOADENS4_14ComposedLayoutINS4_7SwizzleILi1ELi4ELi3EEENS4_18smem_ptr_flag_bitsILi8EEENSR_INS5_IJNSA_ILi8EEESG_EEENS5_IJSG_SB_EEEEEEEvNS4_8identityESY_S18_vS19_EENS_8epilogue10collective18CollectiveEpilogueINS1B_23Sm100TmaWarpSpecializedILi1ELi1ELi224ELb0ELb0EEEJSH_NS5_IJNSR_ISE_SB_EENSR_ISF_SB_EEEEEaSI_aSI_NS1B_6fusion15FusionCallbacksIS1F_NS1J_17LinearCombinationIaiaiLNS_15FloatRoundStyleE2EEESH_S1I_JEEENS4_5SM1004TMEM4LOAD26SM100_TMEM_LOAD_32dp32b32xESY_S18_NS4_39AutoVectorizingCopyWithAssumedAlignmentILi128EEENS4_14SM90_TMA_STOREES18_S1U_S1U_EEEvvEEEEvNT_6ParamsE,"",@"SHT_CUDA_INFO"
	.sectionflags	@""
	.align	4


	//----- nvinfo : EIATTR_CUDA_API_VERSION
	.align		4
        /*0000*/ 	.byte	0x04, 0x37
        /*0002*/ 	.short	(.L_31 - .L_30)
.L_30:
        /*0004*/ 	.word	0x00000082


	//----- nvinfo : EIATTR_KPARAM_INFO
	.align		4
.L_31:
        /*0008*/ 	.byte	0x04, 0x17
        /*000a*/ 	.short	(.L_33 - .L_32)
.L_32:
        /*000c*/ 	.word	0x00000000
        /*0010*/ 	.short	0x0000
        /*0012*/ 	.short	0x0000
        /*0014*/ 	.byte	0x00, 0xf0, 0x01, 0x20


	//----- nvinfo : EIATTR_AT_ENTRY_FRAGMENTS
	.align		4
.L_33:
        /*0018*/ 	.byte	0x04, 0x4f
        /*001a*/ 	.short	(.L_35 - .L_34)


	//   ....[0]....
.L_34:
        /*001c*/ 	.word	0x00000006


	//----- nvinfo : EIATTR_RESERVED_SMEM_USED
	.align		4
.L_35:
        /*0020*/ 	.byte	0x01, 0x41
	.zero		2


	//----- nvinfo : EIATTR_SPARSE_MMA_MASK
	.align		4
        /*0024*/ 	.byte	0x03, 0x50
        /*0026*/ 	.short	0x0000


	//----- nvinfo : EIATTR_TCGEN05_1CTA_USED
	.align		4
        /*0028*/ 	.byte	0x01, 0x51
	.zero		2


	//----- nvinfo : EIATTR_MAXREG_COUNT
	.align		4
        /*002c*/ 	.byte	0x03, 0x1b
        /*002e*/ 	.short	0x00ff


	//----- nvinfo : EIATTR_NUM_BARRIERS
	.align		4
        /*0030*/ 	.byte	0x02, 0x4c
        /*0032*/ 	.byte	0x07
	.zero		1


	//----- nvinfo : EIATTR_EXTERNS
	.align		4
        /*0034*/ 	.byte	0x04, 0x0f
        /*0036*/ 	.short	(.L_37 - .L_36)


	//   ....[0]....
	.align		4
.L_36:
        /*0038*/ 	.word	index@(__assertfail)


	//----- nvinfo : EIATTR_ANNOTATIONS
	.align		4
.L_37:
        /*003c*/ 	.byte	0x04, 0x55
        /*003e*/ 	.short	(.L_39 - .L_38)


	//   ....[0]....
.L_38:
        /*0040*/ 	.word	0x00000001
        /*0044*/ 	.byte	0xb0, 0x00, 0x00, 0x00, 0x01, 0x00, 0x00, 0x00, 0x50, 0x01, 0x00, 0x00, 0x01, 0x00, 0x00, 0x00
        /* <DEDUP_REMOVED lines=45> */
        /*0324*/ 	.byte	0x70, 0xa1, 0x00, 0x00


	//----- nvinfo : EIATTR_MERCURY_ISA_VERSION
	.align		4
.L_39:
        /*0328*/ 	.byte	0x03, 0x5f
        /*032a*/ 	.short	0x0101


	//----- nvinfo : EIATTR_INT_WARP_WIDE_INSTR_OFFSETS
	.align		4
        /*032c*/ 	.byte	0x04, 0x31
        /*032e*/ 	.short	(.L_41 - .L_40)


	//   ....[0]....
.L_40:
        /*0330*/ 	.word	0x00003ec0


	//   ....[1]....
        /*0334*/ 	.word	0x00003ef0


	//   ....[2]....
        /*0338*/ 	.word	0x00003f10


	//   ....[3]....
        /*033c*/ 	.word	0x00004b40


	//   ....[4]....
        /*0340*/ 	.word	0x00004bc0


	//   ....[5]....
        /*0344*/ 	.word	0x00004c20


	//   ....[6]....
        /*0348*/ 	.word	0x00004c80


	//   ....[7]....
        /*034c*/ 	.word	0x00004ce0


	//   ....[8]....
        /*0350*/ 	.word	0x00004d20


	//   ....[9]....
        /*0354*/ 	.word	0x00004dc0


	//   ....[10]....
        /*0358*/ 	.word	0x00004de0


	//----- nvinfo : EIATTR_COOP_GROUP_MASK_REGIDS
	.align		4
.L_41:
        /*035c*/ 	.byte	0x04, 0x29
        /*035e*/ 	.short	(.L_43 - .L_42)


	//   ....[0]....
.L_42:
        /*0360*/ 	.word	0xffffffff


	//   ....[1]....
        /*0364*/ 	.word	0xffffffff


	//   ....[2]....
        /*0368*/ 	.word	0xffffffff


	//   ....[3]....
        /*036c*/ 	.word	0xffffffff


	//   ....[4]....
        /*0370*/ 	.word	0xffffffff


	//   ....[5]....
        /*0374*/ 	.word	0xffffffff


	//   ....[6]....
        /*0378*/ 	.word	0xffffffff


	//   ....[7]....
        /*037c*/ 	.word	0xffffffff


	//   ....[8]....
        /*0380*/ 	.word	0xffffffff


	//   ....[9]....
        /*0384*/ 	.word	0xffffffff


	//   ....[10]....
        /*0388*/ 	.word	0xffffffff


	//   ....[11]....
        /*038c*/ 	.word	0xffffffff


	//   ....[12]....
        /*0390*/ 	.word	0xffffffff


	//----- nvinfo : EIATTR_COOP_GROUP_INSTR_OFFSETS
	.align		4
.L_43:
        /*0394*/ 	.byte	0x04, 0x28
        /*0396*/ 	.short	(.L_45 - .L_44)


	//   ....[0]....
.L_44:
        /*0398*/ 	.word	0x00000080


	//   ....[1]....
        /*039c*/ 	.word	0x00000520


	//   ....[2]....
        /*03a0*/ 	.word	0x00000820


	//   ....[3]....
        /*03a4*/ 	.word	0x00000960


	//   ....[4]....
        /*03a8*/ 	.word	0x00000a60


	//   ....[5]....
        /*03ac*/ 	.word	0x00000bd0


	//   ....[6]....
        /*03b0*/ 	.word	0x00000d30


	//   ....[7]....
        /*03b4*/ 	.word	0x00001e90


	//   ....[8]....
        /*03b8*/ 	.word	0x00003390


	//   ....[9]....
        /*03bc*/ 	.word	0x000035a0


	//   ....[10]....
        /*03c0*/ 	.word	0x000035d0


	//   ....[11]....
        /*03c4*/ 	.word	0x00003da0


	//   ....[12]....
        /*03c8*/ 	.word	0x00003fd0


	//----- nvinfo : EIATTR_VRC_CTA_INIT_COUNT
	.align		4
.L_45:
        /*03cc*/ 	.byte	0x02, 0x4a
        /*03ce*/ 	.byte	0x80
	.zero		1


	//----- nvinfo : EIATTR_SYSCALL_OFFSETS
	.align		4
        /*03d0*/ 	.byte	0x04, 0x46
        /*03d2*/ 	.short	(.L_47 - .L_46)


	//   ....[0]....
.L_46:
        /*03d4*/ 	.word	0x000057e0


	//   ....[1]....
        /*03d8*/ 	.word	0x00005910


	//   ....[2]....
        /*03dc*/ 	.word	0x000067c0


	//   ....[3]....
        /*03e0*/ 	.word	0x00006930


	//   ....[4]....
        /*03e4*/ 	.word	0x00006aa0


	//   ....[5]....
        /*03e8*/ 	.word	0x00006c10


	//   ....[6]....
        /*03ec*/ 	.word	0x00006d80


	//   ....[7]....
        /*03f0*/ 	.word	0x00006ef0


	//   ....[8]....
        /*03f4*/ 	.word	0x00007060


	//----- nvinfo : EIATTR_MBARRIER_INSTR_OFFSETS
	.align		4
.L_47:
        /*03f8*/ 	.byte	0x04, 0x39
        /*03fa*/ 	.short	(.L_49 - .L_48)


	//   ....[0]....
.L_48:
        /*03fc*/ 	.word	0x00000620
        /*0400*/ 	.word	0x000000ff
        /*0404*/ 	.word	0x00000000
        /*0408*/ 	.short	0x0100
        /*040a*/ 	.byte	0x04
	.zero		1


	//   ....[1]....
        /*040c*/ 	.word	0x00000630
        /*0410*/ 	.word	0x000000ff
        /*0414*/ 	.word	0x00000078
        /*0418*/ 	.short	0x0100
        /*041a*/ 	.byte	0x04
	.zero		1


	//   ....[2]....
        /*041c*/ 	.word	0x00000640
        /*0420*/ 	.word	0x000000ff
        /*0424*/ 	.word	0x00000008
        /*0428*/ 	.short	0x0100
        /*042a*/ 	.byte	0x04
	.zero		1


	//   ....[3]....
        /*042c*/ 	.word	0x00000650
        /*0430*/ 	.word	0x000000ff
        /*0434*/ 	.word	0x00000080
        /*0438*/ 	.short	0x0100
        /*043a*/ 	.byte	0x04
	.zero		1


	//   ....[4]....
        /*043c*/ 	.word	0x00000660
        /*0440*/ 	.word	0x000000ff
        /*0444*/ 	.word	0x00000010
        /*0448*/ 	.short	0x0100
        /*044a*/ 	.byte	0x04
	.zero		1


	//   ....[5]....
        /*044c*/ 	.word	0x00000670
        /*0450*/ 	.word	0x000000ff
        /*0454*/ 	.word	0x00000088
        /*0458*/ 	.short	0x0100
        /*045a*/ 	.byte	0x04
	.zero		1


	//   ....[6]....
        /*045c*/ 	.word	0x00000680
        /*0460*/ 	.word	0x000000ff
        /*0464*/ 	.word	0x00000018
        /*0468*/ 	.short	0x0100
        /*046a*/ 	.byte	0x04
	.zero		1


	//   ....[7]....
        /*046c*/ 	.word	0x00000690
        /*0470*/ 	.word	0x000000ff
        /*0474*/ 	.word	0x00000090
        /*0478*/ 	.short	0x0100
        /*047a*/ 	.byte	0x04
	.zero		1


	//   ....[8]....
        /*047c*/ 	.word	0x000006a0
        /*0480*/ 	.word	0x000000ff
        /*0484*/ 	.word	0x00000020
        /*0488*/ 	.short	0x0100
        /*048a*/ 	.byte	0x04
	.zero		1


	//   ....[9]....
        /*048c*/ 	.word	0x000006b0
        /*0490*/ 	.word	0x000000ff
        /*0494*/ 	.word	0x00000098
        /*0498*/ 	.short	0x0100
        /*049a*/ 	.byte	0x04
	.zero		1


	//   ....[10]....
        /*049c*/ 	.word	0x000006c0
        /*04a0*/ 	.word	0x000000ff
        /*04a4*/ 	.word	0x00000028
        /*04a8*/ 	.short	0x0100
        /*04aa*/ 	.byte	0x04
	.zero		1


	//   ....[11]....
        /*04ac*/ 	.word	0x000006d0
        /*04b0*/ 	.word	0x000000ff
        /*04b4*/ 	.word	0x000000a0
        /*04b8*/ 	.short	0x0100
        /*04ba*/ 	.byte	0x04
	.zero		1


	//   ....[12]....
        /*04bc*/ 	.word	0x000006e0
        /*04c0*/ 	.word	0x000000ff
        /*04c4*/ 	.word	0x00000030
        /*04c8*/ 	.short	0x0100
        /*04ca*/ 	.byte	0x04
	.zero		1


	//   ....[13]....
        /*04cc*/ 	.word	0x000006f0
        /*04d0*/ 	.word	0x000000ff
        /*04d4*/ 	.word	0x000000a8
        /*04d8*/ 	.short	0x0100
        /*04da*/ 	.byte	0x04
	.zero		1


	//   ....[14]....
        /*04dc*/ 	.word	0x00000700
        /*04e0*/ 	.word	0x000000ff
        /*04e4*/ 	.word	0x00000038
        /*04e8*/ 	.short	0x0100
        /*04ea*/ 	.byte	0x04
	.zero		1


	//   ....[15]....
        /*04ec*/ 	.word	0x00000710
        /*04f0*/ 	.word	0x000000ff
        /*04f4*/ 	.word	0x000000b0
        /*04f8*/ 	.short	0x0100
        /*04fa*/ 	.byte	0x04
	.zero		1


	//   ....[16]....
        /*04fc*/ 	.word	0x00000720
        /*0500*/ 	.word	0x000000ff
        /*0504*/ 	.word	0x00000040
        /*0508*/ 	.short	0x0100
        /*050a*/ 	.byte	0x04
	.zero		1


	//   ....[17]....
        /*050c*/ 	.word	0x00000730
        /*0510*/ 	.word	0x000000ff
        /*0514*/ 	.word	0x000000b8
        /*0518*/ 	.short	0x0100
        /*051a*/ 	.byte	0x04
	.zero		1


	//   ....[18]....
        /*051c*/ 	.word	0x00000740
        /*0520*/ 	.word	0x000000ff
        /*0524*/ 	.word	0x00000048
        /*0528*/ 	.short	0x0100
        /*052a*/ 	.byte	0x04
	.zero		1


	//   ....[19]....
        /*052c*/ 	.word	0x00000750
        /*0530*/ 	.word	0x000000ff
        /*0534*/ 	.word	0x000000c0
        /*0538*/ 	.short	0x0100
        /*053a*/ 	.byte	0x04
	.zero		1


	//   ....[20]....
        /*053c*/ 	.word	0x00000760
        /*0540*/ 	.word	0x000000ff
        /*0544*/ 	.word	0x00000050
        /*0548*/ 	.short	0x0100
        /*054a*/ 	.byte	0x04
	.zero		1


	//   ....[21]....
        /*054c*/ 	.word	0x00000770
        /*0550*/ 	.word	0x000000ff
        /*0554*/ 	.word	0x000000c8
        /*0558*/ 	.short	0x0100
        /*055a*/ 	.byte	0x04
	.zero		1


	//   ....[22]....
        /*055c*/ 	.word	0x00000780
        /*0560*/ 	.word	0x000000ff
        /*0564*/ 	.word	0x00000058
        /*0568*/ 	.short	0x0100
        /*056a*/ 	.byte	0x04
	.zero		1


	//   ....[23]....
        /*056c*/ 	.word	0x00000790
        /*0570*/ 	.word	0x000000ff
        /*0574*/ 	.word	0x000000d0
        /*0578*/ 	.short	0x0100
        /*057a*/ 	.byte	0x04
	.zero		1


	//   ....[24]....
        /*057c*/ 	.word	0x000007a0
        /*0580*/ 	.word	0x000000ff
        /*0584*/ 	.word	0x00000060
        /*0588*/ 	.short	0x0100
        /*058a*/ 	.byte	0x04
	.zero		1


	//   ....[25]....
        /*058c*/ 	.word	0x000007b0
        /*0590*/ 	.word	0x000000ff
        /*0594*/ 	.word	0x000000d8
        /*0598*/ 	.short	0x0100
        /*059a*/ 	.byte	0x04
	.zero		1


	//   ....[26]....
        /*059c*/ 	.word	0x000007c0
        /*05a0*/ 	.word	0x000000ff
        /*05a4*/ 	.word	0x00000068
        /*05a8*/ 	.short	0x0100
        /*05aa*/ 	.byte	0x04
	.zero		1


	//   ....[27]....
        /*05ac*/ 	.word	0x000007d0
        /*05b0*/ 	.word	0x000000ff
        /*05b4*/ 	.word	0x000000e0
        /*05b8*/ 	.short	0x0100
        /*05ba*/ 	.byte	0x04
	.zero		1


	//   ....[28]....
        /*05bc*/ 	.word	0x000007e0
        /*05c0*/ 	.word	0x000000ff
        /*05c4*/ 	.word	0x00000070
        /*05c8*/ 	.short	0x0100
        /*05ca*/ 	.byte	0x04
	.zero		1


	//   ....[29]....
        /*05cc*/ 	.word	0x000007f0
        /*05d0*/ 	.word	0x000000ff
        /*05d4*/ 	.word	0x000000e8
        /*05d8*/ 	.short	0x0100
        /*05da*/ 	.byte	0x04
	.zero		1


	//   ....[30]....
        /*05dc*/ 	.word	0x00000930
        /*05e0*/ 	.word	0x000000ff
        /*05e4*/ 	.word	0x000000f0
        /*05e8*/ 	.short	0x0100
        /*05ea*/ 	.byte	0x04
	.zero		1


	//   ....[31]....
        /*05ec*/ 	.word	0x00000940
        /*05f0*/ 	.word	0x000000ff
        /*05f4*/ 	.word	0x000000f8
        /*05f8*/ 	.short	0x0100
        /*05fa*/ 	.byte	0x04
	.zero		1


	//   ....[32]....
        /*05fc*/ 	.word	0x00000a30
        /*0600*/ 	.word	0x000000ff
        /*0604*/ 	.word	0x00000100
        /*0608*/ 	.short	0x0100
        /*060a*/ 	.byte	0x06
	.zero		1


	//   ....[33]....
        /*060c*/ 	.word	0x00000a40
        /*0610*/ 	.word	0x000000ff
        /*0614*/ 	.word	0x00000108
        /*0618*/ 	.short	0x0100
        /*061a*/ 	.byte	0x06
	.zero		1


	//   ....[34]....
        /*061c*/ 	.word	0x00000b80
        /*0620*/ 	.word	0x000000ff
        /*0624*/ 	.word	0x00000110
        /*0628*/ 	.short	0x0100
        /*062a*/ 	.byte	0x06
	.zero		1


	//   ....[35]....
        /*062c*/ 	.word	0x00000b90
        /*0630*/ 	.word	0x000000ff
        /*0634*/ 	.word	0x00000120
        /*0638*/ 	.short	0x0100
        /*063a*/ 	.byte	0x06
	.zero		1


	//   ....[36]....
        /*063c*/ 	.word	0x00000ba0
        /*0640*/ 	.word	0x000000ff
        /*0644*/ 	.word	0x00000118
        /*0648*/ 	.short	0x0100
        /*064a*/ 	.byte	0x06
	.zero		1


	//   ....[37]....
        /*064c*/ 	.word	0x00000bb0
        /*0650*/ 	.word	0x000000ff
        /*0654*/ 	.word	0x00000128
        /*0658*/ 	.short	0x0100
        /*065a*/ 	.byte	0x06
	.zero		1


	//   ....[38]....
        /*065c*/ 	.word	0x00000ce0
        /*0660*/ 	.word	0x000000ff
        /*0664*/ 	.word	0x00000130
        /*0668*/ 	.short	0x0100
        /*066a*/ 	.byte	0x04
	.zero		1


	//   ....[39]....
        /*066c*/ 	.word	0x00000cf0
        /*0670*/ 	.word	0x000000ff
        /*0674*/ 	.word	0x00000140
        /*0678*/ 	.short	0x0100
        /*067a*/ 	.byte	0x04
	.zero		1


	//   ....[40]....
        /*067c*/ 	.word	0x00000d00
        /*0680*/ 	.word	0x000000ff
        /*0684*/ 	.word	0x00000138
        /*0688*/ 	.short	0x0100
        /*068a*/ 	.byte	0x04
	.zero		1


	//   ....[41]....
        /*068c*/ 	.word	0x00000d10
        /*0690*/ 	.word	0x000000ff
        /*0694*/ 	.word	0x00000148
        /*0698*/ 	.short	0x0100
        /*069a*/ 	.byte	0x04
	.zero		1


	//   ....[42]....
        /*069c*/ 	.word	0x00000e20
        /*06a0*/ 	.word	0x000000ff
        /*06a4*/ 	.word	0x00000150
        /*06a8*/ 	.short	0x0100
        /*06aa*/ 	.byte	0x04
	.zero		1


	//   ....[43]....
        /*06ac*/ 	.word	0x00000e30
        /*06b0*/ 	.word	0x000000ff
        /*06b4*/ 	.word	0x00000160
        /*06b8*/ 	.short	0x0100
        /*06ba*/ 	.byte	0x04
	.zero		1


	//   ....[44]....
        /*06bc*/ 	.word	0x00000e40
        /*06c0*/ 	.word	0x000000ff
        /*06c4*/ 	.word	0x00000158
        /*06c8*/ 	.short	0x0100
        /*06ca*/ 	.byte	0x04
	.zero		1


	//   ....[45]....
        /*06cc*/ 	.word	0x00000e50
        /*06d0*/ 	.word	0x000000ff
        /*06d4*/ 	.word	0x00000168
        /*06d8*/ 	.short	0x0100
        /*06da*/ 	.byte	0x04
	.zero		1


	//   ....[46]....
        /*06dc*/ 	.word	0x000017b0
        /*06e0*/ 	.word	0x00000002
        /*06e4*/ 	.word	0x00000160
        /*06e8*/ 	.short	0x010a
        /*06ea*/ 	.byte	0xff
	.zero		1


	//   ....[47]....
        /*06ec*/ 	.word	0x000017d0
        /*06f0*/ 	.word	0x00000002
        /*06f4*/ 	.word	0x00000150
        /*06f8*/ 	.short	0x0101
        /*06fa*/ 	.byte	0xff
	.zero		1


	//   ....[48]....
        /*06fc*/ 	.word	0x000018b0
        /*0700*/ 	.word	0x000000ff
        /*0704*/ 	.word	0x00000078
        /*0708*/ 	.short	0x010a
        /*070a*/ 	.byte	0x06
	.zero		1


	//   ....[49]....
        /*070c*/ 	.word	0x00001930
        /*0710*/ 	.word	0x000000ff
        /*0714*/ 	.word	0x00000078
        /*0718*/ 	.short	0x010a
        /*071a*/ 	.byte	0x21
	.zero		1


	//   ....[50]....
        /*071c*/ 	.word	0x00001a80
        /*0720*/ 	.word	0x000000ff
        /*0724*/ 	.word	0x00000078
        /*0728*/ 	.short	0x010a
        /*072a*/ 	.byte	0x08
	.zero		1


	//   ....[51]....
        /*072c*/ 	.word	0x00001b90
        /*0730*/ 	.word	0x000000ff
        /*0734*/ 	.word	0x00000108
        /*0738*/ 	.short	0x0101
        /*073a*/ 	.byte	0x04
	.zero		1


	//   ....[52]....
        /*073c*/ 	.word	0x00001bb0
        /*0740*/ 	.word	0x000000ff
        /*0744*/ 	.word	0x00000078
        /*0748*/ 	.short	0x010a
        /*074a*/ 	.byte	0x06
	.zero		1


	//   ....[53]....
        /*074c*/ 	.word	0x00001c30
        /*0750*/ 	.word	0x000000ff
        /*0754*/ 	.word	0x00000078
        /*0758*/ 	.short	0x010a
        /*075a*/ 	.byte	0x11
	.zero		1


	//   ....[54]....
        /*075c*/ 	.word	0x00001d80
        /*0760*/ 	.word	0x000000ff
        /*0764*/ 	.word	0x00000078
        /*0768*/ 	.short	0x010a
        /*076a*/ 	.byte	0x08
	.zero		1


	//   ....[55]....
        /*076c*/ 	.word	0x00001ec0
        /*0770*/ 	.word	0x00000003
        /*0774*/ 	.word	0x00000110
        /*0778*/ 	.short	0x010a
        /*077a*/ 	.byte	0xff
	.zero		1


	//   ....[56]....
        /*077c*/ 	.word	0x00002010
        /*0780*/ 	.word	0x00000002
        /*0784*/ 	.word	0x00000000
        /*0788*/ 	.short	0x0101
        /*078a*/ 	.byte	0xff
	.zero		1


	//   ....[57]....
        /*078c*/ 	.word	0x000025b0
        /*0790*/ 	.word	0x000000ff
        /*0794*/ 	.word	0x00000000
        /*0798*/ 	.short	0x010a
        /*079a*/ 	.byte	0x04
	.zero		1


	//   ....[58]....
        /*079c*/ 	.word	0x00002640
        /*07a0*/ 	.word	0x000000ff
        /*07a4*/ 	.word	0x00000000
        /*07a8*/ 	.short	0x010a
        /*07aa*/ 	.byte	0x05
	.zero		1


	//   ....[59]....
        /*07ac*/ 	.word	0x000026d0
        /*07b0*/ 	.word	0x000000ff
        /*07b4*/ 	.word	0x00000000
        /*07b8*/ 	.short	0x010a
        /*07ba*/ 	.byte	0x05
	.zero		1


	//   ....[60]....
        /*07bc*/ 	.word	0x00002760
        /*07c0*/ 	.word	0x000000ff
        /*07c4*/ 	.word	0x00000000
        /*07c8*/ 	.short	0x010a
        /*07ca*/ 	.byte	0x05
	.zero		1


	//   ....[61]....
        /*07cc*/ 	.word	0x000027f0
        /*07d0*/ 	.word	0x000000ff
        /*07d4*/ 	.word	0x00000000
        /*07d8*/ 	.short	0x010a
        /*07da*/ 	.byte	0x05
	.zero		1


	//   ....[62]....
        /*07dc*/ 	.word	0x00002880
        /*07e0*/ 	.word	0x000000ff
        /*07e4*/ 	.word	0x00000000
        /*07e8*/ 	.short	0x010a
        /*07ea*/ 	.byte	0x05
	.zero		1


	//   ....[63]....
        /*07ec*/ 	.word	0x00002910
        /*07f0*/ 	.word	0x000000ff
        /*07f4*/ 	.word	0x00000000
        /*07f8*/ 	.short	0x010a
        /*07fa*/ 	.byte	0x05
	.zero		1


	//   ....[64]....
        /*07fc*/ 	.word	0x000029a0
        /*0800*/ 	.word	0x000000ff
        /*0804*/ 	.word	0x00000000
        /*0808*/ 	.short	0x010a
        /*080a*/ 	.byte	0x05
	.zero		1


	//   ....[65]....
        /*080c*/ 	.word	0x00002a30
        /*0810*/ 	.word	0x000000ff
        /*0814*/ 	.word	0x00000000
        /*0818*/ 	.short	0x010a
        /*081a*/ 	.byte	0x05
	.zero		1


	//   ....[66]....
        /*081c*/ 	.word	0x00002ac0
        /*0820*/ 	.word	0x000000ff
        /*0824*/ 	.word	0x00000000
        /*0828*/ 	.short	0x010a
        /*082a*/ 	.byte	0x05
	.zero		1


	//   ....[67]....
        /*082c*/ 	.word	0x00002b50
        /*0830*/ 	.word	0x000000ff
        /*0834*/ 	.word	0x00000000
        /*0838*/ 	.short	0x010a
        /*083a*/ 	.byte	0x05
	.zero		1


	//   ....[68]....
        /*083c*/ 	.word	0x00002be0
        /*0840*/ 	.word	0x000000ff
        /*0844*/ 	.word	0x00000000
        /*0848*/ 	.short	0x010a
        /*084a*/ 	.byte	0x05
	.zero		1


	//   ....[69]....
        /*084c*/ 	.word	0x00002c70
        /*0850*/ 	.word	0x000000ff
        /*0854*/ 	.word	0x00000000
        /*0858*/ 	.short	0x010a
        /*085a*/ 	.byte	0x05
	.zero		1


	//   ....[70]....
        /*085c*/ 	.word	0x00002d00
        /*0860*/ 	.word	0x000000ff
        /*0864*/ 	.word	0x00000000
        /*0868*/ 	.short	0x010a
        /*086a*/ 	.byte	0x05
	.zero		1


	//   ....[71]....
        /*086c*/ 	.word	0x00002da0
        /*0870*/ 	.word	0x00000000
        /*0874*/ 	.word	0x00000000
        /*0878*/ 	.short	0x010a
        /*087a*/ 	.byte	0xff
	.zero		1


	//   ....[72]....
        /*087c*/ 	.word	0x00002ee0
        /*0880*/ 	.word	0x00000000
        /*0884*/ 	.word	0x00000150
        /*0888*/ 	.short	0x010a
        /*088a*/ 	.byte	0xff
	.zero		1


	//   ....[73]....
        /*088c*/ 	.word	0x00002f50
        /*0890*/ 	.word	0x00000000
        /*0894*/ 	.word	0x00000000
        /*0898*/ 	.short	0x0101
        /*089a*/ 	.byte	0xff
	.zero		1


	//   ....[74]....
        /*089c*/ 	.word	0x00002f60
        /*08a0*/ 	.word	0x000000ff
        /*08a4*/ 	.word	0x00000120
        /*08a8*/ 	.short	0x010a
        /*08aa*/ 	.byte	0x04
	.zero		1


	//   ....[75]....
        /*08ac*/ 	.word	0x00003080
        /*08b0*/ 	.word	0x00000000
        /*08b4*/ 	.word	0x00000110
        /*08b8*/ 	.short	0x010a
        /*08ba*/ 	.byte	0xff
	.zero		1


	//   ....[76]....
        /*08bc*/ 	.word	0x00003170
        /*08c0*/ 	.word	0x00000000
        /*08c4*/ 	.word	0x00000000
        /*08c8*/ 	.short	0x0101
        /*08ca*/ 	.byte	0xff
	.zero		1


	//   ....[77]....
        /*08cc*/ 	.word	0x00003220
        /*08d0*/ 	.word	0x000000ff
        /*08d4*/ 	.word	0x00000120
        /*08d8*/ 	.short	0x0106
        /*08da*/ 	.byte	0x04
	.zero		1


	//   ....[78]....
        /*08dc*/ 	.word	0x00003240
        /*08e0*/ 	.word	0x000000ff
        /*08e4*/ 	.word	0x00000120
        /*08e8*/ 	.short	0x010a
        /*08ea*/ 	.byte	0x04
	.zero		1


	//   ....[79]....
        /*08ec*/ 	.word	0x000032d0
        /*08f0*/ 	.word	0x000000ff
        /*08f4*/ 	.word	0x00000120
        /*08f8*/ 	.short	0x0106
        /*08fa*/ 	.byte	0x07
	.zero		1


	//   ....[80]....
        /*08fc*/ 	.word	0x00003310
        /*0900*/ 	.word	0x00000000
        /*0904*/ 	.word	0x00000120
        /*0908*/ 	.short	0x010a
        /*090a*/ 	.byte	0xff
	.zero		1


	//   ....[81]....
        /*090c*/ 	.word	0x00003800
        /*0910*/ 	.word	0x00000003
        /*0914*/ 	.word	0x00000110
        /*0918*/ 	.short	0x010a
        /*091a*/ 	.byte	0xff
	.zero		1


	//   ....[82]....
        /*091c*/ 	.word	0x00003900
        /*0920*/ 	.word	0x00000005
        /*0924*/ 	.word	0x00000000
        /*0928*/ 	.short	0x0101
        /*092a*/ 	.byte	0xff
	.zero		1


	//   ....[83]....
        /*092c*/ 	.word	0x00003910
        /*0930*/ 	.word	0x000000ff
        /*0934*/ 	.word	0x00000000
        /*0938*/ 	.short	0x010a
        /*093a*/ 	.byte	0x05
	.zero		1


	//   ....[84]....
        /*093c*/ 	.word	0x00003920
        /*0940*/ 	.word	0x000000ff
        /*0944*/ 	.word	0x00000140
        /*0948*/ 	.short	0x010a
        /*094a*/ 	.byte	0x11
	.zero		1


	//   ....[85]....
        /*094c*/ 	.word	0x00003a00
        /*0950*/ 	.word	0x000000ff
        /*0954*/ 	.word	0x00000000
        /*0958*/ 	.short	0x010a
        /*095a*/ 	.byte	0x07
	.zero		1


	//   ....[86]....
        /*095c*/ 	.word	0x00003b10
        /*0960*/ 	.word	0x000000ff
        /*0964*/ 	.word	0x00000000
        /*0968*/ 	.short	0x010a
        /*096a*/ 	.byte	0x0a
	.zero		1


	//   ....[87]....
        /*096c*/ 	.word	0x00003cf0
        /*0970*/ 	.word	0x000000ff
        /*0974*/ 	.word	0x00000000
        /*0978*/ 	.short	0x010a
        /*097a*/ 	.byte	0x04
	.zero		1


	//   ....[88]....
        /*097c*/ 	.word	0x00003d80
        /*0980*/ 	.word	0x000000ff
        /*0984*/ 	.word	0x00000000
        /*0988*/ 	.short	0x010a
        /*098a*/ 	.byte	0x04
	.zero		1


	//   ....[89]....
        /*098c*/ 	.word	0x00004260
        /*0990*/ 	.word	0x00000002
        /*0994*/ 	.word	0x00000110
        /*0998*/ 	.short	0x010a
        /*099a*/ 	.byte	0xff
	.zero		1


	//   ....[90]....
        /*099c*/ 	.word	0x000043d0
        /*09a0*/ 	.word	0x00000000
        /*09a4*/ 	.word	0x00000000
        /*09a8*/ 	.short	0x0101
        /*09aa*/ 	.byte	0xff
	.zero		1


	//   ....[91]....
        /*09ac*/ 	.word	0x00004890
        /*09b0*/ 	.word	0x000000ff
        /*09b4*/ 	.word	0x00000108
        /*09b8*/ 	.short	0x010a
        /*09ba*/ 	.byte	0x1d
	.zero		1


	//   ....[92]....
        /*09bc*/ 	.word	0x00004a60
        /*09c0*/ 	.word	0x000000ff
        /*09c4*/ 	.word	0x000000f8
        /*09c8*/ 	.short	0x010a
        /*09ca*/ 	.byte	0x1d
	.zero		1


	//   ....[93]....
        /*09cc*/ 	.word	0x00004e00
        /*09d0*/ 	.word	0x000000ff
        /*09d4*/ 	.word	0x000000f0
        /*09d8*/ 	.short	0x010b
        /*09da*/ 	.byte	0x1d
	.zero		1


	//   ....[94]....
        /*09dc*/ 	.word	0x00004e10
        /*09e0*/ 	.word	0x000000ff
        /*09e4*/ 	.word	0x00000000
        /*09e8*/ 	.short	0x0101
        /*09ea*/ 	.byte	0x2c
	.zero		1


	//   ....[95]....
        /*09ec*/ 	.word	0x00004e50
        /*09f0*/ 	.word	0x00000002
        /*09f4*/ 	.word	0x000000f8
        /*09f8*/ 	.short	0x010a
        /*09fa*/ 	.byte	0xff
	.zero		1


	//   ....[96]....
        /*09fc*/ 	.word	0x00005050
        /*0a00*/ 	.word	0x000000ff
        /*0a04*/ 	.word	0x00000110
        /*0a08*/ 	.short	0x010a
        /*0a0a*/ 	.byte	0x04
	.zero		1


	//   ....[97]....
        /*0a0c*/ 	.word	0x00005120
        /*0a10*/ 	.word	0x000000ff
        /*0a14*/ 	.word	0x00000000
        /*0a18*/ 	.short	0x0101
        /*0a1a*/ 	.byte	0x04
	.zero		1


	//   ....[98]....
        /*0a1c*/ 	.word	0x00005f10
        /*0a20*/ 	.word	0x000000ff
        /*0a24*/ 	.word	0x000000f0
        /*0a28*/ 	.short	0x010a
        /*0a2a*/ 	.byte	0x2c
	.zero		1


	//   ....[99]....
        /*0a2c*/ 	.word	0x00005f40
        /*0a30*/ 	.word	0x00000005
        /*0a34*/ 	.word	0x00000130
        /*0a38*/ 	.short	0x010a
        /*0a3a*/ 	.byte	0xff
	.zero		1


	//   ....[100]....
        /*0a3c*/ 	.word	0x00006210
        /*0a40*/ 	.word	0x000000ff
        /*0a44*/ 	.word	0x000000f0
        /*0a48*/ 	.short	0x010a
        /*0a4a*/ 	.byte	0x2c
	.zero		1


	//   ....[101]....
        /*0a4c*/ 	.word	0x000065b0
        /*0a50*/ 	.word	0x000000ff
        /*0a54*/ 	.word	0x00000000
        /*0a58*/ 	.short	0x0101
        /*0a5a*/ 	.byte	0x04
	.zero		1


	//   ....[102]....
        /*0a5c*/ 	.word	0x000066a0
        /*0a60*/ 	.word	0x00000005
        /*0a64*/ 	.word	0x00000130
        /*0a68*/ 	.short	0x010a
        /*0a6a*/ 	.byte	0xff
	.zero		1


	//   ....[103]....
        /*0a6c*/ 	.word	0x00009ff0
        /*0a70*/ 	.word	0x000000ff
        /*0a74*/ 	.word	0x00000000
        /*0a78*/ 	.short	0x0101
        /*0a7a*/ 	.byte	0x05
	.zero		1


	//   ....[104]....
        /*0a7c*/ 	.word	0x0000b600
        /*0a80*/ 	.word	0x00000002
        /*0a84*/ 	.word	0x00000160
        /*0a88*/ 	.short	0x010a
        /*0a8a*/ 	.byte	0xff
	.zero		1


	//   ....[105]....
        /*0a8c*/ 	.word	0x0000b660
        /*0a90*/ 	.word	0x00000004
        /*0a94*/ 	.word	0x00000078
        /*0a98*/ 	.short	0x010a
        /*0a9a*/ 	.byte	0xff
	.zero		1


	//   ....[106]....
        /*0a9c*/ 	.word	0x0000b6c0
        /*0aa0*/ 	.word	0x00000004
        /*0aa4*/ 	.word	0x00000078
        /*0aa8*/ 	.short	0x010a
        /*0aaa*/ 	.byte	0xff
	.zero		1


	//   ....[107]....
        /*0aac*/ 	.word	0x0000b710
        /*0ab0*/ 	.word	0x00000003
        /*0ab4*/ 	.word	0x00000110
        /*0ab8*/ 	.short	0x010a
        /*0aba*/ 	.byte	0xff
	.zero		1


	//   ....[108]....
        /*0abc*/ 	.word	0x0000b770
        /*0ac0*/ 	.word	0x00000003
        /*0ac4*/ 	.word	0x00000000
        /*0ac8*/ 	.short	0x010a
        /*0aca*/ 	.byte	0xff
	.zero		1


	//   ....[109]....
        /*0acc*/ 	.word	0x0000b7d0
        /*0ad0*/ 	.word	0x00000003
        /*0ad4*/ 	.word	0x00000000
        /*0ad8*/ 	.short	0x010a
        /*0ada*/ 	.byte	0xff
	.zero		1


	//   ....[110]....
        /*0adc*/ 	.word	0x0000b830
        /*0ae0*/ 	.word	0x00000003
        /*0ae4*/ 	.word	0x00000000
        /*0ae8*/ 	.short	0x010a
        /*0aea*/ 	.byte	0xff
	.zero		1


	//   ....[111]....
        /*0aec*/ 	.word	0x0000b890
        /*0af0*/ 	.word	0x00000003
        /*0af4*/ 	.word	0x00000000
        /*0af8*/ 	.short	0x010a
        /*0afa*/ 	.byte	0xff
	.zero		1


	//   ....[112]....
        /*0afc*/ 	.word	0x0000b8f0
        /*0b00*/ 	.word	0x00000003
        /*0b04*/ 	.word	0x00000000
        /*0b08*/ 	.short	0x010a
        /*0b0a*/ 	.byte	0xff
	.zero		1


	//   ....[113]....
        /*0b0c*/ 	.word	0x0000b950
        /*0b10*/ 	.word	0x00000003
        /*0b14*/ 	.word	0x00000000
        /*0b18*/ 	.short	0x010a
        /*0b1a*/ 	.byte	0xff
	.zero		1


	//   ....[114]....
        /*0b1c*/ 	.word	0x0000b9b0
        /*0b20*/ 	.word	0x00000003
        /*0b24*/ 	.word	0x00000000
        /*0b28*/ 	.short	0x010a
        /*0b2a*/ 	.byte	0xff
	.zero		1


	//   ....[115]....
        /*0b2c*/ 	.word	0x0000ba10
        /*0b30*/ 	.word	0x00000003
        /*0b34*/ 	.word	0x00000000
        /*0b38*/ 	.short	0x010a
        /*0b3a*/ 	.byte	0xff
	.zero		1


	//   ....[116]....
        /*0b3c*/ 	.word	0x0000ba70
        /*0b40*/ 	.word	0x00000003
        /*0b44*/ 	.word	0x00000000
        /*0b48*/ 	.short	0x010a
        /*0b4a*/ 	.byte	0xff
	.zero		1


	//   ....[117]....
        /*0b4c*/ 	.word	0x0000bad0
        /*0b50*/ 	.word	0x00000003
        /*0b54*/ 	.word	0x00000000
        /*0b58*/ 	.short	0x010a
        /*0b5a*/ 	.byte	0xff
	.zero		1


	//   ....[118]....
        /*0b5c*/ 	.word	0x0000bb30
        /*0b60*/ 	.word	0x00000003
        /*0b64*/ 	.word	0x00000000
        /*0b68*/ 	.short	0x010a
        /*0b6a*/ 	.byte	0xff
	.zero		1


	//   ....[119]....
        /*0b6c*/ 	.word	0x0000bb90
        /*0b70*/ 	.word	0x00000003
        /*0b74*/ 	.word	0x00000000
        /*0b78*/ 	.short	0x010a
        /*0b7a*/ 	.byte	0xff
	.zero		1


	//   ....[120]....
        /*0b7c*/ 	.word	0x0000bbf0
        /*0b80*/ 	.word	0x00000003
        /*0b84*/ 	.word	0x00000000
        /*0b88*/ 	.short	0x010a
        /*0b8a*/ 	.byte	0xff
	.zero		1


	//   ....[121]....
        /*0b8c*/ 	.word	0x0000bc50
        /*0b90*/ 	.word	0x00000003
        /*0b94*/ 	.word	0x00000000
        /*0b98*/ 	.short	0x010a
        /*0b9a*/ 	.byte	0xff
	.zero		1


	//   ....[122]....
        /*0b9c*/ 	.word	0x0000bca0
        /*0ba0*/ 	.word	0x00000000
        /*0ba4*/ 	.word	0x00000150
        /*0ba8*/ 	.short	0x010a
        /*0baa*/ 	.byte	0xff
	.zero		1


	//   ....[123]....
        /*0bac*/ 	.word	0x0000bd00
        /*0bb0*/ 	.word	0x00000003
        /*0bb4*/ 	.word	0x00000120
        /*0bb8*/ 	.short	0x010a
        /*0bba*/ 	.byte	0xff
	.zero		1


	//   ....[124]....
        /*0bbc*/ 	.word	0x0000bd50
        /*0bc0*/ 	.word	0x00000000
        /*0bc4*/ 	.word	0x00000110
        /*0bc8*/ 	.short	0x010a
        /*0bca*/ 	.byte	0xff
	.zero		1


	//   ....[125]....
        /*0bcc*/ 	.word	0x0000bdb0
        /*0bd0*/ 	.word	0x00000002
        /*0bd4*/ 	.word	0x00000120
        /*0bd8*/ 	.short	0x010a
        /*0bda*/ 	.byte	0xff
	.zero		1


	//   ....[126]....
        /*0bdc*/ 	.word	0x0000be00
        /*0be0*/ 	.word	0x00000003
        /*0be4*/ 	.word	0x00000110
        /*0be8*/ 	.short	0x010a
        /*0bea*/ 	.byte	0xff
	.zero		1


	//   ....[127]....
        /*0bec*/ 	.word	0x0000be60
        /*0bf0*/ 	.word	0x00000004
        /*0bf4*/ 	.word	0x00000140
        /*0bf8*/ 	.short	0x010a
        /*0bfa*/ 	.byte	0xff
	.zero		1


	//   ....[128]....
        /*0bfc*/ 	.word	0x0000bec0
        /*0c00*/ 	.word	0x00000002
        /*0c04*/ 	.word	0x00000000
        /*0c08*/ 	.short	0x010a
        /*0c0a*/ 	.byte	0xff
	.zero		1


	//   ....[129]....
        /*0c0c*/ 	.word	0x0000bf20
        /*0c10*/ 	.word	0x00000002
        /*0c14*/ 	.word	0x00000000
        /*0c18*/ 	.short	0x010a
        /*0c1a*/ 	.byte	0xff
	.zero		1


	//   ....[130]....
        /*0c1c*/ 	.word	0x0000bf80
        /*0c20*/ 	.word	0x00000002
        /*0c24*/ 	.word	0x00000000
        /*0c28*/ 	.short	0x010a
        /*0c2a*/ 	.byte	0xff
	.zero		1


	//   ....[131]....
        /*0c2c*/ 	.word	0x0000bfd0
        /*0c30*/ 	.word	0x00000002
        /*0c34*/ 	.word	0x00000110
        /*0c38*/ 	.short	0x010a
        /*0c3a*/ 	.byte	0xff
	.zero		1


	//   ....[132]....
        /*0c3c*/ 	.word	0x0000c030
        /*0c40*/ 	.word	0x00000002
        /*0c44*/ 	.word	0x00000108
        /*0c48*/ 	.short	0x010a
        /*0c4a*/ 	.byte	0xff
	.zero		1


	//   ....[133]....
        /*0c4c*/ 	.word	0x0000c090
        /*0c50*/ 	.word	0x00000002
        /*0c54*/ 	.word	0x000000f8
        /*0c58*/ 	.short	0x010a
        /*0c5a*/ 	.byte	0xff
	.zero		1


	//   ....[134]....
        /*0c5c*/ 	.word	0x0000c0f0
        /*0c60*/ 	.word	0x00000002
        /*0c64*/ 	.word	0x00000110
        /*0c68*/ 	.short	0x010a
        /*0c6a*/ 	.byte	0xff
	.zero		1


	//   ....[135]....
        /*0c6c*/ 	.word	0x0000c150
        /*0c70*/ 	.word	0x00000003
        /*0c74*/ 	.word	0x000000f0
        /*0c78*/ 	.short	0x010a
        /*0c7a*/ 	.byte	0xff
	.zero		1


	//   ....[136]....
        /*0c7c*/ 	.word	0x0000c1a0
        /*0c80*/ 	.word	0x00000005
        /*0c84*/ 	.word	0x00000130
        /*0c88*/ 	.short	0x010a
        /*0c8a*/ 	.byte	0xff
	.zero		1


	//----- nvinfo : EIATTR_NUM_MBARRIERS
	.align		4
.L_49:
        /*0c8c*/ 	.byte	0x03, 0x38
        /*0c8e*/ 	.short	0x002e


	//----- nvinfo : EIATTR_EXIT_INSTR_OFFSETS
	.align		4
        /*0c90*/ 	.byte	0x04, 0x1c
        /*0c92*/ 	.short	(.L_51 - .L_50)


	//   ....[0]....
.L_50:
        /*0c94*/ 	.word	0x00002dd0


	//   ....[1]....
        /*0c98*/ 	.word	0x000032e0


	//   ....[2]....
        /*0c9c*/ 	.word	0x00003340


	//   ....[3]....
        /*0ca0*/ 	.word	0x00003fe0


	//   ....[4]....
        /*0ca4*/ 	.word	0x00004e80


	//   ....[5]....
        /*0ca8*/ 	.word	0x00004ec0


	//   ....[6]....
        /*0cac*/ 	.word	0x0000b5f0


	//----- nvinfo : EIATTR_MAX_THREADS
	.align		4
.L_51:
        /*0cb0*/ 	.byte	0x04, 0x05
        /*0cb2*/ 	.short	(.L_53 - .L_52)
.L_52:
        /*0cb4*/ 	.word	0x00000100
        /*0cb8*/ 	.word	0x00000001
        /*0cbc*/ 	.word	0x00000001


	//----- nvinfo : EIATTR_CRS_STACK_SIZE
	.align		4
.L_53:
        /*0cc0*/ 	.byte	0x04, 0x1e
        /*0cc2*/ 	.short	(.L_55 - .L_54)
.L_54:
        /*0cc4*/ 	.word	0x00000000


	//----- nvinfo : EIATTR_CBANK_PARAM_SIZE
	.align		4
.L_55:
        /*0cc8*/ 	.byte	0x03, 0x19
        /*0cca*/ 	.short	0x0800


	//----- nvinfo : EIATTR_PARAM_CBANK
	.align		4
        /*0ccc*/ 	.byte	0x04, 0x0a
        /*0cce*/ 	.short	(.L_57 - .L_56)
	.align		4
.L_56:
        /*0cd0*/ 	.word	index@(.nv.constant0._ZN7cutlass13device_kernelINS_4gemm6kernel13GemmUniversalIN4cute5tupleIJiiiiEEENS1_10collective13CollectiveMmaINS1_35MainloopSm100TmaUmmaWarpSpecializedILi15ELi2ELi2ENS5_IJNS4_1CILi1EEESB_SB_EEEEENS5_IJNSA_ILi128EEENSA_ILi224EEENSA_ILi32EEEEEEaNS5_IJlSB_lEEEaSI_NS4_8TiledMMAINS4_8MMA_AtomIJNS4_15SM100_MMA_S8_SSIaaiLi128ELi224ELNS4_4UMMA5MajorE0ELSN_0ELNSM_8SaturateE0EEEEEENS4_6LayoutISC_NS5_IJNSA_ILi0EEESS_SS_EEEEENS5_IJNS4_10UnderscoreESV_SV_EEEEENS4_13SM90_TMA_LOADENS4_14ComposedLayoutINS4_7SwizzleILi1ELi4ELi3EEENS4_18smem_ptr_flag_bitsILi8EEENSR_INS5_IJNSA_ILi8EEESG_EEENS5_IJSG_SB_EEEEEEEvNS4_8identityESY_S18_vS19_EENS_8epilogue10collective18CollectiveEpilogueINS1B_23Sm100TmaWarpSpecializedILi1ELi1ELi224ELb0ELb0EEEJSH_NS5_IJNSR_ISE_SB_EENSR_ISF_SB_EEEEEaSI_aSI_NS1B_6fusion15FusionCallbacksIS1F_NS1J_17LinearCombinationIaiaiLNS_15FloatRoundStyleE2EEESH_S1I_JEEENS4_5SM1004TMEM4LOAD26SM100_TMEM_LOAD_32dp32b32xESY_S18_NS4_39AutoVectorizingCopyWithAssumedAlignmentILi128EEENS4_14SM90_TMA_STOREES18_S1U_S1U_EEEvvEEEEvNT_6ParamsE)
        /*0cd4*/ 	.short	0x0380
        /*0cd6*/ 	.short	0x0800


	//----- nvinfo : EIATTR_SW_WAR
	.align		4
.L_57:
        /*0cd8*/ 	.byte	0x04, 0x36
        /*0cda*/ 	.short	(.L_59 - .L_58)
.L_58:
        /*0cdc*/ 	.word	0x00000008
.L_59:


//--------------------- .nv.callgraph             --------------------------
	.section	.nv.callgraph,"",@"SHT_CUDA_CALLGRAPH"
	.align	4
	.sectionentsize	8
	.align		4
        /*0000*/ 	.word	0x00000000
	.align		4
        /*0004*/ 	.word	0xffffffff
	.align		4
        /*0008*/ 	.word	index@(_ZN7cutlass13device_kernelINS_4gemm6kernel13GemmUniversalIN4cute5tupleIJiiiiEEENS1_10collective13CollectiveMmaINS1_35MainloopSm100TmaUmmaWarpSpecializedILi15ELi2ELi2ENS5_IJNS4_1CILi1EEESB_SB_EEEEENS5_IJNSA_ILi128EEENSA_ILi224EEENSA_ILi32EEEEEEaNS5_IJlSB_lEEEaSI_NS4_8TiledMMAINS4_8MMA_AtomIJNS4_15SM100_MMA_S8_SSIaaiLi128ELi224ELNS4_4UMMA5MajorE0ELSN_0ELNSM_8SaturateE0EEEEEENS4_6LayoutISC_NS5_IJNSA_ILi0EEESS_SS_EEEEENS5_IJNS4_10UnderscoreESV_SV_EEEEENS4_13SM90_TMA_LOADENS4_14ComposedLayoutINS4_7SwizzleILi1ELi4ELi3EEENS4_18smem_ptr_flag_bitsILi8EEENSR_INS5_IJNSA_ILi8EEESG_EEENS5_IJSG_SB_EEEEEEEvNS4_8identityESY_S18_vS19_EENS_8epilogue10collective18CollectiveEpilogueINS1B_23Sm100TmaWarpSpecializedILi1ELi1ELi224ELb0ELb0EEEJSH_NS5_IJNSR_ISE_SB_EENSR_ISF_SB_EEEEEaSI_aSI_NS1B_6fusion15FusionCallbacksIS1F_NS1J_17LinearCombinationIaiaiLNS_15FloatRoundStyleE2EEESH_S1I_JEEENS4_5SM1004TMEM4LOAD26SM100_TMEM_LOAD_32dp32b32xESY_S18_NS4_39AutoVectorizingCopyWithAssumedAlignmentILi128EEENS4_14SM90_TMA_STOREES18_S1U_S1U_EEEvvEEEEvNT_6ParamsE)
	.align		4
        /*000c*/ 	.word	index@(__assertfail)
	.align		4
        /*0010*/ 	.word	0x00000000
	.align		4
        /*0014*/ 	.word	0xfffffffe
	.align		4
        /*0018*/ 	.word	0x00000000
	.align		4
        /*001c*/ 	.word	0xfffffffd
	.align		4
        /*0020*/ 	.word	0x00000000
	.align		4
        /*0024*/ 	.word	0xfffffffc


//--------------------- .nv.constant4             --------------------------
	.section	.nv.constant4,"a",@progbits
	.align	8
	.align		8
.nv.constant4:
        /*0000*/ 	.dword	__assertfail
	.align		8
        /*0008*/ 	.dword	__unnamed_1
	.align		8
        /*0010*/ 	.dword	__unnamed_2
	.align		8
        /*0018*/ 	.dword	_ZN40_INTERNAL_75d59104_4_k_cu_b4f6db88_266144cuda3std3__45__cpo5beginE
	.align		8
        /*0020*/ 	.dword	_ZN40_INTERNAL_75d59104_4_k_cu_b4f6db88_266144cuda3std3__45__cpo3endE
	.align		8
        /*0028*/ 	.dword	_ZN40_INTERNAL_75d59104_4_k_cu_b4f6db88_266144cuda3std3__45__cpo6cbeginE
	.align		8
        /*0030*/ 	.dword	_ZN40_INTERNAL_75d59104_4_k_cu_b4f6db88_266144cuda3std3__45__cpo4cendE
	.align		8
        /*0038*/ 	.dword	_ZN40_INTERNAL_75d59104_4_k_cu_b4f6db88_266144cuda3std3__442_GLOBAL__N__75d59104_4_k_cu_b4f6db88_266146ignoreE
	.align		8
        /*0040*/ 	.dword	_ZN40_INTERNAL_75d59104_4_k_cu_b4f6db88_266144cuda3std3__419piecewise_constructE
	.align		8
        /*0048*/ 	.dword	_ZN40_INTERNAL_75d59104_4_k_cu_b4f6db88_266144cuda3std3__48in_placeE
	.align		8
        /*0050*/ 	.dword	_ZN40_INTERNAL_75d59104_4_k_cu_b4f6db88_266144cuda3std6ranges3__45__cpo4swapE
	.align		8
        /*0058*/ 	.dword	_ZN40_INTERNAL_75d59104_4_k_cu_b4f6db88_266144cuda3std6ranges3__45__cpo9iter_moveE
	.align		8
        /*0060*/ 	.dword	_ZN40_INTERNAL_75d59104_4_k_cu_b4f6db88_266144cute7productE
	.align		8
        /*0068*/ 	.dword	_ZN40_INTERNAL_75d59104_4_k_cu_b4f6db88_266144cute1_E
	.align		8
        /*0070*/ 	.dword	$str$25
	.align		8
        /*0078*/ 	.dword	$str$26
	.align		8
        /*0080*/ 	.dword	$str$27
	.align		8
        /*0088*/ 	.dword	$str$28


//--------------------- .text._ZN7cutlass13device_kernelINS_4gemm6kernel13GemmUniversalIN4cute5tupleIJiiiiEEENS1_10collective13CollectiveMmaINS1_35MainloopSm100TmaUmmaWarpSpecializedILi15ELi2ELi2ENS5_IJNS4_1CILi1EEESB_SB_EEEEENS5_IJNSA_ILi128EEENSA_ILi224EEENSA_ILi32EEEEEEaNS5_IJlSB_lEEEaSI_NS4_8TiledMMAINS4_8MMA_AtomIJNS4_15SM100_MMA_S8_SSIaaiLi128ELi224ELNS4_4UMMA5MajorE0ELSN_0ELNSM_8SaturateE0EEEEEENS4_6LayoutISC_NS5_IJNSA_ILi0EEESS_SS_EEEEENS5_IJNS4_10UnderscoreESV_SV_EEEEENS4_13SM90_TMA_LOADENS4_14ComposedLayoutINS4_7SwizzleILi1ELi4ELi3EEENS4_18smem_ptr_flag_bitsILi8EEENSR_INS5_IJNSA_ILi8EEESG_EEENS5_IJSG_SB_EEEEEEEvNS4_8identityESY_S18_vS19_EENS_8epilogue10collective18CollectiveEpilogueINS1B_23Sm100TmaWarpSpecializedILi1ELi1ELi224ELb0ELb0EEEJSH_NS5_IJNSR_ISE_SB_EENSR_ISF_SB_EEEEEaSI_aSI_NS1B_6fusion15FusionCallbacksIS1F_NS1J_17LinearCombinationIaiaiLNS_15FloatRoundStyleE2EEESH_S1I_JEEENS4_5SM1004TMEM4LOAD26SM100_TMEM_LOAD_32dp32b32xESY_S18_NS4_39AutoVectorizingCopyWithAssumedAlignmentILi128EEENS4_14SM90_TMA_STOREES18_S1U_S1U_EEEvvEEEEvNT_6ParamsE --------------------------
	.section	.text._ZN7cutlass13device_kernelINS_4gemm6kernel13GemmUniversalIN4cute5tupleIJiiiiEEENS1_10collective13CollectiveMmaINS1_35MainloopSm100TmaUmmaWarpSpecializedILi15ELi2ELi2ENS5_IJNS4_1CILi1EEESB_SB_EEEEENS5_IJNSA_ILi128EEENSA_ILi224EEENSA_ILi32EEEEEEaNS5_IJlSB_lEEEaSI_NS4_8TiledMMAINS4_8MMA_AtomIJNS4_15SM100_MMA_S8_SSIaaiLi128ELi224ELNS4_4UMMA5MajorE0ELSN_0ELNSM_8SaturateE0EEEEEENS4_6LayoutISC_NS5_IJNSA_ILi0EEESS_SS_EEEEENS5_IJNS4_10UnderscoreESV_SV_EEEEENS4_13SM90_TMA_LOADENS4_14ComposedLayoutINS4_7SwizzleILi1ELi4ELi3EEENS4_18smem_ptr_flag_bitsILi8EEENSR_INS5_IJNSA_ILi8EEESG_EEENS5_IJSG_SB_EEEEEEEvNS4_8identityESY_S18_vS19_EENS_8epilogue10collective18CollectiveEpilogueINS1B_23Sm100TmaWarpSpecializedILi1ELi1ELi224ELb0ELb0EEEJSH_NS5_IJNSR_ISE_SB_EENSR_ISF_SB_EEEEEaSI_aSI_NS1B_6fusion15FusionCallbacksIS1F_NS1J_17LinearCombinationIaiaiLNS_15FloatRoundStyleE2EEESH_S1I_JEEENS4_5SM1004TMEM4LOAD26SM100_TMEM_LOAD_32dp32b32xESY_S18_NS4_39AutoVectorizingCopyWithAssumedAlignmentILi128EEENS4_14SM90_TMA_STOREES18_S1U_S1U_EEEvvEEEEvNT_6ParamsE,"ax",@progbits
	.align	128
.text._ZN7cutlass13device_kernelINS_4gemm6kernel13GemmUniversalIN4cute5tupleIJiiiiEEENS1_10collective13CollectiveMmaINS1_35MainloopSm100TmaUmmaWarpSpecializedILi15ELi2ELi2ENS5_IJNS4_1CILi1EEESB_SB_EEEEENS5_IJNSA_ILi128EEENSA_ILi224EEENSA_ILi32EEEEEEaNS5_IJlSB_lEEEaSI_NS4_8TiledMMAINS4_8MMA_AtomIJNS4_15SM100_MMA_S8_SSIaaiLi128ELi224ELNS4_4UMMA5MajorE0ELSN_0ELNSM_8SaturateE0EEEEEENS4_6LayoutISC_NS5_IJNSA_ILi0EEESS_SS_EEEEENS5_IJNS4_10UnderscoreESV_SV_EEEEENS4_13SM90_TMA_LOADENS4_14ComposedLayoutINS4_7SwizzleILi1ELi4ELi3EEENS4_18smem_ptr_flag_bitsILi8EEENSR_INS5_IJNSA_ILi8EEESG_EEENS5_IJSG_SB_EEEEEEEvNS4_8identityESY_S18_vS19_EENS_8epilogue10collective18CollectiveEpilogueINS1B_23Sm100TmaWarpSpecializedILi1ELi1ELi224ELb0ELb0EEEJSH_NS5_IJNSR_ISE_SB_EENSR_ISF_SB_EEEEEaSI_aSI_NS1B_6fusion15FusionCallbacksIS1F_NS1J_17LinearCombinationIaiaiLNS_15FloatRoundStyleE2EEESH_S1I_JEEENS4_5SM1004TMEM4LOAD26SM100_TMEM_LOAD_32dp32b32xESY_S18_NS4_39AutoVectorizingCopyWithAssumedAlignmentILi128EEENS4_14SM90_TMA_STOREES18_S1U_S1U_EEEvvEEEEvNT_6ParamsE:
        .type           _ZN7cutlass13device_kernelINS_4gemm6kernel13GemmUniversalIN4cute5tupleIJiiiiEEENS1_10collective13CollectiveMmaINS1_35MainloopSm100TmaUmmaWarpSpecializedILi15ELi2ELi2ENS5_IJNS4_1CILi1EEESB_SB_EEEEENS5_IJNSA_ILi128EEENSA_ILi224EEENSA_ILi32EEEEEEaNS5_IJlSB_lEEEaSI_NS4_8TiledMMAINS4_8MMA_AtomIJNS4_15SM100_MMA_S8_SSIaaiLi128ELi224ELNS4_4UMMA5MajorE0ELSN_0ELNSM_8SaturateE0EEEEEENS4_6LayoutISC_NS5_IJNSA_ILi0EEESS_SS_EEEEENS5_IJNS4_10UnderscoreESV_SV_EEEEENS4_13SM90_TMA_LOADENS4_14ComposedLayoutINS4_7SwizzleILi1ELi4ELi3EEENS4_18smem_ptr_flag_bitsILi8EEENSR_INS5_IJNSA_ILi8EEESG_EEENS5_IJSG_SB_EEEEEEEvNS4_8identityESY_S18_vS19_EENS_8epilogue10collective18CollectiveEpilogueINS1B_23Sm100TmaWarpSpecializedILi1ELi1ELi224ELb0ELb0EEEJSH_NS5_IJNSR_ISE_SB_EENSR_ISF_SB_EEEEEaSI_aSI_NS1B_6fusion15FusionCallbacksIS1F_NS1J_17LinearCombinationIaiaiLNS_15FloatRoundStyleE2EEESH_S1I_JEEENS4_5SM1004TMEM4LOAD26SM100_TMEM_LOAD_32dp32b32xESY_S18_NS4_39AutoVectorizingCopyWithAssumedAlignmentILi128EEENS4_14SM90_TMA_STOREES18_S1U_S1U_EEEvvEEEEvNT_6ParamsE,@function
        .size           _ZN7cutlass13device_kernelINS_4gemm6kernel13GemmUniversalIN4cute5tupleIJiiiiEEENS1_10collective13CollectiveMmaINS1_35MainloopSm100TmaUmmaWarpSpecializedILi15ELi2ELi2ENS5_IJNS4_1CILi1EEESB_SB_EEEEENS5_IJNSA_ILi128EEENSA_ILi224EEENSA_ILi32EEEEEEaNS5_IJlSB_lEEEaSI_NS4_8TiledMMAINS4_8MMA_AtomIJNS4_15SM100_MMA_S8_SSIaaiLi128ELi224ELNS4_4UMMA5MajorE0ELSN_0ELNSM_8SaturateE0EEEEEENS4_6LayoutISC_NS5_IJNSA_ILi0EEESS_SS_EEEEENS5_IJNS4_10UnderscoreESV_SV_EEEEENS4_13SM90_TMA_LOADENS4_14ComposedLayoutINS4_7SwizzleILi1ELi4ELi3EEENS4_18smem_ptr_flag_bitsILi8EEENSR_INS5_IJNSA_ILi8EEESG_EEENS5_IJSG_SB_EEEEEEEvNS4_8identityESY_S18_vS19_EENS_8epilogue10collective18CollectiveEpilogueINS1B_23Sm100TmaWarpSpecializedILi1ELi1ELi224ELb0ELb0EEEJSH_NS5_IJNSR_ISE_SB_EENSR_ISF_SB_EEEEEaSI_aSI_NS1B_6fusion15FusionCallbacksIS1F_NS1J_17LinearCombinationIaiaiLNS_15FloatRoundStyleE2EEESH_S1I_JEEENS4_5SM1004TMEM4LOAD26SM100_TMEM_LOAD_32dp32b32xESY_S18_NS4_39AutoVectorizingCopyWithAssumedAlignmentILi128EEENS4_14SM90_TMA_STOREES18_S1U_S1U_EEEvvEEEEvNT_6ParamsE,(.L_x_162 - _ZN7cutlass13device_kernelINS_4gemm6kernel13GemmUniversalIN4cute5tupleIJiiiiEEENS1_10collective13CollectiveMmaINS1_35MainloopSm100TmaUmmaWarpSpecializedILi15ELi2ELi2ENS5_IJNS4_1CILi1EEESB_SB_EEEEENS5_IJNSA_ILi128EEENSA_ILi224EEENSA_ILi32EEEEEEaNS5_IJlSB_lEEEaSI_NS4_8TiledMMAINS4_8MMA_AtomIJNS4_15SM100_MMA_S8_SSIaaiLi128ELi224ELNS4_4UMMA5MajorE0ELSN_0ELNSM_8SaturateE0EEEEEENS4_6LayoutISC_NS5_IJNSA_ILi0EEESS_SS_EEEEENS5_IJNS4_10UnderscoreESV_SV_EEEEENS4_13SM90_TMA_LOADENS4_14ComposedLayoutINS4_7SwizzleILi1ELi4ELi3EEENS4_18smem_ptr_flag_bitsILi8EEENSR_INS5_IJNSA_ILi8EEESG_EEENS5_IJSG_SB_EEEEEEEvNS4_8identityESY_S18_vS19_EENS_8epilogue10collective18CollectiveEpilogueINS1B_23Sm100TmaWarpSpecializedILi1ELi1ELi224ELb0ELb0EEEJSH_NS5_IJNSR_ISE_SB_EENSR_ISF_SB_EEEEEaSI_aSI_NS1B_6fusion15FusionCallbacksIS1F_NS1J_17LinearCombinationIaiaiLNS_15FloatRoundStyleE2EEESH_S1I_JEEENS4_5SM1004TMEM4LOAD26SM100_TMEM_LOAD_32dp32b32xESY_S18_NS4_39AutoVectorizingCopyWithAssumedAlignmentILi128EEENS4_14SM90_TMA_STOREES18_S1U_S1U_EEEvvEEEEvNT_6ParamsE)
        .other          _ZN7cutlass13device_kernelINS_4gemm6kernel13GemmUniversalIN4cute5tupleIJiiiiEEENS1_10collective13CollectiveMmaINS1_35MainloopSm100TmaUmmaWarpSpecializedILi15ELi2ELi2ENS5_IJNS4_1CILi1EEESB_SB_EEEEENS5_IJNSA_ILi128EEENSA_ILi224EEENSA_ILi32EEEEEEaNS5_IJlSB_lEEEaSI_NS4_8TiledMMAINS4_8MMA_AtomIJNS4_15SM100_MMA_S8_SSIaaiLi128ELi224ELNS4_4UMMA5MajorE0ELSN_0ELNSM_8SaturateE0EEEEEENS4_6LayoutISC_NS5_IJNSA_ILi0EEESS_SS_EEEEENS5_IJNS4_10UnderscoreESV_SV_EEEEENS4_13SM90_TMA_LOADENS4_14ComposedLayoutINS4_7SwizzleILi1ELi4ELi3EEENS4_18smem_ptr_flag_bitsILi8EEENSR_INS5_IJNSA_ILi8EEESG_EEENS5_IJSG_SB_EEEEEEEvNS4_8identityESY_S18_vS19_EENS_8epilogue10collective18CollectiveEpilogueINS1B_23Sm100TmaWarpSpecializedILi1ELi1ELi224ELb0ELb0EEEJSH_NS5_IJNSR_ISE_SB_EENSR_ISF_SB_EEEEEaSI_aSI_NS1B_6fusion15FusionCallbacksIS1F_NS1J_17LinearCombinationIaiaiLNS_15FloatRoundStyleE2EEESH_S1I_JEEENS4_5SM1004TMEM4LOAD26SM100_TMEM_LOAD_32dp32b32xESY_S18_NS4_39AutoVectorizingCopyWithAssumedAlignmentILi128EEENS4_14SM90_TMA_STOREES18_S1U_S1U_EEEvvEEEEvNT_6ParamsE,@"STO_CUDA_ENTRY STV_DEFAULT"
_ZN7cutlass13device_kernelINS_4gemm6kernel13GemmUniversalIN4cute5tupleIJiiiiEEENS1_10collective13CollectiveMmaINS1_35MainloopSm100TmaUmmaWarpSpecializedILi15ELi2ELi2ENS5_IJNS4_1CILi1EEESB_SB_EEEEENS5_IJNSA_ILi128EEENSA_ILi224EEENSA_ILi32EEEEEEaNS5_IJlSB_lEEEaSI_NS4_8TiledMMAINS4_8MMA_AtomIJNS4_15SM100_MMA_S8_SSIaaiLi128ELi224ELNS4_4UMMA5MajorE0ELSN_0ELNSM_8SaturateE0EEEEEENS4_6LayoutISC_NS5_IJNSA_ILi0EEESS_SS_EEEEENS5_IJNS4_10UnderscoreESV_SV_EEEEENS4_13SM90_TMA_LOADENS4_14ComposedLayoutINS4_7SwizzleILi1ELi4ELi3EEENS4_18smem_ptr_flag_bitsILi8EEENSR_INS5_IJNSA_ILi8EEESG_EEENS5_IJSG_SB_EEEEEEEvNS4_8identityESY_S18_vS19_EENS_8epilogue10collective18CollectiveEpilogueINS1B_23Sm100TmaWarpSpecializedILi1ELi1ELi224ELb0ELb0EEEJSH_NS5_IJNSR_ISE_SB_EENSR_ISF_SB_EEEEEaSI_aSI_NS1B_6fusion15FusionCallbacksIS1F_NS1J_17LinearCombinationIaiaiLNS_15FloatRoundStyleE2EEESH_S1I_JEEENS4_5SM1004TMEM4LOAD26SM100_TMEM_LOAD_32dp32b32xESY_S18_NS4_39AutoVectorizingCopyWithAssumedAlignmentILi128EEENS4_14SM90_TMA_STOREES18_S1U_S1U_EEEvvEEEEvNT_6ParamsE:
[----:B------:R-:W1:Y:S01]  /*0000*/  LDC R1, c[0x0][0x37c] ;  /* 0x0000df00ff017b82 */ /* 0x000e620000000800 */
[----:B------:R-:W2:Y:S01]  /*0010*/  S2R R6, SR_TID.X ;  /* 0x0000000000067919 */ /* 0x000ea20000002100 */
[----:B------:R-:W3:Y:S01]  /*0020*/  LDCU.64 UR8, c[0x0][0x890] ;  /* 0x00011200ff0877ac */ /* 0x000ee20008000a00 */
[----:B-1----:R-:W-:Y:S01]  /*0030*/  VIADD R1, R1, 0xffffff88 ;  /* 0xffffff8801017836 */ /* 0x002fe20000000000 */
[----:B------:R-:W-:Y:S01]  /*0040*/  ELECT P3, URZ, PT ;  /* 0x0000000000ff782f */ /* 0x000fe20003860000 */
[----:B---3--:R-:W-:-:S04]  /*0050*/  UISETP.NE.U32.AND UP0, UPT, UR8, URZ, UPT ;  /* 0x000000ff0800728c */ /* 0x008fc8000bf05070 */
[----:B------:R-:W-:Y:S01]  /*0060*/  UISETP.NE.AND.EX UP0, UPT, UR9, URZ, UPT, UP0 ;  /* 0x000000ff0900728c */ /* 0x000fe2000bf05300 */
[----:B--2---:R-:W-:-:S05]  /*0070*/  SHF.R.U32.HI R2, RZ, 0x5, R6 ;  /* 0x00000005ff027819 */ /* 0x004fca0000011606 */
[----:B------:R-:W1:Y:S02]  /*0080*/  SHFL.IDX PT, R0, R2, RZ, 0x1f ;  /* 0x00001fff02007589 */ /* 0x000e6400000e0000 */
[----:B-1----:R-:W-:Y:S02]  /*0090*/  R2UR UR18, R0 ;  /* 0x00000000001272ca */ /* 0x002fe400000e0000 */
[----:B------:R-:W-:-:S05]  /*00a0*/  PRMT R0, RZ, 0x7610, R0 ;  /* 0x00007610ff007816 */ /* 0x000fca0000000000 */
[----:B------:R1:W-:Y:S01]  /*00b0*/  STL.S16 [R1+0x60], R0 ;  /* 0x0000600001007387 */ /* 0x0003e20000100600 */
[----:B------:R-:W-:Y:S07]  /*00c0*/  BRA.U UP0, `(.L_x_0) ;  /* 0x0000000100387547 */ /* 0x000fee000b800000 */
[----:B------:R-:W2:Y:S02]  /*00d0*/  LDCU.64 UR4, c[0x0][0x888] ;  /* 0x00011100ff0477ac */ /* 0x000ea40008000a00 */
[----:B--2---:R-:W-:-:S04]  /*00e0*/  UISETP.NE.U32.AND UP0, UPT, UR4, URZ, UPT ;  /* 0x000000ff0400728c */ /* 0x004fc8000bf05070 */
[----:B------:R-:W-:-:S09]  /*00f0*/  UISETP.NE.AND.EX UP0, UPT, UR5, URZ, UPT, UP0 ;  /* 0x000000ff0500728c */ /* 0x000fd2000bf05300 */
[----:B------:R-:W-:Y:S05]  /*0100*/  BRA.U !UP0, `(.L_x_1) ;  /* 0x0000000108187547 */ /* 0x000fea000b800000 */
[----:B------:R-:W2:Y:S01]  /*0110*/  LDC.64 R4, c[0x0][0x888] ;  /* 0x00022200ff047b82 */ /* 0x000ea20000000a00 */
[----:B------:R-:W2:Y:S02]  /*0120*/  LDCU.64 UR4, c[0x0][0x358] ;  /* 0x00006b00ff0477ac */ /* 0x000ea40008000a00 */
[----:B--2---:R2:W5:Y:S01]  /*0130*/  LDG.E R219, desc[UR4][R4.64] ;  /* 0x0000000404db7981 */ /* 0x004562000c1e1900 */
[----:B-1----:R-:W-:-:S05]  /*0140*/  HFMA2 R0, -RZ, RZ, 0, 5.9604644775390625e-08 ;  /* 0x00000001ff007431 */ /* 0x002fca00000001ff */
[----:B------:R2:W-:Y:S01]  /*0150*/  STL.S16 [R1+0x60], R0 ;  /* 0x0000600001007387 */ /* 0x0005e20000100600 */
[----:B------:R-:W-:Y:S05]  /*0160*/  BRA `(.L_x_0) ;  /* 0x0000000000107947 */ /* 0x000fea0003800000 */
.L_x_1:
[----:B-1----:R-:W-:Y:S01]  /*0170*/  HFMA2 R0, -RZ, RZ, 0, 5.9604644775390625e-08 ;  /* 0x00000001ff007431 */ /* 0x002fe200000001ff */
[----:B------:R-:W1:Y:S04]  /*0180*/  LDCU UR4, c[0x0][0x880] ;  /* 0x00011000ff0477ac */ /* 0x000e680008000800 */
[----:B------:R3:W-:Y:S01]  /*0190*/  STL.S16 [R1+0x60], R0 ;  /* 0x0000600001007387 */ /* 0x0007e20000100600 */
[----:B-1----:R-:W-:-:S07]  /*01a0*/  MOV R219, UR4 ;  /* 0x0000000400db7c02 */ /* 0x002fce0008000f00 */
.L_x_0:
[----:B------:R-:W4:Y:S02]  /*01b0*/  LDCU.64 UR4, c[0x0][0x8b0] ;  /* 0x00011600ff0477ac */ /* 0x000f240008000a00 */
[----:B----4-:R-:W-:-:S04]  /*01c0*/  UISETP.NE.U32.AND UP0, UPT, UR4, URZ, UPT ;  /* 0x000000ff0400728c */ /* 0x010fc8000bf05070 */
[----:B------:R-:W-:-:S09]  /*01d0*/  UISETP.NE.AND.EX UP0, UPT, UR5, URZ, UPT, UP0 ;  /* 0x000000ff0500728c */ /* 0x000fd2000bf05300 */
[----:B------:R-:W-:Y:S05]  /*01e0*/  BRA.U UP0, `(.L_x_2) ;  /* 0x0000000100287547 */ /* 0x000fea000b800000 */
[----:B------:R-:W4:Y:S02]  /*01f0*/  LDCU.64 UR4, c[0x0][0x8a8] ;  /* 0x00011500ff0477ac */ /* 0x000f240008000a00 */
[----:B----4-:R-:W-:-:S04]  /*0200*/  UISETP.NE.U32.AND UP0, UPT, UR4, URZ, UPT ;  /* 0x000000ff0400728c */ /* 0x010fc8000bf05070 */
[----:B------:R-:W-:-:S09]  /*0210*/  UISETP.NE.AND.EX UP0, UPT, UR5, URZ, UPT, UP0 ;  /* 0x000000ff0500728c */ /* 0x000fd2000bf05300 */
[----:B------:R-:W-:Y:S05]  /*0220*/  BRA.U !UP0, `(.L_x_3) ;  /* 0x0000000108107547 */ /* 0x000fea000b800000 */
[----:B--2---:R-:W2:Y:S01]  /*0230*/  LDC.64 R4, c[0x0][0x8a8] ;  /* 0x00022a00ff047b82 */ /* 0x004ea20000000a00 */
[----:B------:R-:W2:Y:S02]  /*0240*/  LDCU.64 UR4, c[0x0][0x358] ;  /* 0x00006b00ff0477ac */ /* 0x000ea40008000a00 */
[----:B--2---:R4:W5:Y:S01]  /*0250*/  LDG.E R217, desc[UR4][R4.64] ;  /* 0x0000000404d97981 */ /* 0x004962000c1e1900 */
[----:B------:R-:W-:Y:S05]  /*0260*/  BRA `(.L_x_2) ;  /* 0x0000000000087947 */ /* 0x000fea0003800000 */
.L_x_3:
[----:B------:R-:W4:Y:S02]  /*0270*/  LDCU UR4, c[0x0][0x8a0] ;  /* 0x00011400ff0477ac */ /* 0x000f240008000800 */
[----:B----4-:R-:W-:Y:S02]  /*0280*/  MOV R217, UR4 ;  /* 0x0000000400d97c02 */ /* 0x010fe40008000f00 */
.L_x_2:
[----:B--2-4-:R-:W-:Y:S01]  /*0290*/  IMAD.U32 R4, RZ, RZ, UR18 ;  /* 0x00000012ff047e24 */ /* 0x014fe2000f8e00ff */
[----:B------:R-:W-:Y:S04]  /*02a0*/  BSSY.RECONVERGENT B0, `(.L_x_4) ;  /* 0x000000c000007945 */ /* 0x000fe80003800200 */
[C---:B------:R-:W-:Y:S02]  /*02b0*/  ISETP.NE.OR P1, PT, R4.reuse, 0x1, !P3 ;  /* 0x000000010400780c */ /* 0x040fe40005f25670 */
[----:B------:R-:W-:-:S11]  /*02c0*/  ISETP.NE.OR P0, PT, R4, 0x3, !P3 ;  /* 0x000000030400780c */ /* 0x000fd60005f05670 */
[----:B------:R-:W-:Y:S05]  /*02d0*/  @P1 BRA `(.L_x_5) ;  /* 0x0000000000201947 */ /* 0x000fea0003800000 */
[----:B------:R-:W2:Y:S02]  /*02e0*/  LDCU.64 UR4, c[0x0][0x348] ;  /* 0x00006900ff0477ac */ /* 0x000ea40008000a00 */
[----:B--2---:R-:W-:Y:S02]  /*02f0*/  UIADD3 UR6, UP1, UPT, UR4, 0x80, URZ ;  /* 0x0000008004067890 */ /* 0x004fe4000ff3e0ff */
[----:B------:R-:W-:Y:S02]  /*0300*/  UIADD3 UR4, UP0, UPT, UR4, 0x180, URZ ;  /* 0x0000018004047890 */ /* 0x000fe4000ff1e0ff */
[----:B------:R-:W-:Y:S02]  /*0310*/  UIADD3.X UR7, UPT, UPT, URZ, UR5, URZ, UP1, !UPT ;  /* 0x00000005ff077290 */ /* 0x000fe40008ffe4ff */
[----:B------:R-:W-:-:S07]  /*0320*/  UIADD3.X UR5, UPT, UPT, URZ, UR5, URZ, UP0, !UPT ;  /* 0x00000005ff057290 */ /* 0x000fce00087fe4ff */
[----:B------:R2:W-:Y:S02]  /*0330*/  UTMACCTL.PF [UR6] ;  /* 0x00000000060079b9 */ /* 0x0005e40008040000 */
[----:B------:R2:W-:Y:S02]  /*0340*/  UTMACCTL.PF [UR4] ;  /* 0x00000000040079b9 */ /* 0x0005e40008040000 */
[----:B--2---:R-:W-:Y:S01]  /*0350*/  NOP ;  /* 0x0000000000007918 */ /* 0x004fe20000000000 */
.L_x_5:
[----:B------:R-:W-:Y:S05]  /*0360*/  BSYNC.RECONVERGENT B0 ;  /* 0x0000000000007941 */ /* 0x000fea0003800200 */
.L_x_4:
[----:B------:R-:W-:Y:S04]  /*0370*/  BSSY.RECONVERGENT B0, `(.L_x_6) ;  /* 0x000000a000007945 */ /* 0x000fe80003800200 */
        /* <DEDUP_REMOVED lines=9> */
.L_x_7:
[----:B------:R-:W-:Y:S05]  /*0410*/  BSYNC.RECONVERGENT B0 ;  /* 0x0000000000007941 */ /* 0x000fea0003800200 */
.L_x_6:
[----:B------:R-:W2:Y:S01]  /*0420*/  LDCU.64 UR4, c[0x0][0x888] ;  /* 0x00011100ff0477ac */ /* 0x000ea20008000a00 */
[----:B------:R-:W-:Y:S02]  /*0430*/  UISETP.EQ.U32.AND UP1, UPT, UR8, URZ, UPT ;  /* 0x000000ff0800728c */ /* 0x000fe4000bf22070 */
[----:B------:R-:W-:Y:S02]  /*0440*/  UPLOP3.LUT UP3, UPT, UPT, UPT, UPT, 0x80, 0x8 ;  /* 0x000000000008789c */ /* 0x000fe40003f6f070 */
[----:B--2---:R-:W-:-:S04]  /*0450*/  UISETP.NE.U32.AND UP0, UPT, UR4, URZ, UPT ;  /* 0x000000ff0400728c */ /* 0x004fc8000bf05070 */
[----:B------:R-:W-:-:S04]  /*0460*/  UISETP.NE.AND.EX UP2, UPT, UR5, URZ, UPT, UP0 ;  /* 0x000000ff0500728c */ /* 0x000fc8000bf45300 */
[----:B------:R-:W-:-:S04]  /*0470*/  UISETP.EQ.OR.EX UP4, UPT, UR9, URZ, !UP2, UP1 ;  /* 0x000000ff0900728c */ /* 0x000fc8000d782710 */
[----:B------:R-:W-:-:S05]  /*0480*/  UP2UR UR60, UPR, URZ, 0x10 ;  /* 0x00000010ff3c7883 */ /* 0x000fca0008000000 */
[----:B------:R-:W-:Y:S07]  /*0490*/  BRA.U !UP4, `(.L_x_8) ;  /* 0x000000010c207547 */ /* 0x000fee000b800000 */
[----:B-----5:R-:W-:Y:S01]  /*04a0*/  R2UR UR5, R219 ;  /* 0x00000000db0572ca */ /* 0x020fe200000e0000 */
[----:B------:R-:W-:Y:S02]  /*04b0*/  UISETP.NE.U32.AND UP1, UPT, UR8, URZ, UPT ;  /* 0x000000ff0800728c */ /* 0x000fe4000bf25070 */
[----:B------:R-:W-:Y:S02]  /*04c0*/  USEL UR4, URZ, 0xffffffff, UP2 ;  /* 0xffffffffff047887 */ /* 0x000fe40009000000 */
[----:B------:R-:W-:-:S08]  /*04d0*/  UISETP.NE.AND.EX UP1, UPT, UR9, URZ, UPT, UP1 ;  /* 0x000000ff0900728c */ /* 0x000fd0000bf25310 */
[----:B------:R-:W-:-:S04]  /*04e0*/  UISETP.NE.AND UP0, UPT, UR5, URZ, UPT ;  /* 0x000000ff0500728c */ /* 0x000fc8000bf05270 */
[----:B------:R-:W-:-:S04]  /*04f0*/  @!UP1 USEL UR4, URZ, 0xffffffff, UP0 ;  /* 0xffffffffff049887 */ /* 0x000fc80008000000 */
[----:B------:R-:W-:-:S04]  /*0500*/  ULOP3.LUT UR4, UR4, 0x1, URZ, 0xc0, !UPT ;  /* 0x0000000104047892 */ /* 0x000fc8000f8ec0ff */
[----:B------:R-:W-:-:S11]  /*0510*/  UISETP.NE.U32.AND UP3, UPT, UR4, 0x1, UPT ;  /* 0x000000010400788c */ /* 0x000fd6000bf65070 */
.L_x_8:
[----:B-1-3--:R-:W1:Y:S01]  /*0520*/  SHFL.IDX PT, R0, R2, RZ, 0x1f ;  /* 0x00001fff02007589 */ /* 0x00ae6200000e0000 */
[----:B------:R-:W-:-:S04]  /*0530*/  UISETP.NE.AND UP0, UPT, UR18, 0x2, UPT ;  /* 0x000000021200788c */ /* 0x000fc8000bf05270 */
[----:B------:R-:W-:Y:S01]  /*0540*/  USEL UR50, URZ, 0x1, UP0 ;  /* 0x00000001ff327887 */ /* 0x000fe20008000000 */
[----:B-1----:R-:W-:-:S13]  /*0550*/  ISETP.NE.AND P0, PT, R0, RZ, PT ;  /* 0x000000ff0000720c */ /* 0x002fda0003f05270 */
[----:B------:R-:W-:Y:S05]  /*0560*/  @P0 BRA `(.L_x_9) ;  /* 0x0000000000ac0947 */ /* 0x000fea0003800000 */
[----:B------:R-:W-:Y:S01]  /*0570*/  ELECT P0, URZ, PT ;  /* 0x0000000000ff782f */ /* 0x000fe20003800000 */
[----:B------:R-:W-:-:S12]  /*0580*/  BSSY.RECONVERGENT B0, `(.L_x_9) ;  /* 0x0000029000007945 */ /* 0x000fd80003800200 */
[----:B------:R-:W-:Y:S05]  /*0590*/  @!P0 BRA `(.L_x_10) ;  /* 0x00000000009c8947 */ /* 0x000fea0003800000 */
[----:B------:R-:W1:Y:S01]  /*05a0*/  S2UR UR4, SR_CgaCtaId ;  /* 0x00000000000479c3 */ /* 0x000e620000008800 */
[----:B------:R-:W-:Y:S01]  /*05b0*/  UMOV UR5, 0x400 ;  /* 0x0000040000057882 */ /* 0x000fe20000000000 */
[----:B------:R-:W-:Y:S02]  /*05c0*/  UMOV UR6, 0x1 ;  /* 0x0000000100067882 */ /* 0x000fe40000000000 */
[----:B------:R-:W-:-:S04]  /*05d0*/  UIADD3 UR6, UPT, UPT, -UR6, 0x100000, URZ ;  /* 0x0010000006067890 */ /* 0x000fc8000fffe1ff */
[----:B------:R-:W-:Y:S02]  /*05e0*/  USHF.L.U32 UR7, UR6, 0xb, URZ ;  /* 0x0000000b06077899 */ /* 0x000fe400080006ff */
[----:B------:R-:W-:Y:S02]  /*05f0*/  USHF.L.U32 UR6, UR6, 0x1, URZ ;  /* 0x0000000106067899 */ /* 0x000fe400080006ff */
[----:B-1----:R-:W-:Y:S01]  /*0600*/  ULEA UR4, UR4, UR5, 0x18 ;  /* 0x0000000504047291 */ /* 0x002fe2000f8ec0ff */
[----:B------:R-:W1:Y:S11]  /*0610*/  FENCE.VIEW.ASYNC.S ;  /* 0x00000000000073c6 */ /* 0x000e760000000000 */
[----:B-1----:R1:W2:Y:S01]  /*0620*/  SYNCS.EXCH.64 URZ, [UR4], UR6 ;  /* 0x0000000604ff75b2 */ /* 0x0022a20008000100 */
[----:B------:R1:W3:Y:S01]  /*0630*/  SYNCS.EXCH.64 URZ, [UR4+0x78], UR6 ;  /* 0x0000780604ff75b2 */ /* 0x0002e20008000100 */
[----:B------:R1:W4:Y:S01]  /*0640*/  SYNCS.EXCH.64 URZ, [UR4+0x8], UR6 ;  /* 0x0000080604ff75b2 */ /* 0x0003220008000100 */
[----:B------:R1:W1:Y:S01]  /*0650*/  SYNCS.EXCH.64 URZ, [UR4+0x80], UR6 ;  /* 0x0000800604ff75b2 */ /* 0x0002620008000100 */
        /* <DEDUP_REMOVED lines=26> */
[----:B--234-:R-:W-:Y:S01]  /*0800*/  NOP ;  /* 0x0000000000007918 */ /* 0x01cfe20000000000 */
.L_x_10:
[----:B-1----:R-:W-:Y:S05]  /*0810*/  BSYNC.RECONVERGENT B0 ;  /* 0x0000000000007941 */ /* 0x002fea0003800200 */
.L_x_9:
[----:B------:R-:W1:Y:S01]  /*0820*/  SHFL.IDX PT, R0, R2, RZ, 0x1f ;  /* 0x00001fff02007589 */ /* 0x000e6200000e0000 */
[----:B------:R-:W-:Y:S01]  /*0830*/  NOP ;  /* 0x0000000000007918 */ /* 0x000fe20000000000 */
[----:B-1----:R-:W-:-:S13]  /*0840*/  ISETP.NE.AND P0, PT, R0, 0x1, PT ;  /* 0x000000010000780c */ /* 0x002fda0003f05270 */
[----:B------:R-:W-:Y:S05]  /*0850*/  @P0 BRA `(.L_x_11) ;  /* 0x0000000000400947 */ /* 0x000fea0003800000 */
[----:B------:R-:W1:Y:S01]  /*0860*/  S2UR UR4, SR_CgaCtaId ;  /* 0x00000000000479c3 */ /* 0x000e620000008800 */
[----:B------:R-:W-:Y:S01]  /*0870*/  UMOV UR5, 0x400 ;  /* 0x0000040000057882 */ /* 0x000fe20000000000 */
[----:B------:R-:W-:Y:S01]  /*0880*/  UMOV UR8, 0x20 ;  /* 0x0000002000087882 */ /* 0x000fe20000000000 */
[----:B------:R-:W-:Y:S01]  /*0890*/  UMOV UR6, 0x80 ;  /* 0x0000008000067882 */ /* 0x000fe20000000000 */
[----:B------:R-:W-:-:S04]  /*08a0*/  UIADD3 UR8, UPT, UPT, -UR8, 0x100000, URZ ;  /* 0x0010000008087890 */ /* 0x000fc8000fffe1ff */
[----:B------:R-:W-:Y:S02]  /*08b0*/  USHF.L.U32 UR9, UR8, 0xb, URZ ;  /* 0x0000000b08097899 */ /* 0x000fe400080006ff */
[----:B------:R-:W-:Y:S02]  /*08c0*/  USHF.L.U32 UR8, UR8, 0x1, URZ ;  /* 0x0000000108087899 */ /* 0x000fe400080006ff */
[----:B------:R-:W-:-:S04]  /*08d0*/  UIADD3 UR6, UPT, UPT, -UR6, 0x100000, URZ ;  /* 0x0010000006067890 */ /* 0x000fc8000fffe1ff */
[----:B------:R-:W-:Y:S02]  /*08e0*/  USHF.L.U32 UR7, UR6, 0xb, URZ ;  /* 0x0000000b06077899 */ /* 0x000fe400080006ff */
[----:B------:R-:W-:Y:S01]  /*08f0*/  USHF.L.U32 UR6, UR6, 0x1, URZ ;  /* 0x0000000106067899 */ /* 0x000fe200080006ff */
[----:B------:R-:W-:Y:S01]  /*0900*/  ELECT P0, URZ, PT ;  /* 0x0000000000ff782f */ /* 0x000fe20003800000 */
[----:B-1----:R-:W-:Y:S01]  /*0910*/  ULEA UR4, UR4, UR5, 0x18 ;  /* 0x0000000504047291 */ /* 0x002fe2000f8ec0ff */
[----:B------:R-:W1:Y:S11]  /*0920*/  FENCE.VIEW.ASYNC.S ;  /* 0x00000000000073c6 */ /* 0x000e760000000000 */
[----:B-1----:R1:W2:Y:S01]  /*0930*/  SYNCS.EXCH.64 URZ, [UR4+0xf0], UR8 ;  /* 0x0000f00804ff75b2 */ /* 0x0022a20008000100 */
[----:B------:R1:W3:Y:S01]  /*0940*/  SYNCS.EXCH.64 URZ, [UR4+0xf8], UR6 ;  /* 0x0000f80604ff75b2 */ /* 0x0002e20008000100 */
[----:B------:R-:W-:Y:S01]  /*0950*/  NOP ;  /* 0x0000000000007918 */ /* 0x000fe20000000000 */
.L_x_11:
[----:B------:R-:W4:Y:S01]  /*0960*/  SHFL.IDX PT, R0, R2, RZ, 0x1f ;  /* 0x00001fff02007589 */ /* 0x000f2200000e0000 */
[----:B------:R-:W-:Y:S01]  /*0970*/  NOP ;  /* 0x0000000000007918 */ /* 0x000fe20000000000 */
[----:B----4-:R-:W-:-:S13]  /*0980*/  ISETP.NE.AND P0, PT, R0, 0x3, PT ;  /* 0x000000030000780c */ /* 0x010fda0003f05270 */
[----:B------:R-:W-:Y:S05]  /*0990*/  @P0 BRA `(.L_x_12) ;  /* 0x0000000000300947 */ /* 0x000fea0003800000 */
[----:B-1----:R-:W1:Y:S01]  /*09a0*/  S2UR UR4, SR_CgaCtaId ;  /* 0x00000000000479c3 */ /* 0x002e620000008800 */
[----:B------:R-:W-:Y:S01]  /*09b0*/  UMOV UR6, 0x400 ;  /* 0x0000040000067882 */ /* 0x000fe20000000000 */
[----:B------:R-:W-:Y:S01]  /*09c0*/  UMOV UR5, 0x20 ;  /* 0x0000002000057882 */ /* 0x000fe20000000000 */
[----:B------:R-:W-:Y:S01]  /*09d0*/  ELECT P0, URZ, PT ;  /* 0x0000000000ff782f */ /* 0x000fe20003800000 */
[----:B-1----:R-:W-:Y:S02]  /*09e0*/  ULEA UR6, UR4, UR6, 0x18 ;  /* 0x0000000604067291 */ /* 0x002fe4000f8ec0ff */
[----:B------:R-:W-:-:S04]  /*09f0*/  UIADD3 UR4, UPT, UPT, -UR5, 0x100000, URZ ;  /* 0x0010000005047890 */ /* 0x000fc8000fffe1ff */
[----:B------:R-:W-:Y:S02]  /*0a00*/  USHF.L.U32 UR5, UR4, 0xb, URZ ;  /* 0x0000000b04057899 */ /* 0x000fe400080006ff */
[----:B------:R-:W-:Y:S01]  /*0a10*/  USHF.L.U32 UR4, UR4, 0x1, URZ ;  /* 0x0000000104047899 */ /* 0x000fe200080006ff */
[----:B------:R-:W1:Y:S11]  /*0a20*/  FENCE.VIEW.ASYNC.S ;  /* 0x00000000000073c6 */ /* 0x000e760000000000 */
[----:B-1----:R4:W1:Y:S01]  /*0a30*/  SYNCS.EXCH.64 URZ, [UR6+0x100], UR4 ;  /* 0x0001000406ff75b2 */ /* 0x0028620008000100 */
[----:B------:R4:W1:Y:S02]  /*0a40*/  SYNCS.EXCH.64 URZ, [UR6+0x108], UR4 ;  /* 0x0001080406ff75b2 */ /* 0x0008640008000100 */
[----:B----4-:R-:W-:Y:S01]  /*0a50*/  NOP ;  /* 0x0000000000007918 */ /* 0x010fe20000000000 */
.L_x_12:
[----:B------:R-:W4:Y:S01]  /*0a60*/  SHFL.IDX PT, R0, R2, RZ, 0x1f ;  /* 0x00001fff02007589 */ /* 0x000f2200000e0000 */
[----:B------:R-:W-:Y:S01]  /*0a70*/  NOP ;  /* 0x0000000000007918 */ /* 0x000fe20000000000 */
[----:B----4-:R-:W-:-:S13]  /*0a80*/  ISETP.NE.AND P0, PT, R0, 0x4, PT ;  /* 0x000000040000780c */ /* 0x010fda0003f05270 */
[----:B------:R-:W-:Y:S05]  /*0a90*/  @P0 BRA `(.L_x_13) ;  /* 0x00000000004c0947 */ /* 0x000fea0003800000 */
[----:B-1----:R-:W1:Y:S01]  /*0aa0*/  S2UR UR6, SR_CgaCtaId ;  /* 0x00000000000679c3 */ /* 0x002e620000008800 */
[----:B------:R-:W-:Y:S01]  /*0ab0*/  UMOV UR4, 0x100 ;  /* 0x0000010000047882 */ /* 0x000fe20000000000 */
[----:B------:R-:W-:Y:S01]  /*0ac0*/  UMOV UR5, 0x400 ;  /* 0x0000040000057882 */ /* 0x000fe20000000000 */
[----:B------:R-:W-:Y:S01]  /*0ad0*/  USEL UR4, UR4, 0xe0, UP3 ;  /* 0x000000e004047887 */ /* 0x000fe20009800000 */
[----:B------:R-:W-:Y:S01]  /*0ae0*/  UMOV UR8, 0x1 ;  /* 0x0000000100087882 */ /* 0x000fe20000000000 */
[----:B------:R-:W-:Y:S01]  /*0af0*/  ELECT P0, URZ, PT ;  /* 0x0000000000ff782f */ /* 0x000fe20003800000 */
[----:B------:R-:W-:-:S04]  /*0b00*/  UIADD3 UR8, UPT, UPT, -UR8, 0x100000, URZ ;  /* 0x0010000008087890 */ /* 0x000fc8000fffe1ff */
[----:B------:R-:W-:Y:S02]  /*0b10*/  USHF.L.U32 UR9, UR8, 0xb, URZ ;  /* 0x0000000b08097899 */ /* 0x000fe400080006ff */
[----:B------:R-:W-:Y:S02]  /*0b20*/  USHF.L.U32 UR8, UR8, 0x1, URZ ;  /* 0x0000000108087899 */ /* 0x000fe400080006ff */
[----:B-1----:R-:W-:Y:S02]  /*0b30*/  ULEA UR6, UR6, UR5, 0x18 ;  /* 0x0000000506067291 */ /* 0x002fe4000f8ec0ff */
[----:B------:R-:W-:-:S04]  /*0b40*/  UIADD3 UR4, UPT, UPT, -UR4, 0x100000, URZ ;  /* 0x0010000004047890 */ /* 0x000fc8000fffe1ff */
[----:B------:R-:W-:Y:S02]  /*0b50*/  USHF.L.U32 UR5, UR4, 0xb, URZ ;  /* 0x0000000b04057899 */ /* 0x000fe400080006ff */
[----:B------:R-:W-:Y:S01]  /*0b60*/  USHF.L.U32 UR4, UR4, 0x1, URZ ;  /* 0x0000000104047899 */ /* 0x000fe200080006ff */
[----:B------:R-:W1:Y:S03]  /*0b70*/  FENCE.VIEW.ASYNC.S ;  /* 0x00000000000073c6 */ /* 0x000e660000000000 */
[----:B-1----:R4:W1:Y:S08]  /*0b80*/  SYNCS.EXCH.64 URZ, [UR6+0x110], UR8 ;  /* 0x0001100806ff75b2 */ /* 0x0028700008000100 */
[----:B------:R4:W1:Y:S01]  /*0b90*/  SYNCS.EXCH.64 URZ, [UR6+0x120], UR4 ;  /* 0x0001200406ff75b2 */ /* 0x0008620008000100 */
[----:B------:R4:W1:Y:S01]  /*0ba0*/  SYNCS.EXCH.64 URZ, [UR6+0x118], UR8 ;  /* 0x0001180806ff75b2 */ /* 0x0008620008000100 */
[----:B------:R4:W1:Y:S02]  /*0bb0*/  SYNCS.EXCH.64 URZ, [UR6+0x128], UR4 ;  /* 0x0001280406ff75b2 */ /* 0x0008640008000100 */
[----:B----4-:R-:W-:Y:S01]  /*0bc0*/  NOP ;  /* 0x0000000000007918 */ /* 0x010fe20000000000 */
.L_x_13:
[----:B------:R-:W4:Y:S01]  /*0bd0*/  SHFL.IDX PT, R0, R2, RZ, 0x1f ;  /* 0x00001fff02007589 */ /* 0x000f2200000e0000 */
[----:B------:R-:W-:Y:S01]  /*0be0*/  NOP ;  /* 0x0000000000007918 */ /* 0x000fe20000000000 */
[----:B----4-:R-:W-:-:S13]  /*0bf0*/  ISETP.NE.AND P0, PT, R0, 0x5, PT ;  /* 0x000000050000780c */ /* 0x010fda0003f05270 */
[----:B------:R-:W-:Y:S05]  /*0c00*/  @P0 BRA `(.L_x_14) ;  /* 0x0000000000480947 */ /* 0x000fea0003800000 */
[----:B-1----:R-:W1:Y:S01]  /*0c10*/  S2UR UR4, SR_CgaCtaId ;  /* 0x00000000000479c3 */ /* 0x002e620000008800 */
        /* <DEDUP_REMOVED lines=12> */
[----:B-1----:R4:W1:Y:S01]  /*0ce0*/  SYNCS.EXCH.64 URZ, [UR4+0x130], UR8 ;  /* 0x0001300804ff75b2 */ /* 0x0028620008000100 */
[----:B------:R4:W1:Y:S01]  /*0cf0*/  SYNCS.EXCH.64 URZ, [UR4+0x140], UR6 ;  /* 0x0001400604ff75b2 */ /* 0x0008620008000100 */
[----:B------:R4:W1:Y:S01]  /*0d00*/  SYNCS.EXCH.64 URZ, [UR4+0x138], UR8 ;  /* 0x0001380804ff75b2 */ /* 0x0008620008000100 */
[----:B------:R4:W1:Y:S02]  /*0d10*/  SYNCS.EXCH.64 URZ, [UR4+0x148], UR6 ;  /* 0x0001480604ff75b2 */ /* 0x0008640008000100 */
[----:B----4-:R-:W-:Y:S01]  /*0d20*/  NOP ;  /* 0x0000000000007918 */ /* 0x010fe20000000000 */
.L_x_14:
[----:B------:R-:W4:Y:S01]  /*0d30*/  SHFL.IDX PT, R0, R2, RZ, 0x1f ;  /* 0x00001fff02007589 */ /* 0x000f2200000e0000 */
[----:B------:R-:W1:Y:S01]  /*0d40*/  S2UR UR46, SR_CTAID.X ;  /* 0x00000000002e79c3 */ /* 0x000e620000002500 */
[----:B------:R-:W-:-:S07]  /*0d50*/  NOP ;  /* 0x0000000000007918 */ /* 0x000fce0000000000 */
[----:B------:R-:W1:Y:S01]  /*0d60*/  S2UR UR47, SR_CTAID.Y ;  /* 0x00000000002f79c3 */ /* 0x000e620000002600 */
[----:B----4-:R-:W-:-:S13]  /*0d70*/  ISETP.NE.AND P0, PT, R0, 0x3, PT ;  /* 0x000000030000780c */ /* 0x010fda0003f05270 */
[----:B-1----:R-:W-:Y:S05]  /*0d80*/  @P0 BRA `(.L_x_15) ;  /* 0x0000000000380947 */ /* 0x002fea0003800000 */
[----:B------:R-:W1:Y:S01]  /*0d90*/  S2UR UR4, SR_CgaCtaId ;  /* 0x00000000000479c3 */ /* 0x000e620000008800 */
[----:B------:R-:W-:Y:S01]  /*0da0*/  UMOV UR5, 0x400 ;  /* 0x0000040000057882 */ /* 0x000fe20000000000 */
[----:B------:R-:W-:Y:S01]  /*0db0*/  UMOV UR6, 0x20 ;  /* 0x0000002000067882 */ /* 0x000fe20000000000 */
[----:B------:R-:W-:Y:S01]  /*0dc0*/  ELECT P0, URZ, PT ;  /* 0x0000000000ff782f */ /* 0x000fe20003800000 */
[----:B------:R-:W-:-:S04]  /*0dd0*/  UIADD3 UR6, UPT, UPT, -UR6, 0x100000, URZ ;  /* 0x0010000006067890 */ /* 0x000fc8000fffe1ff */
[----:B------:R-:W-:Y:S02]  /*0de0*/  USHF.L.U32 UR7, UR6, 0xb, URZ ;  /* 0x0000000b06077899 */ /* 0x000fe400080006ff */
[----:B------:R-:W-:Y:S02]  /*0df0*/  USHF.L.U32 UR6, UR6, 0x1, URZ ;  /* 0x0000000106067899 */ /* 0x000fe400080006ff */
[----:B-1----:R-:W-:Y:S01]  /*0e00*/  ULEA UR4, UR4, UR5, 0x18 ;  /* 0x0000000504047291 */ /* 0x002fe2000f8ec0ff */
[----:B------:R-:W1:Y:S11]  /*0e10*/  FENCE.VIEW.ASYNC.S ;  /* 0x00000000000073c6 */ /* 0x000e760000000000 */
[----:B-1----:R1:W4:Y:S01]  /*0e20*/  SYNCS.EXCH.64 URZ, [UR4+0x150], UR6 ;  /* 0x0001500604ff75b2 */ /* 0x0023220008000100 */
[----:B------:R1:W1:Y:S01]  /*0e30*/  SYNCS.EXCH.64 URZ, [UR4+0x160], UR6 ;  /* 0x0001600604ff75b2 */ /* 0x0002620008000100 */
[----:B------:R1:W1:Y:S01]  /*0e40*/  SYNCS.EXCH.64 URZ, [UR4+0x158], UR6 ;  /* 0x0001580604ff75b2 */ /* 0x0002620008000100 */
[----:B------:R1:W1:Y:S01]  /*0e50*/  SYNCS.EXCH.64 URZ, [UR4+0x168], UR6 ;  /* 0x0001680604ff75b2 */ /* 0x0002620008000100 */
[----:B------:R-:W-:Y:S01]  /*0e60*/  NOP ;  /* 0x0000000000007918 */ /* 0x000fe20000000000 */
.L_x_15:
[----:B------:R-:W-:-:S05]  /*0e70*/  CS2R.32 R3, SR_CgaSize ;  /* 0x0000000000037805 */ /* 0x000fca0000008a00 */
[----:B------:R-:W-:-:S05]  /*0e80*/  IMAD R3, R3, -0xa0, RZ ;  /* 0xffffff6003037824 */ /* 0x000fca00078e02ff */
[----:B------:R-:W-:-:S14]  /*0e90*/  R2UR UR5, R3 ;  /* 0x00000000030572ca */ /* 0x000fdc00000e0000 */
[----:B------:R-:W2:Y:S01]  /*0ea0*/  LDCU UR5, c[0x0][UR5+0x2b0] ;  /* 0x00005600050577ac */ /* 0x000ea20008000800 */
[----:B------:R-:W-:Y:S01]  /*0eb0*/  I2FP.F32.U32 R0, UR46 ;  /* 0x0000002e00007c45 */ /* 0x000fe20008201000 */
[----:B------:R-:W-:Y:S01]  /*0ec0*/  NOP ;  /* 0x0000000000007918 */ /* 0x000fe20000000000 */
[----:B------:R-:W-:Y:S02]  /*0ed0*/  I2FP.F32.U32 R3, UR47 ;  /* 0x0000002f00037c45 */ /* 0x000fe40008201000 */
[----:B------:R-:W-:-:S05]  /*0ee0*/  CS2R.32 R2, SR_CgaSize ;  /* 0x0000000000027805 */ /* 0x000fca0000008a00 */
[----:B------:R-:W-:-:S05]  /*0ef0*/  IMAD R2, R2, -0xa0, RZ ;  /* 0xffffff6002027824 */ /* 0x000fca00078e02ff */
[----:B-1----:R-:W-:-:S14]  /*0f00*/  R2UR UR4, R2 ;  /* 0x00000000020472ca */ /* 0x002fdc00000e0000 */
[----:B------:R-:W1:Y:S01]  /*0f10*/  LDCU UR4, c[0x0][UR4+0x2b4] ;  /* 0x00005680040477ac */ /* 0x000e620008000800 */
[----:B------:R-:W1:Y:S01]  /*0f20*/  S2UR UR36, SR_CTAID.Z ;  /* 0x00000000002479c3 */ /* 0x000e620000002700 */
[----:B------:R-:W3:Y:S01]  /*0f30*/  LDCU UR19, c[0x0][0xb24] ;  /* 0x00016480ff1377ac */ /* 0x000ee20008000800 */
[----:B------:R-:W-:-:S05]  /*0f40*/  CS2R.32 R2, SR_CgaSize ;  /* 0x0000000000027805 */ /* 0x000fca0000008a00 */
[----:B------:R-:W-:-:S05]  /*0f50*/  IMAD R2, R2, -0xa0, RZ ;  /* 0xffffff6002027824 */ /* 0x000fca00078e02ff */
[----:B------:R-:W-:-:S14]  /*0f60*/  R2UR UR57, R2 ;  /* 0x00000000023972ca */ /* 0x000fdc00000e0000 */
[----:B------:R-:W4:Y:S01]  /*0f70*/  LDCU UR57, c[0x0][UR57+0x2a0] ;  /* 0x00005400393977ac */ /* 0x000f220008000800 */
[----:B------:R-:W-:-:S05]  /*0f80*/  CS2R.32 R2, SR_CgaSize ;  /* 0x0000000000027805 */ /* 0x000fca0000008a00 */
[----:B------:R-:W-:-:S05]  /*0f90*/  IMAD R2, R2, -0xa0, RZ ;  /* 0xffffff6002027824 */ /* 0x000fca00078e02ff */
[----:B------:R-:W-:-:S14]  /*0fa0*/  R2UR UR56, R2 ;  /* 0x00000000023872ca */ /* 0x000fdc00000e0000 */
[----:B------:R-:W4:Y:S01]  /*0fb0*/  LDCU UR56, c[0x0][UR56+0x2a4] ;  /* 0x00005480383877ac */ /* 0x000f220008000800 */
[----:B--2---:R-:W-:-:S04]  /*0fc0*/  FMUL R0, R0, UR5 ;  /* 0x0000000500007c20 */ /* 0x004fc80008400000 */
[----:B------:R1:W2:Y:S01]  /*0fd0*/  F2I.U32.TRUNC.NTZ R2, R0 ;  /* 0x0000000000027305 */ /* 0x0002a2000020f000 */
[----:B---3--:R-:W-:Y:S01]  /*0fe0*/  UISETP.GE.AND UP0, UPT, UR19, 0x1, UPT ;  /* 0x000000011300788c */ /* 0x008fe2000bf06270 */
[----:B-1----:R-:W-:Y:S01]  /*0ff0*/  FMUL R0, R3, UR4 ;  /* 0x0000000403007c20 */ /* 0x002fe20008400000 */
[----:B--2---:R-:W-:-:S05]  /*1000*/  R2UR UR4, R2 ;  /* 0x00000000020472ca */ /* 0x004fca00000e0000 */
[----:B------:R-:W1:Y:S08]  /*1010*/  F2I.U32.TRUNC.NTZ R0, R0 ;  /* 0x0000000000007305 */ /* 0x000e70000020f000 */
[----:B------:R-:W-:-:S04]  /*1020*/  UIADD3 UR5, UPT, UPT, -UR4, URZ, URZ ;  /* 0x000000ff04057290 */ /* 0x000fc8000fffe1ff */
[----:B----4-:R-:W-:Y:S01]  /*1030*/  UIMAD UR57, UR57, UR5, UR46 ;  /* 0x00000005393972a4 */ /* 0x010fe2000f8e022e */
[----:B-1----:R-:W-:-:S13]  /*1040*/  R2UR UR6, R0 ;  /* 0x00000000000672ca */ /* 0x002fda00000e0000 */
[----:B------:R-:W-:-:S04]  /*1050*/  UIADD3 UR4, UPT, UPT, -UR6, URZ, URZ ;  /* 0x000000ff06047290 */ /* 0x000fc8000fffe1ff */
[----:B------:R-:W-:Y:S01]  /*1060*/  UIMAD UR56, UR56, UR4, UR47 ;  /* 0x00000004383872a4 */ /* 0x000fe2000f8e022f */
[----:B------:R-:W-:Y:S06]  /*1070*/  BAR.SYNC.DEFER_BLOCKING 0x0 ;  /* 0x0000000000007b1d */ /* 0x000fec0000010000 */
[----:B------:R-:W-:Y:S05]  /*1080*/  BRA.U !UP0, `(.L_x_16) ;  /* 0x0000000108d47547 */ /* 0x000fea000b800000 */
[----:B------:R-:W1:Y:S01]  /*1090*/  LDCU.128 UR20, c[0x0][0xb10] ;  /* 0x00016200ff1477ac */ /* 0x000e620008000c00 */
[----:B------:R-:W2:Y:S01]  /*10a0*/  LDCU UR6, c[0x0][0x370] ;  /* 0x00006e00ff0677ac */ /* 0x000ea20008000800 */
[----:B------:R-:W3:Y:S01]  /*10b0*/  LDCU UR4, c[0x0][0x374] ;  /* 0x00006e80ff0477ac */ /* 0x000ee20008000800 */
[----:B------:R-:W4:Y:S01]  /*10c0*/  LDCU UR24, c[0x0][0xb0c] ;  /* 0x00016180ff1877ac */ /* 0x000f220008000800 */
[----:B------:R-:W4:Y:S01]  /*10d0*/  LDCU UR5, c[0x0][0xb20] ;  /* 0x00016400ff0577ac */ /* 0x000f220008000800 */
[----:B------:R-:W4:Y:S01]  /*10e0*/  LDCU.64 UR16, c[0x0][0xb28] ;  /* 0x00016500ff1077ac */ /* 0x000f220008000a00 */
[----:B-1----:R-:W-:Y:S02]  /*10f0*/  UISETP.NE.AND UP0, UPT, UR22, 0x1, UPT ;  /* 0x000000011600788c */ /* 0x002fe4000bf05270 */
[----:B---3--:R-:W-:Y:S02]  /*1100*/  UIMAD.WIDE.U32 UR8, UR4, UR23, URZ ;  /* 0x00000017040872a5 */ /* 0x008fe4000f8e00ff */
[----:B--2---:R-:W-:-:S02]  /*1110*/  UIMAD.WIDE.U32 UR10, UR6, UR20, URZ ;  /* 0x00000014060a72a5 */ /* 0x004fc4000f8e00ff */
[----:B----4-:R-:W-:Y:S02]  /*1120*/  UISETP.NE.AND UP1, UPT, UR24, 0x1, UPT ;  /* 0x000000011800788c */ /* 0x010fe4000bf25270 */
[----:B------:R-:W-:Y:S01]  /*1130*/  UISETP.NE.AND UP4, UPT, UR19, 0x1, UPT ;  /* 0x000000011300788c */ /* 0x000fe2000bf85270 */
[----:B------:R-:W-:Y:S02]  /*1140*/  UMOV UR8, UR9 ;  /* 0x0000000900087c82 */ /* 0x000fe40008000000 */
[----:B------:R-:W-:Y:S01]  /*1150*/  UMOV UR10, UR11 ;  /* 0x0000000b000a7c82 */ /* 0x000fe20008000000 */
[----:B------:R-:W-:Y:S02]  /*1160*/  @UP0 USHF.R.U32.HI UR4, URZ, UR5, UR8 ;  /* 0x00000005ff040299 */ /* 0x000fe40008011608 */
[----:B------:R-:W-:Y:S02]  /*1170*/  UIMAD.WIDE.U32 UR12, UR47, UR23, URZ ;  /* 0x000000172f0c72a5 */ /* 0x000fe4000f8e00ff */
[----:B------:R-:W-:-:S02]  /*1180*/  UIMAD.WIDE.U32 UR8, UR4, UR16, URZ ;  /* 0x00000010040872a5 */ /* 0x000fc4000f8e00ff */
[----:B------:R-:W-:Y:S02]  /*1190*/  @UP1 USHF.R.U32.HI UR6, URZ, UR21, UR10 ;  /* 0x00000015ff061299 */ /* 0x000fe4000801160a */
[----:B------:R-:W-:Y:S02]  /*11a0*/  UIMAD.WIDE.U32 UR14, UR46, UR20, URZ ;  /* 0x000000142e0e72a5 */ /* 0x000fe4000f8e00ff */
[----:B------:R-:W-:Y:S01]  /*11b0*/  UIMAD.WIDE.U32 UR10, UR6, UR16, URZ ;  /* 0x00000010060a72a5 */ /* 0x000fe2000f8e00ff */
[----:B------:R-:W-:Y:S01]  /*11c0*/  UMOV UR12, UR13 ;  /* 0x0000000d000c7c82 */ /* 0x000fe20008000000 */
[----:B------:R-:W-:Y:S01]  /*11d0*/  UMOV UR8, UR9 ;  /* 0x0000000900087c82 */ /* 0x000fe20008000000 */
[----:B------:R-:W-:Y:S02]  /*11e0*/  USHF.R.U32.HI UR12, URZ, UR5, UR12 ;  /* 0x00000005ff0c7299 */ /* 0x000fe4000801160c */
[----:B------:R-:W-:Y:S01]  /*11f0*/  @UP4 USHF.R.U32.HI UR4, URZ, UR17, UR8 ;  /* 0x00000011ff044299 */ /* 0x000fe20008011608 */
[----:B------:R-:W-:Y:S01]  /*1200*/  UMOV UR14, UR15 ;  /* 0x0000000f000e7c82 */ /* 0x000fe20008000000 */
[----:B------:R-:W-:Y:S01]  /*1210*/  UMOV UR10, UR11 ;  /* 0x0000000b000a7c82 */ /* 0x000fe20008000000 */
[----:B------:R-:W-:-:S02]  /*1220*/  USHF.R.U32.HI UR14, URZ, UR21, UR14 ;  /* 0x00000015ff0e7299 */ /* 0x000fc4000801160e */
[----:B------:R-:W-:Y:S02]  /*1230*/  USEL UR5, UR47, UR12, !UP0 ;  /* 0x0000000c2f057287 */ /* 0x000fe4000c000000 */
[----:B------:R-:W-:Y:S02]  /*1240*/  @UP4 USHF.R.U32.HI UR6, URZ, UR17, UR10 ;  /* 0x00000011ff064299 */ /* 0x000fe4000801160a */
[----:B------:R-:W-:Y:S02]  /*1250*/  UIMAD UR7, UR4, UR19, URZ ;  /* 0x00000013040772a4 */ /* 0x000fe4000f8e02ff */
[----:B------:R-:W-:Y:S02]  /*1260*/  USEL UR4, UR46, UR14, !UP1 ;  /* 0x0000000e2e047287 */ /* 0x000fe4000c800000 */
[----:B------:R-:W-:Y:S02]  /*1270*/  UIMAD UR10, UR6, UR19, URZ ;  /* 0x00000013060a72a4 */ /* 0x000fe4000f8e02ff */
[----:B------:R-:W-:-:S02]  /*1280*/  UISETP.GE.AND UP0, UPT, UR5, UR7, UPT ;  /* 0x000000070500728c */ /* 0x000fc4000bf06270 */
[----:B------:R-:W-:Y:S02]  /*1290*/  UIMAD.WIDE.U32 UR8, UR5, UR16, URZ ;  /* 0x00000010050872a5 */ /* 0x000fe4000f8e00ff */
[----:B------:R-:W-:Y:S02]  /*12a0*/  UISETP.GE.OR UP0, UPT, UR4, UR10, UP0 ;  /* 0x0000000a0400728c */ /* 0x000fe40008706670 */
[----:B------:R-:W-:Y:S02]  /*12b0*/  UIMAD.WIDE.U32 UR10, UR4, UR16, URZ ;  /* 0x00000010040a72a5 */ /* 0x000fe4000f8e00ff */
[----:B------:R-:W-:Y:S01]  /*12c0*/  UIADD3 UR10, UPT, UPT, -UR4, URZ, URZ ;  /* 0x000000ff040a7290 */ /* 0x000fe2000fffe1ff */
[----:B------:R-:W-:Y:S01]  /*12d0*/  UMOV UR8, UR9 ;  /* 0x0000000900087c82 */ /* 0x000fe20008000000 */
[----:B------:R-:W-:Y:S02]  /*12e0*/  UIADD3 UR9, UPT, UPT, -UR5, URZ, URZ ;  /* 0x000000ff05097290 */ /* 0x000fe4000fffe1ff */
[----:B------:R-:W-:-:S03]  /*12f0*/  USHF.R.U32.HI UR8, URZ, UR17, UR8 ;  /* 0x00000011ff087299 */ /* 0x000fc60008011608 */
[----:B------:R-:W-:Y:S01]  /*1300*/  @!UP0 UMOV UR7, UR11 ;  /* 0x0000000b00078c82 */ /* 0x000fe20008000000 */
[----:B------:R-:W-:Y:S02]  /*1310*/  UIMAD UR47, UR22, UR9, UR47 ;  /* 0x00000009162f72a4 */ /* 0x000fe4000f8e022f */
[----:B------:R-:W-:Y:S02]  /*1320*/  USEL UR8, UR5, UR8, !UP4 ;  /* 0x0000000805087287 */ /* 0x000fe4000e000000 */
[----:B------:R-:W-:Y:S02]  /*1330*/  @!UP0 USHF.R.U32.HI UR7, URZ, UR17, UR7 ;  /* 0x00000011ff078299 */ /* 0x000fe40008011607 */
[----:B------:R-:W-:Y:S02]  /*1340*/  UIADD3 UR9, UPT, UPT, -UR8, URZ, URZ ;  /* 0x000000ff08097290 */ /* 0x000fe4000fffe1ff */
[----:B------:R-:W-:Y:S02]  /*1350*/  @!UP0 USEL UR7, UR4, UR7, !UP4 ;  /* 0x0000000704078287 */ /* 0x000fe4000e000000 */
[----:B------:R-:W-:-:S02]  /*1360*/  UIMAD UR9, UR19, UR9, UR5 ;  /* 0x00000009130972a4 */ /* 0x000fc4000f8e0205 */
[----:B------:R-:W-:Y:S02]  /*1370*/  @!UP0 UIADD3 UR8, UPT, UPT, UR8, -UR7, URZ ;  /* 0x8000000708088290 */ /* 0x000fe4000fffe0ff */
[----:B------:R-:W-:Y:S02]  /*1380*/  @!UP0 UIMAD UR7, UR9, UR6, UR7 ;  /* 0x00000006090782a4 */ /* 0x000fe4000f8e0207 */
[----:B------:R-:W-:Y:S02]  /*1390*/  @!UP0 UIMAD UR5, UR8, UR19, UR4 ;  /* 0x00000013080582a4 */ /* 0x000fe4000f8e0204 */
[----:B------:R-:W-:Y:S02]  /*13a0*/  UIMAD UR6, UR24, UR10, UR46 ;  /* 0x0000000a180672a4 */ /* 0x000fe4000f8e022e */
[----:B------:R-:W-:Y:S01]  /*13b0*/  UIMAD UR47, UR5, UR22, UR47 ;  /* 0x00000016052f72a4 */ /* 0x000fe2000f8e022f */
[----:B------:R-:W-:Y:S02]  /*13c0*/  @!UP0 UMOV UR4, UR7 ;  /* 0x0000000700048c82 */ /* 0x000fe40008000000 */
[----:B------:R-:W-:-:S12]  /*13d0*/  UIMAD UR46, UR4, UR24, UR6 ;  /* 0x00000018042e72a4 */ /* 0x000fd8000f8e0206 */
.L_x_16:
[----:B------:R-:W1:Y:S01]  /*13e0*/  LDCU UR4, c[0x0][0xb30] ;  /* 0x00016600ff0477ac */ /* 0x000e620008000800 */
[----:B------:R-:W2:Y:S01]  /*13f0*/  S2UR UR5, SR_CgaCtaId ;  /* 0x00000000000579c3 */ /* 0x000ea20000008800 */
[----:B-1----:R-:W-:-:S09]  /*1400*/  UISETP.NE.AND UP0, UPT, UR4, 0x1, UPT ;  /* 0x000000010400788c */ /* 0x002fd2000bf05270 */
[----:B--2---:R-:W-:Y:S05]  /*1410*/  BRA.U UP0, `(.L_x_17) ;  /* 0x0000000100447547 */ /* 0x004fea000b800000 */
[----:B------:R-:W1:Y:S01]  /*1420*/  LDCU.128 UR12, c[0x0][0xb10] ;  /* 0x00016200ff0c77ac */ /* 0x000e620008000c00 */
[----:B------:R-:W2:Y:S01]  /*1430*/  LDCU UR10, c[0x0][0xb0c] ;  /* 0x00016180ff0a77ac */ /* 0x000ea20008000800 */
[----:B------:R-:W3:Y:S01]  /*1440*/  LDCU UR4, c[0x0][0xb20] ;  /* 0x00016400ff0477ac */ /* 0x000ee20008000800 */
[----:B-1----:R-:W-:Y:S02]  /*1450*/  UIMAD.WIDE.U32 UR8, UR46, UR12, URZ ;  /* 0x0000000c2e0872a5 */ /* 0x002fe4000f8e00ff */
[----:B------:R-:W-:Y:S02]  /*1460*/  UIMAD.WIDE.U32 UR6, UR47, UR15, URZ ;  /* 0x0000000f2f0672a5 */ /* 0x000fe4000f8e00ff */
[----:B--2---:R-:W-:Y:S02]  /*1470*/  UISETP.NE.AND UP1, UPT, UR10, 0x1, UPT ;  /* 0x000000010a00788c */ /* 0x004fe4000bf25270 */
[----:B------:R-:W-:Y:S01]  /*1480*/  UISETP.NE.AND UP0, UPT, UR14, 0x1, UPT ;  /* 0x000000010e00788c */ /* 0x000fe2000bf05270 */
[----:B------:R-:W-:-:S02]  /*1490*/  UMOV UR8, UR9 ;  /* 0x0000000900087c82 */ /* 0x000fc40008000000 */
[----:B------:R-:W-:Y:S01]  /*14a0*/  UMOV UR6, UR7 ;  /* 0x0000000700067c82 */ /* 0x000fe20008000000 */
[----:B------:R-:W-:Y:S02]  /*14b0*/  USHF.R.U32.HI UR8, URZ, UR13, UR8 ;  /* 0x0000000dff087299 */ /* 0x000fe40008011608 */
[----:B---3--:R-:W-:Y:S02]  /*14c0*/  USHF.R.U32.HI UR4, URZ, UR4, UR6 ;  /* 0x00000004ff047299 */ /* 0x008fe40008011606 */
[----:B------:R-:W-:Y:S02]  /*14d0*/  USEL UR6, UR46, UR8, !UP1 ;  /* 0x000000082e067287 */ /* 0x000fe4000c800000 */
[----:B------:R-:W-:-:S04]  /*14e0*/  USEL UR4, UR47, UR4, !UP0 ;  /* 0x000000042f047287 */ /* 0x000fc8000c000000 */
[----:B------:R-:W-:Y:S02]  /*14f0*/  UIADD3 UR7, UPT, UPT, UR6, -UR4, URZ ;  /* 0x8000000406077290 */ /* 0x000fe4000fffe0ff */
[----:B------:R-:W-:Y:S02]  /*1500*/  UIADD3 UR4, UPT, UPT, -UR6, UR4, URZ ;  /* 0x0000000406047290 */ /* 0x000fe4000fffe1ff */
[----:B------:R-:W-:Y:S02]  /*1510*/  UIMAD UR47, UR7, UR14, UR47 ;  /* 0x0000000e072f72a4 */ /* 0x000fe4000f8e022f */
[----:B------:R-:W-:-:S12]  /*1520*/  UIMAD UR46, UR4, UR10, UR46 ;  /* 0x0000000a042e72a4 */ /* 0x000fd8000f8e022e */
.L_x_17:
[----:B------:R-:W-:Y:S01]  /*1530*/  BAR.SYNC.DEFER_BLOCKING 0x0 ;  /* 0x0000000000007b1d */ /* 0x000fe20000010000 */
[----:B------:R-:W-:Y:S01]  /*1540*/  UISETP.NE.AND UP0, UPT, UR18, 0x2, UPT ;  /* 0x000000021200788c */ /* 0x000fe2000bf05270 */
[----:B------:R-:W-:Y:S02]  /*1550*/  ISETP.NE.OR P3, PT, R4, 0x2, !P3 ;  /* 0x000000020400780c */ /* 0x000fe40005f65670 */
[----:B------:R-:W-:Y:S02]  /*1560*/  LOP3.LUT R14, R6, 0x1f, RZ, 0xc0, !PT ;  /* 0x0000001f060e7812 */ /* 0x000fe400078ec0ff */
[----:B------:R-:W1:Y:S04]  /*1570*/  LDCU UR15, c[0x0][0xb24] ;  /* 0x00016480ff0f77ac */ /* 0x000e680008000800 */
[----:B------:R-:W-:Y:S05]  /*1580*/  BRA.U UP0, `(.L_x_18) ;  /* 0x0000001900187547 */ /* 0x000fea000b800000 */
[----:B------:R-:W2:Y:S01]  /*1590*/  LDCU UR7, c[0x0][0x38c] ;  /* 0x00007180ff0777ac */ /* 0x000ea20008000800 */
[----:B------:R-:W-:Y:S01]  /*15a0*/  PLOP3.LUT P1, PT, PT, PT, UP3, 0x80, 0x8 ;  /* 0x000000000008781c */ /* 0x000fe20003f2f038 */
[----:B------:R-:W-:Y:S01]  /*15b0*/  HFMA2 R12, -RZ, RZ, 0, 0 ;  /* 0x00000000ff0c7431 */ /* 0x000fe200000001ff */
[----:B------:R-:W-:Y:S01]  /*15c0*/  ISETP.EQ.OR P2, PT, R14, RZ, P3 ;  /* 0x000000ff0e00720c */ /* 0x000fe20001f42670 */
[----:B------:R-:W-:Y:S01]  /*15d0*/  IMAD.MOV.U32 R0, RZ, RZ, 0x1 ;  /* 0x00000001ff007424 */ /* 0x000fe200078e00ff */
[----:B------:R-:W-:Y:S01]  /*15e0*/  PLOP3.LUT P1, PT, P1, PT, PT, 0x8, 0x80 ;  /* 0x000000000080781c */ /* 0x000fe20000f2e170 */
[----:B------:R-:W-:Y:S01]  /*15f0*/  IMAD.MOV.U32 R9, RZ, RZ, RZ ;  /* 0x000000ffff097224 */ /* 0x000fe200078e00ff */
[----:B------:R-:W-:Y:S01]  /*1600*/  MOV R11, 0x1 ;  /* 0x00000001000b7802 */ /* 0x000fe20000000f00 */
[----:B------:R-:W-:Y:S01]  /*1610*/  IMAD.MOV.U32 R10, RZ, RZ, RZ ;  /* 0x000000ffff0a7224 */ /* 0x000fe200078e00ff */
[----:B------:R-:W3:Y:S01]  /*1620*/  LDCU UR40, c[0x0][0x370] ;  /* 0x00006e00ff2877ac */ /* 0x000ee20008000800 */
[----:B------:R-:W4:Y:S01]  /*1630*/  LDCU.64 UR26, c[0x0][0x348] ;  /* 0x00006900ff1a77ac */ /* 0x000f220008000a00 */
[----:B------:R-:W1:Y:S01]  /*1640*/  LDCU UR39, c[0x0][0x374] ;  /* 0x00006e80ff2777ac */ /* 0x000e620008000800 */
[----:B--2---:R-:W-:-:S02]  /*1650*/  UIADD3 UR6, UPT, UPT, UR7, 0x1f, URZ ;  /* 0x0000001f07067890 */ /* 0x004fc4000fffe0ff */
[----:B------:R-:W-:Y:S02]  /*1660*/  UIADD3 UR44, UPT, UPT, UR7, 0x3e, URZ ;  /* 0x0000003e072c7890 */ /* 0x000fe4000fffe0ff */
[----:B------:R-:W-:-:S04]  /*1670*/  USHF.R.S32.HI UR4, URZ, 0x1f, UR6 ;  /* 0x0000001fff047899 */ /* 0x000fc80008011406 */
[----:B------:R-:W-:Y:S02]  /*1680*/  ULEA.HI UR4, UR4, UR6, URZ, 0x5 ;  /* 0x0000000604047291 */ /* 0x000fe4000f8f28ff */
[----:B------:R-:W-:Y:S02]  /*1690*/  UIADD3 UR6, UPT, UPT, UR7, -0x1, URZ ;  /* 0xffffffff07067890 */ /* 0x000fe4000fffe0ff */
[----:B------:R-:W-:Y:S02]  /*16a0*/  USHF.R.S32.HI UR42, URZ, 0x5, UR4 ;  /* 0x00000005ff2a7899 */ /* 0x000fe40008011404 */
[----:B------:R-:W-:Y:S02]  /*16b0*/  UISETP.GE.U32.AND UP1, UPT, UR6, -0x3f, UPT ;  /* 0xffffffc10600788c */ /* 0x000fe4000bf26070 */
[----:B------:R-:W-:Y:S01]  /*16c0*/  UISETP.LT.U32.AND UP0, UPT, UR42, 0xf, UPT ;  /* 0x0000000f2a00788c */ /* 0x000fe2000bf01070 */
[----:B------:R-:W-:-:S03]  /*16d0*/  UMOV UR7, URZ ;  /* 0x000000ff00077c82 */ /* 0x000fc60008000000 */
[----:B------:R-:W-:-:S04]  /*16e0*/  USEL UR41, UR42, 0xf, UP0 ;  /* 0x0000000f2a297887 */ /* 0x000fc80008000000 */
[----:B------:R-:W-:Y:S02]  /*16f0*/  UIADD3 UR21, UPT, UPT, UR41, -0x1, URZ ;  /* 0xffffffff29157890 */ /* 0x000fe4000fffe0ff */
[----:B------:R-:W-:Y:S02]  /*1700*/  @UP1 UIADD3 UR21, UPT, UPT, UR41, URZ, URZ ;  /* 0x000000ff29151290 */ /* 0x000fe4000fffe0ff */
[----:B------:R-:W-:Y:S02]  /*1710*/  UIADD3 UR43, UPT, UPT, UR42, -UR41, URZ ;  /* 0x800000292a2b7290 */ /* 0x000fe4000fffe0ff */
[----:B-1-34-:R-:W-:-:S12]  /*1720*/  UIADD3 UR21, UPT, UPT, UR21, 0x1, URZ ;  /* 0x0000000115157890 */ /* 0x01afd8000fffe0ff */
.L_x_36:
[----:B------:R-:W-:Y:S01]  /*1730*/  UISETP.NE.AND UP0, UPT, UR5, URZ, UPT ;  /* 0x000000ff0500728c */ /* 0x000fe2000bf05270 */
[----:B------:R-:W1:Y:S08]  /*1740*/  S2UR UR5, SR_CgaCtaId ;  /* 0x00000000000579c3 */ /* 0x000e700000008800 */
[----:B------:R-:W-:Y:S05]  /*1750*/  BRA.U UP0, `(.L_x_19) ;  /* 0x0000000100347547 */ /* 0x000fea000b800000 */
[----:B------:R-:W2:Y:S01]  /*1760*/  S2R R2, SR_CgaCtaId ;  /* 0x0000000000027919 */ /* 0x000ea20000008800 */
[----:B------:R-:W-:-:S04]  /*1770*/  MOV R3, 0x400 ;  /* 0x0000040000037802 */ /* 0x000fc80000000f00 */
[----:B--2---:R-:W-:Y:S02]  /*1780*/  LEA R2, R2, R3, 0x18 ;  /* 0x0000000302027211 */ /* 0x004fe400078ec0ff */
[----:B------:R-:W-:-:S03]  /*1790*/  SHF.L.U32 R3, R11, 0x1f, RZ ;  /* 0x0000001f0b037819 */ /* 0x000fc600000006ff */
[----:B------:R-:W-:-:S04]  /*17a0*/  IMAD R2, R10, 0x8, R2 ;  /* 0x000000080a027824 */ /* 0x000fc800078e0202 */
[----:B------:R-:W2:Y:S02]  /*17b0*/  SYNCS.PHASECHK.TRANS64.TRYWAIT P0, [R2+URZ+0x160], R3 ;  /* 0x00016003020075a7 */ /* 0x000ea400080011ff */
[----:B--2---:R-:W-:Y:S05]  /*17c0*/  @!P0 BRA `(.L_x_20) ;  /* 0x0000009c008c8947 */ /* 0x004fea0003800000 */
.L_x_110:
[----:B------:R2:W-:Y:S02]  /*17d0*/  SYNCS.ARRIVE.TRANS64.A1T0 RZ, [R2+URZ+0x150], RZ ;  /* 0x000150ff02ff79a7 */ /* 0x0005e400081000ff */
[----:B--2---:R-:W-:-:S05]  /*17e0*/  VIADD R2, R10, 0x1 ;  /* 0x000000010a027836 */ /* 0x004fca0000000000 */
[----:B------:R-:W-:-:S04]  /*17f0*/  ISETP.NE.AND P0, PT, R2, 0x2, PT ;  /* 0x000000020200780c */ /* 0x000fc80003f05270 */
[----:B------:R-:W-:Y:S02]  /*1800*/  SEL R3, RZ, 0x1, P0 ;  /* 0x00000001ff037807 */ /* 0x000fe40000000000 */
[----:B------:R-:W-:Y:S02]  /*1810*/  SEL R10, R2, RZ, P0 ;  /* 0x000000ff020a7207 */ /* 0x000fe40000000000 */
[----:B------:R-:W-:-:S07]  /*1820*/  LOP3.LUT R11, R11, R3, RZ, 0x3c, !PT ;  /* 0x000000030b0b7212 */ /* 0x000fce00078e3cff */
.L_x_19:
[----:B------:R-:W-:Y:S01]  /*1830*/  UMOV UR4, 0x400 ;  /* 0x0000040000047882 */ /* 0x000fe20000000000 */
[----:B------:R-:W-:Y:S01]  /*1840*/  SHF.L.U32 R2, R0, 0x1f, RZ ;  /* 0x0000001f00027819 */ /* 0x000fe200000006ff */
[----:B-1----:R-:W-:Y:S02]  /*1850*/  ULEA UR4, UR5, UR4, 0x18 ;  /* 0x0000000405047291 */ /* 0x002fe4000f8ec0ff */
[----:B------:R-:W-:Y:S02]  /*1860*/  UISETP.GE.U32.AND UP0, UPT, UR44, 0x3f, UPT ;  /* 0x0000003f2c00788c */ /* 0x000fe4000bf06070 */
[----:B------:R-:W-:Y:S02]  /*1870*/  ULEA UR6, UR7, UR4, 0x3 ;  /* 0x0000000407067291 */ /* 0x000fe4000f8e18ff */
[----:B------:R-:W-:Y:S02]  /*1880*/  USHF.L.U32 UR35, UR46, 0x7, URZ ;  /* 0x000000072e237899 */ /* 0x000fe400080006ff */
[----:B------:R-:W-:Y:S01]  /*1890*/  UIMAD UR11, UR47, 0xe0, URZ ;  /* 0x000000e02f0b78a4 */ /* 0x000fe2000f8e02ff */
[----:B------:R-:W-:-:S04]  /*18a0*/  UMOV UR14, URZ ;  /* 0x000000ff000e7c82 */ /* 0x000fc80008000000 */
[----:B------:R1:W2:Y:S01]  /*18b0*/  SYNCS.PHASECHK.TRANS64.TRYWAIT P0, [UR6+0x78], R2 ;  /* 0x00007802ff0075a7 */ /* 0x0002a20008001106 */
[----:B------:R-:W-:Y:S06]  /*18c0*/  BRA.U !UP0, `(.L_x_21) ;  /* 0x0000000108a87547 */ /* 0x000fec000b800000 */
[----:B------:R-:W-:Y:S01]  /*18d0*/  UMOV UR13, URZ ;  /* 0x000000ff000d7c82 */ /* 0x000fe20008000000 */
[----:B------:R-:W-:-:S05]  /*18e0*/  UMOV UR6, UR7 ;  /* 0x0000000700067c82 */ /* 0x000fca0008000000 */
.L_x_26:
[----:B--2---:R-:W-:Y:S01]  /*18f0*/  @!P3 MOV R3, 0x2c00 ;  /* 0x00002c000003b802 */ /* 0x004fe20000000f00 */
[----:B---3--:R-:W-:Y:S01]  /*1900*/  ULEA UR33, UR6, UR4, 0x3 ;  /* 0x0000000406217291 */ /* 0x008fe2000f8e18ff */
[----:B--2-4-:R-:W-:Y:S11]  /*1910*/  @P0 BRA `(.L_x_22) ;  /* 0x00000000000c0947 */ /* 0x014ff60003800000 */
[----:B-1----:R-:W-:Y:S04]  /*1920*/  SHF.L.U32 R2, R0, 0x1f, RZ ;  /* 0x0000001f00027819 */ /* 0x002fe800000006ff */
[----:B------:R-:W1:Y:S02]  /*1930*/  SYNCS.PHASECHK.TRANS64.TRYWAIT P0, [UR33+0x78], R2 ;  /* 0x00007802ff0075a7 */ /* 0x000e640008001121 */
[----:B-1----:R-:W-:Y:S05]  /*1940*/  @!P0 BRA `(.L_x_23) ;  /* 0x0000009c00408947 */ /* 0x002fea0003800000 */
.L_x_22:
[----:B------:R2:W-:Y:S01]  /*1950*/  @!P3 SYNCS.ARRIVE.TRANS64 RZ, [UR33], R3 ;  /* 0x00000003ffffb9a7 */ /* 0x0005e20008000021 */
[----:B------:R-:W-:Y:S04]  /*1960*/  BSSY.RECONVERGENT B0, `(.L_x_24) ;  /* 0x0000003000007945 */ /* 0x000fe80003800200 */
[----:B------:R-:W-:Y:S05]  /*1970*/  @P2 BRA `(.L_x_25) ;  /* 0x0000000000042947 */ /* 0x000fea0003800000 */
[----:B------:R-:W-:Y:S05]  /*1980*/  BPT.TRAP 0x1 ;  /* 0x000000040000795c */ /* 0x000fea0000300000 */
.L_x_25:
[----:B------:R-:W-:Y:S05]  /*1990*/  BSYNC.RECONVERGENT B0 ;  /* 0x0000000000007941 */ /* 0x000fea0003800200 */
.L_x_24:
[----:B------:R-:W-:Y:S02]  /*19a0*/  UIADD3 UR7, UPT, UPT, UR6, 0x1, URZ ;  /* 0x0000000106077890 */ /* 0x000fe4000fffe0ff */
[----:B------:R-:W-:Y:S02]  /*19b0*/  UIADD3 UR18, UP1, UPT, UR26, 0x80, URZ ;  /* 0x000000801a127890 */ /* 0x000fe4000ff3e0ff */
[----:B------:R-:W-:Y:S02]  /*19c0*/  UISETP.NE.AND UP0, UPT, UR7, 0xf, UPT ;  /* 0x0000000f0700788c */ /* 0x000fe4000bf05270 */
[----:B------:R-:W-:Y:S02]  /*19d0*/  ULEA UR32, UR6, UR4, 0xc ;  /* 0x0000000406207291 */ /* 0x000fe4000f8e60ff */
[----:B------:R-:W-:Y:S02]  /*19e0*/  USEL UR9, URZ, 0x1, UP0 ;  /* 0x00000001ff097887 */ /* 0x000fe40008000000 */
[----:B------:R-:W-:Y:S02]  /*19f0*/  USEL UR7, UR7, URZ, UP0 ;  /* 0x000000ff07077287 */ /* 0x000fe40008000000 */
[----:B------:R-:W-:Y:S02]  /*1a00*/  USHF.L.U32 UR34, UR13, 0x5, URZ ;  /* 0x000000050d227899 */ /* 0x000fe400080006ff */
[----:B------:R-:W-:Y:S01]  /*1a10*/  ULEA UR8, UR7, UR4, 0x3 ;  /* 0x0000000407087291 */ /* 0x000fe2000f8e18ff */
[----:B------:R-:W-:Y:S01]  /*1a20*/  LOP3.LUT R0, R0, UR9, RZ, 0x3c, !PT ;  /* 0x0000000900007c12 */ /* 0x000fe2000f8e3cff */
[----:B------:R-:W-:Y:S02]  /*1a30*/  UIADD3.X UR19, UPT, UPT, URZ, UR27, URZ, UP1, !UPT ;  /* 0x0000001bff137290 */ /* 0x000fe40008ffe4ff */
[----:B------:R-:W-:Y:S01]  /*1a40*/  UIADD3 UR32, UPT, UPT, UR32, 0xe300, URZ ;  /* 0x0000e30020207890 */ /* 0x000fe2000fffe0ff */
[----:B-1----:R-:W-:Y:S01]  /*1a50*/  SHF.L.U32 R2, R0, 0x1f, RZ ;  /* 0x0000001f00027819 */ /* 0x002fe200000006ff */
[----:B------:R-:W-:Y:S02]  /*1a60*/  UIADD3 UR16, UP0, UPT, UR26, 0x180, URZ ;  /* 0x000001801a107890 */ /* 0x000fe4000ff1e0ff */
[----:B------:R-:W-:Y:S01]  /*1a70*/  UIADD3 UR13, UPT, UPT, UR13, 0x1, URZ ;  /* 0x000000010d0d7890 */ /* 0x000fe2000fffe0ff */
[----:B------:R3:W4:Y:S01]  /*1a80*/  SYNCS.PHASECHK.TRANS64.TRYWAIT P0, [UR8+0x78], R2 ;  /* 0x00007802ff0075a7 */ /* 0x0007220008001108 */
[----:B------:R-:W-:Y:S01]  /*1a90*/  UIMAD UR8, UR6, 0x1c00, UR4 ;  /* 0x00001c00060878a4 */ /* 0x000fe2000f8e0204 */
[----:B------:R-:W-:Y:S01]  /*1aa0*/  UMOV UR22, 0x0 ;  /* 0x0000000000167882 */ /* 0x000fe20000000000 */
[----:B------:R-:W-:Y:S02]  /*1ab0*/  UMOV UR23, 0x10000000 ;  /* 0x1000000000177882 */ /* 0x000fe40000000000 */
[----:B------:R-:W-:Y:S01]  /*1ac0*/  UIADD3 UR8, UPT, UPT, UR8, 0x1d300, URZ ;  /* 0x0001d30008087890 */ /* 0x000fe2000fffe0ff */
[----:B------:R3:W-:Y:S01]  /*1ad0*/  UTMALDG.3D [UR32], [UR18], desc[UR22] ;  /* 0x00001620120075b4 */ /* 0x0007e20008011000 */
[----:B------:R-:W-:Y:S01]  /*1ae0*/  UIADD3.X UR17, UPT, UPT, URZ, UR27, URZ, UP0, !UPT ;  /* 0x0000001bff117290 */ /* 0x000fe200087fe4ff */
[----:B------:R-:W-:Y:S01]  /*1af0*/  UMOV UR12, UR36 ;  /* 0x00000024000c7c82 */ /* 0x000fe20008000000 */
[----:B------:R-:W-:Y:S01]  /*1b00*/  UMOV UR9, UR33 ;  /* 0x0000002100097c82 */ /* 0x000fe20008000000 */
[----:B------:R-:W-:Y:S01]  /*1b10*/  UMOV UR10, UR34 ;  /* 0x00000022000a7c82 */ /* 0x000fe20008000000 */
[----:B------:R-:W-:Y:S01]  /*1b20*/  UISETP.NE.AND UP0, UPT, UR13, UR21, UPT ;  /* 0x000000150d00728c */ /* 0x000fe2000bf05270 */
[----:B------:R-:W-:Y:S01]  /*1b30*/  UMOV UR14, UR21 ;  /* 0x00000015000e7c82 */ /* 0x000fe20008000000 */
[----:B------:R-:W-:Y:S03]  /*1b40*/  UMOV UR6, UR7 ;  /* 0x0000000700067c82 */ /* 0x000fe60008000000 */
[----:B------:R3:W-:Y:S04]  /*1b50*/  UTMALDG.3D [UR8], [UR16], desc[UR22] ;  /* 0x00001608100075b4 */ /* 0x0007e80008011000 */
[----:B------:R-:W-:Y:S05]  /*1b60*/  BRA.U UP0, `(.L_x_26) ;  /* 0xfffffffd00607547 */ /* 0x000fea000b83ffff */
.L_x_21:
[----:B------:R-:W-:Y:S01]  /*1b70*/  ULEA UR6, UR7, UR4, 0x3 ;  /* 0x0000000407067291 */ /* 0x000fe2000f8e18ff */
[----:B-1-3--:R-:W-:Y:S01]  /*1b80*/  SHF.L.U32 R2, R0, 0x1f, RZ ;  /* 0x0000001f00027819 */ /* 0x00afe200000006ff */
[----:B------:R-:W-:Y:S01]  /*1b90*/  @!P1 SYNCS.ARRIVE.TRANS64.A1T0 RZ, [UR4+0x108], RZ ;  /* 0x000108ffffff99a7 */ /* 0x000fe20008100004 */
[----:B------:R-:W-:-:S06]  /*1ba0*/  UISETP.GT.AND UP0, UPT, UR42, UR41, UPT ;  /* 0x000000292a00728c */ /* 0x000fcc000bf04270 */
[----:B--2-4-:R1:W2:Y:S03]  /*1bb0*/  SYNCS.PHASECHK.TRANS64.TRYWAIT P0, [UR6+0x78], R2 ;  /* 0x00007802ff0075a7 */ /* 0x0142a60008001106 */
[----:B------:R-:W-:Y:S05]  /*1bc0*/  BRA.U !UP0, `(.L_x_27) ;  /* 0x0000000108ac7547 */ /* 0x000fea000b800000 */
[----:B------:R-:W-:Y:S01]  /*1bd0*/  UIADD3 UR13, UPT, UPT, UR43, UR14, URZ ;  /* 0x0000000e2b0d7290 */ /* 0x000fe2000fffe0ff */
[----:B------:R-:W-:-:S11]  /*1be0*/  UMOV UR6, UR7 ;  /* 0x0000000700067c82 */ /* 0x000fd60008000000 */
.L_x_32:
[----:B--2---:R-:W-:Y:S01]  /*1bf0*/  @!P3 MOV R3, 0x2c00 ;  /* 0x00002c000003b802 */ /* 0x004fe20000000f00 */
[----:B---3--:R-:W-:Y:S01]  /*1c00*/  ULEA UR17, UR6, UR4, 0x3 ;  /* 0x0000000406117291 */ /* 0x008fe2000f8e18ff */
[----:B--2-4-:R-:W-:Y:S11]  /*1c10*/  @P0 BRA `(.L_x_28) ;  /* 0x00000000000c0947 */ /* 0x014ff60003800000 */
[----:B-1----:R-:W-:Y:S04]  /*1c20*/  SHF.L.U32 R2, R0, 0x1f, RZ ;  /* 0x0000001f00027819 */ /* 0x002fe800000006ff */
[----:B------:R-:W1:Y:S02]  /*1c30*/  SYNCS.PHASECHK.TRANS64.TRYWAIT P0, [UR17+0x78], R2 ;  /* 0x00007802ff0075a7 */ /* 0x000e640008001111 */
[----:B-1----:R-:W-:Y:S05]  /*1c40*/  @!P0 BRA `(.L_x_29) ;  /* 0x0000009800988947 */ /* 0x002fea0003800000 */
.L_x_28:
[----:B------:R2:W-:Y:S01]  /*1c50*/  @!P3 SYNCS.ARRIVE.TRANS64 RZ, [UR17], R3 ;  /* 0x00000003ffffb9a7 */ /* 0x0005e20008000011 */
[----:B------:R-:W-:Y:S04]  /*1c60*/  BSSY.RECONVERGENT B0, `(.L_x_30) ;  /* 0x0000003000007945 */ /* 0x000fe80003800200 */
[----:B------:R-:W-:Y:S05]  /*1c70*/  @P2 BRA `(.L_x_31) ;  /* 0x0000000000042947 */ /* 0x000fea0003800000 */
[----:B------:R-:W-:Y:S05]  /*1c80*/  BPT.TRAP 0x1 ;  /* 0x000000040000795c */ /* 0x000fea0000300000 */
.L_x_31:
[----:B------:R-:W-:Y:S05]  /*1c90*/  BSYNC.RECONVERGENT B0 ;  /* 0x0000000000007941 */ /* 0x000fea0003800200 */
.L_x_30:
[----:B------:R-:W-:Y:S02]  /*1ca0*/  UIADD3 UR7, UPT, UPT, UR6, 0x1, URZ ;  /* 0x0000000106077890 */ /* 0x000fe4000fffe0ff */
[----:B------:R-:W-:Y:S02]  /*1cb0*/  ULEA UR16, UR6, UR4, 0xc ;  /* 0x0000000406107291 */ /* 0x000fe4000f8e60ff */
[----:B------:R-:W-:Y:S02]  /*1cc0*/  UISETP.NE.AND UP0, UPT, UR7, 0xf, UPT ;  /* 0x0000000f0700788c */ /* 0x000fe4000bf05270 */
[----:B------:R-:W-:Y:S02]  /*1cd0*/  UIADD3 UR24, UP1, UPT, UR26, 0x80, URZ ;  /* 0x000000801a187890 */ /* 0x000fe4000ff3e0ff */
[----:B------:R-:W-:Y:S02]  /*1ce0*/  USEL UR9, URZ, 0x1, UP0 ;  /* 0x00000001ff097887 */ /* 0x000fe40008000000 */
[----:B------:R-:W-:Y:S02]  /*1cf0*/  USEL UR7, UR7, URZ, UP0 ;  /* 0x000000ff07077287 */ /* 0x000fe40008000000 */
[----:B------:R-:W-:Y:S02]  /*1d00*/  USHF.L.U32 UR18, UR14, 0x5, URZ ;  /* 0x000000050e127899 */ /* 0x000fe400080006ff */
[----:B------:R-:W-:Y:S01]  /*1d10*/  ULEA UR8, UR7, UR4, 0x3 ;  /* 0x0000000407087291 */ /* 0x000fe2000f8e18ff */
[----:B------:R-:W-:Y:S01]  /*1d20*/  LOP3.LUT R0, R0, UR9, RZ, 0x3c, !PT ;  /* 0x0000000900007c12 */ /* 0x000fe2000f8e3cff */
[----:B------:R-:W-:Y:S02]  /*1d30*/  UIADD3 UR16, UPT, UPT, UR16, 0xe300, URZ ;  /* 0x0000e30010107890 */ /* 0x000fe4000fffe0ff */
[----:B------:R-:W-:Y:S01]  /*1d40*/  UIADD3.X UR25, UPT, UPT, URZ, UR27, URZ, UP1, !UPT ;  /* 0x0000001bff197290 */ /* 0x000fe20008ffe4ff */
[----:B-1----:R-:W-:Y:S01]  /*1d50*/  SHF.L.U32 R2, R0, 0x1f, RZ ;  /* 0x0000001f00027819 */ /* 0x002fe200000006ff */
[----:B------:R-:W-:Y:S02]  /*1d60*/  UIADD3 UR22, UP0, UPT, UR26, 0x180, URZ ;  /* 0x000001801a167890 */ /* 0x000fe4000ff1e0ff */
[----:B------:R-:W-:Y:S01]  /*1d70*/  UIADD3 UR14, UPT, UPT, UR14, 0x1, URZ ;  /* 0x000000010e0e7890 */ /* 0x000fe2000fffe0ff */
[----:B------:R3:W4:Y:S01]  /*1d80*/  SYNCS.PHASECHK.TRANS64.TRYWAIT P0, [UR8+0x78], R2 ;  /* 0x00007802ff0075a7 */ /* 0x0007220008001108 */
[----:B------:R-:W-:Y:S01]  /*1d90*/  UIMAD UR8, UR6, 0x1c00, UR4 ;  /* 0x00001c00060878a4 */ /* 0x000fe2000f8e0204 */
[----:B------:R-:W-:Y:S01]  /*1da0*/  UMOV UR28, 0x0 ;  /* 0x00000000001c7882 */ /* 0x000fe20000000000 */
[----:B------:R-:W-:Y:S01]  /*1db0*/  UMOV UR29, 0x10000000 ;  /* 0x10000000001d7882 */ /* 0x000fe20000000000 */
[----:B------:R-:W-:Y:S01]  /*1dc0*/  UMOV UR19, UR35 ;  /* 0x0000002300137c82 */ /* 0x000fe20008000000 */
[----:B------:R-:W-:Y:S01]  /*1dd0*/  UMOV UR20, UR36 ;  /* 0x0000002400147c82 */ /* 0x000fe20008000000 */
[----:B------:R-:W-:Y:S01]  /*1de0*/  UIADD3 UR8, UPT, UPT, UR8, 0x1d300, URZ ;  /* 0x0001d30008087890 */ /* 0x000fe2000fffe0ff */
[----:B------:R3:W-:Y:S01]  /*1df0*/  UTMALDG.3D [UR16], [UR24], desc[UR28] ;  /* 0x00001c10180075b4 */ /* 0x0007e20008011000 */
[----:B------:R-:W-:Y:S01]  /*1e00*/  UIADD3.X UR23, UPT, UPT, URZ, UR27, URZ, UP0, !UPT ;  /* 0x0000001bff177290 */ /* 0x000fe200087fe4ff */
[----:B------:R-:W-:Y:S01]  /*1e10*/  UMOV UR12, UR36 ;  /* 0x00000024000c7c82 */ /* 0x000fe20008000000 */
[----:B------:R-:W-:Y:S01]  /*1e20*/  UMOV UR9, UR17 ;  /* 0x0000001100097c82 */ /* 0x000fe20008000000 */
[----:B------:R-:W-:Y:S01]  /*1e30*/  UMOV UR10, UR18 ;  /* 0x00000012000a7c82 */ /* 0x000fe20008000000 */
[----:B------:R-:W-:Y:S01]  /*1e40*/  UISETP.NE.AND UP0, UPT, UR14, UR13, UPT ;  /* 0x0000000d0e00728c */ /* 0x000fe2000bf05270 */
[----:B------:R-:W-:Y:S04]  /*1e50*/  UMOV UR6, UR7 ;  /* 0x0000000700067c82 */ /* 0x000fe80008000000 */
[----:B------:R3:W-:Y:S04]  /*1e60*/  UTMALDG.3D [UR8], [UR22], desc[UR28] ;  /* 0x00001c08160075b4 */ /* 0x0007e80008011000 */
[----:B------:R-:W-:Y:S05]  /*1e70*/  BRA.U UP0, `(.L_x_32) ;  /* 0xfffffffd005c7547 */ /* 0x000fea000b83ffff */
.L_x_27:
[C---:B--2---:R-:W-:Y:S01]  /*1e80*/  LEA R3, R9.reuse, UR4, 0x3 ;  /* 0x0000000409037c11 */ /* 0x044fe2000f8e18ff */
[----:B------:R-:W-:Y:S01]  /*1e90*/  NOP ;  /* 0x0000000000007918 */ /* 0x000fe20000000000 */
[----:B-1-3--:R-:W-:Y:S02]  /*1ea0*/  SHF.L.U32 R2, R12, 0x1f, RZ ;  /* 0x0000001f0c027819 */ /* 0x00afe400000006ff */
[----:B------:R-:W-:Y:S02]  /*1eb0*/  LEA R4, R9, UR4, 0x4 ;  /* 0x0000000409047c11 */ /* 0x000fe4000f8e20ff */
[----:B----4-:R-:W1:Y:S02]  /*1ec0*/  SYNCS.PHASECHK.TRANS64.TRYWAIT P0, [R3+URZ+0x110], R2 ;  /* 0x00011002030075a7 */ /* 0x010e6400080011ff */
[----:B-1----:R-:W-:Y:S05]  /*1ed0*/  @!P0 BRA `(.L_x_33) ;  /* 0x00000098000c8947 */ /* 0x002fea0003800000 */
.L_x_113:
[----:B------:R-:W2:Y:S01]  /*1ee0*/  LDS.128 R4, [R4+0x180] ;  /* 0x0001800004047984 */ /* 0x000ea20000000c00 */
[----:B------:R-:W-:Y:S01]  /*1ef0*/  UISETP.GE.AND UP0, UPT, UR15, 0x1, UPT ;  /* 0x000000010f00788c */ /* 0x000fe2000bf06270 */
[----:B------:R-:W-:Y:S01]  /*1f00*/  @!PT LDS RZ, [RZ] ;  /* 0x00000000fffff984 */ /* 0x000fe20000000800 */
[----:B------:R-:W-:Y:S01]  /*1f10*/  @!PT LDS RZ, [RZ] ;  /* 0x00000000fffff984 */ /* 0x000fe20000000800 */
[----:B------:R-:W-:Y:S01]  /*1f20*/  @!PT LDS RZ, [RZ] ;  /* 0x00000000fffff984 */ /* 0x000fe20000000800 */
[----:B------:R-:W-:Y:S01]  /*1f30*/  @!PT LDS RZ, [RZ] ;  /* 0x00000000fffff984 */ /* 0x000fe20000000800 */
[----:B------:R3:W-:Y:S06]  /*1f40*/  MEMBAR.ALL.CTA ;  /* 0x0000000000007992 */ /* 0x0007ec0000008000 */
[----:B---3--:R-:W3:Y:S01]  /*1f50*/  FENCE.VIEW.ASYNC.S ;  /* 0x00000000000073c6 */ /* 0x008ee20000000000 */
[----:B--2---:R-:W-:-:S13]  /*1f60*/  LOP3.LUT P0, RZ, R6, 0x1, RZ, 0xc0, !PT ;  /* 0x0000000106ff7812 */ /* 0x004fda000780c0ff */
[----:B---3--:R-:W-:Y:S01]  /*1f70*/  VOTEU.ANY UP1, P0 ;  /* 0x0000000000ff7886 */ /* 0x008fe20000020100 */
[----:B------:R-:W-:-:S13]  /*1f80*/  PLOP3.LUT P0, PT, PT, PT, UP1, 0x80, 0x8 ;  /* 0x000000000008781c */ /* 0x000fda0003f0f018 */
[----:B-1----:R-:W-:Y:S02]  /*1f90*/  @P0 LOP3.LUT R2, R5, 0xffff, RZ, 0xc0, !PT ;  /* 0x0000ffff05020812 */ /* 0x002fe400078ec0ff */
[----:B------:R-:W-:Y:S02]  /*1fa0*/  @P0 MOV R8, R4 ;  /* 0x0000000400080202 */ /* 0x000fe40000000f00 */
[----:B------:R-:W-:Y:S01]  /*1fb0*/  @P0 R2UR UR8, R2 ;  /* 0x00000000020802ca */ /* 0x000fe200000e0000 */
[----:B------:R-:W-:Y:S01]  /*1fc0*/  VIADD R2, R3, 0x120 ;  /* 0x0000012003027836 */ /* 0x000fe20000000000 */
[----:B------:R-:W-:Y:S02]  /*1fd0*/  @P0 SHF.R.U32.HI R4, RZ, 0x10, R5 ;  /* 0x00000010ff040819 */ /* 0x000fe40000011605 */
[----:B------:R-:W-:Y:S02]  /*1fe0*/  @P0 R2UR UR9, R8 ;  /* 0x00000000080902ca */ /* 0x000fe400000e0000 */
[----:B------:R-:W-:-:S02]  /*1ff0*/  PRMT R2, RZ, 0x654, R2 ;  /* 0x00000654ff027816 */ /* 0x000fc40000000002 */
[----:B------:R-:W-:Y:S02]  /*2000*/  @P0 R2UR UR6, R4 ;  /* 0x00000000040602ca */ /* 0x000fe400000e0000 */
[----:B------:R1:W-:Y:S03]  /*2010*/  SYNCS.ARRIVE.TRANS64.RED.A1T0 RZ, [R2+URZ], RZ ;  /* 0x000000ff02ff79a7 */ /* 0x0003e600081004ff */
[----:B------:R-:W-:-:S04]  /*2020*/  @UP1 UMOV UR37, UR8 ;  /* 0x0000000800251c82 */ /* 0x000fc80008000000 */
[----:B------:R-:W-:-:S04]  /*2030*/  @UP1 UMOV UR38, UR9 ;  /* 0x0000000900261c82 */ /* 0x000fc80008000000 */
[----:B------:R-:W-:Y:S01]  /*2040*/  @UP1 UMOV UR36, UR6 ;  /* 0x0000000600241c82 */ /* 0x000fe20008000000 */
[----:B------:R-:W-:Y:S05]  /*2050*/  BRA.U !UP0, `(.L_x_34) ;  /* 0x0000000108d47547 */ /* 0x000fea000b800000 */
[----:B------:R-:W2:Y:S01]  /*2060*/  LDCU.128 UR28, c[0x0][0xb10] ;  /* 0x00016200ff1c77ac */ /* 0x000ea20008000c00 */
[----:B------:R-:W3:Y:S01]  /*2070*/  LDCU UR14, c[0x0][0xb20] ;  /* 0x00016400ff0e77ac */ /* 0x000ee20008000800 */
[----:B------:R-:W4:Y:S01]  /*2080*/  LDCU UR20, c[0x0][0xb0c] ;  /* 0x00016180ff1477ac */ /* 0x000f220008000800 */
[----:B------:R-:W1:Y:S01]  /*2090*/  LDCU.64 UR10, c[0x0][0xb28] ;  /* 0x00016500ff0a77ac */ /* 0x000e620008000a00 */
[----:B------:R-:W-:Y:S02]  /*20a0*/  UISETP.NE.AND UP3, UPT, UR15, 0x1, UPT ;  /* 0x000000010f00788c */ /* 0x000fe4000bf65270 */
[----:B--2---:R-:W-:Y:S02]  /*20b0*/  UIMAD.WIDE.U32 UR8, UR39, UR31, URZ ;  /* 0x0000001f270872a5 */ /* 0x004fe4000f8e00ff */
[----:B------:R-:W-:Y:S02]  /*20c0*/  UIMAD.WIDE.U32 UR12, UR40, UR28, URZ ;  /* 0x0000001c280c72a5 */ /* 0x000fe4000f8e00ff */
[----:B------:R-:W-:-:S02]  /*20d0*/  UISETP.NE.AND UP0, UPT, UR30, 0x1, UPT ;  /* 0x000000011e00788c */ /* 0x000fc4000bf05270 */
[----:B------:R-:W-:Y:S01]  /*20e0*/  UIMAD.WIDE.U32 UR18, UR37, UR31, URZ ;  /* 0x0000001f251272a5 */ /* 0x000fe2000f8e00ff */
[----:B------:R-:W-:Y:S02]  /*20f0*/  UMOV UR8, UR9 ;  /* 0x0000000900087c82 */ /* 0x000fe40008000000 */
[----:B------:R-:W-:Y:S01]  /*2100*/  UMOV UR6, UR13 ;  /* 0x0000000d00067c82 */ /* 0x000fe20008000000 */
[----:B---3--:R-:W-:Y:S02]  /*2110*/  USHF.R.U32.HI UR8, URZ, UR14, UR8 ;  /* 0x0000000eff087299 */ /* 0x008fe40008011608 */
[----:B----4-:R-:W-:Y:S02]  /*2120*/  UISETP.NE.AND UP2, UPT, UR20, 0x1, UPT ;  /* 0x000000011400788c */ /* 0x010fe4000bf45270 */
[----:B------:R-:W-:Y:S02]  /*2130*/  USHF.R.U32.HI UR6, URZ, UR29, UR6 ;  /* 0x0000001dff067299 */ /* 0x000fe40008011606 */
[----:B------:R-:W-:-:S02]  /*2140*/  USEL UR8, UR39, UR8, !UP0 ;  /* 0x0000000827087287 */ /* 0x000fc4000c000000 */
[----:B------:R-:W-:Y:S02]  /*2150*/  USEL UR9, UR40, UR6, !UP2 ;  /* 0x0000000628097287 */ /* 0x000fe4000d000000 */
[----:B-1----:R-:W-:Y:S01]  /*2160*/  UIMAD.WIDE.U32 UR12, UR8, UR10, URZ ;  /* 0x0000000a080c72a5 */ /* 0x002fe2000f8e00ff */
[----:B------:R-:W-:Y:S01]  /*2170*/  UMOV UR6, UR19 ;  /* 0x0000001300067c82 */ /* 0x000fe20008000000 */
[----:B------:R-:W-:Y:S02]  /*2180*/  UIMAD.WIDE.U32 UR16, UR38, UR28, URZ ;  /* 0x0000001c261072a5 */ /* 0x000fe4000f8e00ff */
[----:B------:R-:W-:-:S03]  /*2190*/  UIMAD.WIDE.U32 UR18, UR9, UR10, URZ ;  /* 0x0000000a091272a5 */ /* 0x000fc6000f8e00ff */
[----:B------:R-:W-:Y:S01]  /*21a0*/  UMOV UR12, UR13 ;  /* 0x0000000d000c7c82 */ /* 0x000fe20008000000 */
[----:B------:R-:W-:Y:S02]  /*21b0*/  USHF.R.U32.HI UR6, URZ, UR14, UR6 ;  /* 0x0000000eff067299 */ /* 0x000fe40008011606 */
[----:B------:R-:W-:Y:S01]  /*21c0*/  @UP3 USHF.R.U32.HI UR8, URZ, UR11, UR12 ;  /* 0x0000000bff083299 */ /* 0x000fe2000801160c */
[----:B------:R-:W-:Y:S01]  /*21d0*/  UMOV UR16, UR17 ;  /* 0x0000001100107c82 */ /* 0x000fe20008000000 */
[----:B------:R-:W-:Y:S01]  /*21e0*/  UMOV UR18, UR19 ;  /* 0x0000001300127c82 */ /* 0x000fe20008000000 */
[----:B------:R-:W-:Y:S02]  /*21f0*/  USHF.R.U32.HI UR29, URZ, UR29, UR16 ;  /* 0x0000001dff1d7299 */ /* 0x000fe40008011610 */
[----:B------:R-:W-:Y:S02]  /*2200*/  USEL UR6, UR37, UR6, !UP0 ;  /* 0x0000000625067287 */ /* 0x000fe4000c000000 */
[----:B------:R-:W-:-:S02]  /*2210*/  @UP3 USHF.R.U32.HI UR9, URZ, UR11, UR18 ;  /* 0x0000000bff093299 */ /* 0x000fc40008011612 */
[----:B------:R-:W-:Y:S02]  /*2220*/  UIMAD UR12, UR15, UR8, URZ ;  /* 0x000000080f0c72a4 */ /* 0x000fe4000f8e02ff */
[----:B------:R-:W-:Y:S02]  /*2230*/  USEL UR8, UR38, UR29, !UP2 ;  /* 0x0000001d26087287 */ /* 0x000fe4000d000000 */
[----:B------:R-:W-:Y:S02]  /*2240*/  UIMAD UR14, UR15, UR9, URZ ;  /* 0x000000090f0e72a4 */ /* 0x000fe4000f8e02ff */
[----:B------:R-:W-:Y:S02]  /*2250*/  UISETP.GE.AND UP0, UPT, UR6, UR12, UPT ;  /* 0x0000000c0600728c */ /* 0x000fe4000bf06270 */
[----:B------:R-:W-:Y:S02]  /*2260*/  UIMAD.WIDE.U32 UR12, UR6, UR10, URZ ;  /* 0x0000000a060c72a5 */ /* 0x000fe4000f8e00ff */
[----:B------:R-:W-:-:S02]  /*2270*/  UISETP.GE.OR UP0, UPT, UR8, UR14, UP0 ;  /* 0x0000000e0800728c */ /* 0x000fc40008706670 */
        /* <DEDUP_REMOVED lines=19> */
.L_x_34:
[----:B------:R-:W2:Y:S02]  /*23b0*/  LDCU UR6, c[0x0][0xb30] ;  /* 0x00016600ff0677ac */ /* 0x000ea40008000800 */
[----:B--2---:R-:W-:-:S09]  /*23c0*/  UISETP.NE.AND UP0, UPT, UR6, 0x1, UPT ;  /* 0x000000010600788c */ /* 0x004fd2000bf05270 */
[----:B------:R-:W-:Y:S05]  /*23d0*/  BRA.U UP0, `(.L_x_35) ;  /* 0x0000000100447547 */ /* 0x000fea000b800000 */
[----:B------:R-:W2:Y:S01]  /*23e0*/  LDCU.128 UR16, c[0x0][0xb10] ;  /* 0x00016200ff1077ac */ /* 0x000ea20008000c00 */
[----:B------:R-:W3:Y:S01]  /*23f0*/  LDCU UR12, c[0x0][0xb0c] ;  /* 0x00016180ff0c77ac */ /* 0x000ee20008000800 */
[----:B------:R-:W4:Y:S01]  /*2400*/  LDCU UR13, c[0x0][0xb20] ;  /* 0x00016400ff0d77ac */ /* 0x000f220008000800 */
[----:B--2---:R-:W-:Y:S02]  /*2410*/  UIMAD.WIDE.U32 UR10, UR38, UR16, URZ ;  /* 0x00000010260a72a5 */ /* 0x004fe4000f8e00ff */
[----:B------:R-:W-:Y:S02]  /*2420*/  UIMAD.WIDE.U32 UR8, UR37, UR19, URZ ;  /* 0x00000013250872a5 */ /* 0x000fe4000f8e00ff */
[----:B---3--:R-:W-:Y:S02]  /*2430*/  UISETP.NE.AND UP2, UPT, UR12, 0x1, UPT ;  /* 0x000000010c00788c */ /* 0x008fe4000bf45270 */
[----:B------:R-:W-:Y:S01]  /*2440*/  UISETP.NE.AND UP0, UPT, UR18, 0x1, UPT ;  /* 0x000000011200788c */ /* 0x000fe2000bf05270 */
[----:B------:R-:W-:-:S02]  /*2450*/  UMOV UR10, UR11 ;  /* 0x0000000b000a7c82 */ /* 0x000fc40008000000 */
[----:B------:R-:W-:Y:S01]  /*2460*/  UMOV UR6, UR9 ;  /* 0x0000000900067c82 */ /* 0x000fe20008000000 */
[----:B------:R-:W-:Y:S02]  /*2470*/  USHF.R.U32.HI UR10, URZ, UR17, UR10 ;  /* 0x00000011ff0a7299 */ /* 0x000fe4000801160a */
[----:B----4-:R-:W-:Y:S02]  /*2480*/  USHF.R.U32.HI UR6, URZ, UR13, UR6 ;  /* 0x0000000dff067299 */ /* 0x010fe40008011606 */
[----:B------:R-:W-:Y:S02]  /*2490*/  USEL UR8, UR38, UR10, !UP2 ;  /* 0x0000000a26087287 */ /* 0x000fe4000d000000 */
[----:B------:R-:W-:-:S04]  /*24a0*/  USEL UR6, UR37, UR6, !UP0 ;  /* 0x0000000625067287 */ /* 0x000fc8000c000000 */
[----:B------:R-:W-:Y:S02]  /*24b0*/  UIADD3 UR9, UPT, UPT, UR8, -UR6, URZ ;  /* 0x8000000608097290 */ /* 0x000fe4000fffe0ff */
[----:B------:R-:W-:Y:S02]  /*24c0*/  UIADD3 UR6, UPT, UPT, -UR8, UR6, URZ ;  /* 0x0000000608067290 */ /* 0x000fe4000fffe1ff */
[----:B------:R-:W-:Y:S02]  /*24d0*/  UIMAD UR37, UR9, UR18, UR37 ;  /* 0x00000012092572a4 */ /* 0x000fe4000f8e0225 */
[----:B------:R-:W-:-:S12]  /*24e0*/  UIMAD UR38, UR6, UR12, UR38 ;  /* 0x0000000c062672a4 */ /* 0x000fd8000f8e0226 */
.L_x_35:
[----:B-1----:R-:W-:Y:S01]  /*24f0*/  VIADD R2, R9, 0x1 ;  /* 0x0000000109027836 */ /* 0x002fe20000000000 */
[----:B------:R-:W-:Y:S01]  /*2500*/  PLOP3.LUT P1, PT, PT, PT, PT, 0x80, 0x8 ;  /* 0x000000000008781c */ /* 0x000fe20003f2f070 */
[----:B------:R-:W-:Y:S02]  /*2510*/  UIADD3 UR46, UPT, UPT, UR38, UR57, URZ ;  /* 0x00000039262e7290 */ /* 0x000fe4000fffe0ff */
[----:B------:R-:W-:Y:S01]  /*2520*/  UIADD3 UR47, UPT, UPT, UR37, UR56, URZ ;  /* 0x00000038252f7290 */ /* 0x000fe2000fffe0ff */
[----:B------:R-:W-:-:S04]  /*2530*/  ISETP.NE.AND P0, PT, R2, 0x2, PT ;  /* 0x000000020200780c */ /* 0x000fc80003f05270 */
[----:B------:R-:W-:Y:S02]  /*2540*/  SEL R3, RZ, 0x1, P0 ;  /* 0x00000001ff037807 */ /* 0x000fe40000000000 */
[----:B------:R-:W-:Y:S02]  /*2550*/  SEL R9, R2, RZ, P0 ;  /* 0x000000ff02097207 */ /* 0x000fe40000000000 */
[----:B------:R-:W-:Y:S01]  /*2560*/  LOP3.LUT R12, R12, R3, RZ, 0x3c, !PT ;  /* 0x000000030c0c7212 */ /* 0x000fe200078e3cff */
[----:B------:R-:W-:Y:S06]  /*2570*/  BRA.U UP1, `(.L_x_36) ;  /* 0xfffffff1016c7547 */ /* 0x000fec000b83ffff */
[----:B------:R-:W-:Y:S01]  /*2580*/  UIADD3 UR8, UPT, UPT, UR4, 0x78, URZ ;  /* 0x0000007804087890 */ /* 0x000fe2000fffe0ff */
[----:B------:R-:W-:-:S03]  /*2590*/  SHF.L.U32 R2, R0, 0x1f, RZ ;  /* 0x0000001f00027819 */ /* 0x000fc600000006ff */
[----:B------:R-:W-:-:S09]  /*25a0*/  ULEA UR4, UR7, UR8, 0x3 ;  /* 0x0000000807047291 */ /* 0x000fd2000f8e18ff */
[----:B------:R-:W1:Y:S02]  /*25b0*/  SYNCS.PHASECHK.TRANS64.TRYWAIT P0, [UR4], R2 ;  /* 0x00000002ff0075a7 */ /* 0x000e640008001104 */
[----:B-1----:R-:W-:Y:S05]  /*25c0*/  @!P0 BRA `(.L_x_37) ;  /* 0x0000009000648947 */ /* 0x002fea0003800000 */
.L_x_115:
[----:B------:R-:W-:-:S04]  /*25d0*/  UIADD3 UR4, UPT, UPT, UR7, 0x1, URZ ;  /* 0x0000000107047890 */ /* 0x000fc8000fffe0ff */
[----:B------:R-:W-:-:S04]  /*25e0*/  UISETP.NE.AND UP0, UPT, UR4, 0xf, UPT ;  /* 0x0000000f0400788c */ /* 0x000fc8000bf05270 */
[----:B------:R-:W-:Y:S02]  /*25f0*/  USEL UR6, URZ, 0x1, UP0 ;  /* 0x00000001ff067887 */ /* 0x000fe40008000000 */
[----:B------:R-:W-:-:S04]  /*2600*/  USEL UR4, UR4, URZ, UP0 ;  /* 0x000000ff04047287 */ /* 0x000fc80008000000 */
[----:B------:R-:W-:Y:S01]  /*2610*/  ULEA UR5, UR4, UR8, 0x3 ;  /* 0x0000000804057291 */ /* 0x000fe2000f8e18ff */
[----:B------:R-:W-:-:S04]  /*2620*/  LOP3.LUT R0, R0, UR6, RZ, 0x3c, !PT ;  /* 0x0000000600007c12 */ /* 0x000fc8000f8e3cff */
[----:B-1----:R-:W-:-:S04]  /*2630*/  SHF.L.U32 R2, R0, 0x1f, RZ ;  /* 0x0000001f00027819 */ /* 0x002fc800000006ff */
[----:B------:R-:W1:Y:S02]  /*2640*/  SYNCS.PHASECHK.TRANS64.TRYWAIT P0, [UR5], R2 ;  /* 0x00000002ff0075a7 */ /* 0x000e640008001105 */
[----:B-1----:R-:W-:Y:S05]  /*2650*/  @!P0 BRA `(.L_x_38) ;  /* 0x0000009000588947 */ /* 0x002fea0003800000 */
.L_x_117:
        /* <DEDUP_REMOVED lines=9> */
.L_x_119:
        /* <DEDUP_REMOVED lines=9> */
.L_x_121:
        /* <DEDUP_REMOVED lines=9> */
.L_x_123:
        /* <DEDUP_REMOVED lines=9> */
.L_x_125:
        /* <DEDUP_REMOVED lines=9> */
.L_x_127:
        /* <DEDUP_REMOVED lines=9> */
.L_x_129:
        /* <DEDUP_REMOVED lines=9> */
.L_x_131:
        /* <DEDUP_REMOVED lines=9> */
.L_x_133:
        /* <DEDUP_REMOVED lines=9> */
.L_x_135:
        /* <DEDUP_REMOVED lines=9> */
.L_x_137:
        /* <DEDUP_REMOVED lines=9> */
.L_x_139:
        /* <DEDUP_REMOVED lines=9> */
.L_x_141:
[----:B------:R-:W-:-:S04]  /*2d20*/  UIADD3 UR4, UPT, UPT, UR4, 0x1, URZ ;  /* 0x0000000104047890 */ /* 0x000fc8000fffe0ff */
[----:B------:R-:W-:-:S04]  /*2d30*/  UISETP.NE.AND UP0, UPT, UR4, 0xf, UPT ;  /* 0x0000000f0400788c */ /* 0x000fc8000bf05270 */
[----:B------:R-:W-:Y:S02]  /*2d40*/  USEL UR5, URZ, 0x1, UP0 ;  /* 0x00000001ff057887 */ /* 0x000fe40008000000 */
[----:B------:R-:W-:-:S04]  /*2d50*/  USEL UR4, UR4, URZ, UP0 ;  /* 0x000000ff04047287 */ /* 0x000fc80008000000 */
[----:B------:R-:W-:Y:S01]  /*2d60*/  ULEA UR4, UR4, UR8, 0x3 ;  /* 0x0000000804047291 */ /* 0x000fe2000f8e18ff */
[----:B-1----:R-:W-:-:S04]  /*2d70*/  LOP3.LUT R2, R0, UR5, RZ, 0x3c, !PT ;  /* 0x0000000500027c12 */ /* 0x002fc8000f8e3cff */
[----:B------:R-:W-:Y:S01]  /*2d80*/  SHF.L.U32 R2, R2, 0x1f, RZ ;  /* 0x0000001f02027819 */ /* 0x000fe200000006ff */
[----:B------:R-:W-:-:S07]  /*2d90*/  IMAD.U32 R0, RZ, RZ, UR4 ;  /* 0x00000004ff007e24 */ /* 0x000fce000f8e00ff */
.L_x_51:
[----:B-1----:R1:W2:Y:S02]  /*2da0*/  SYNCS.PHASECHK.TRANS64.TRYWAIT P0, [R0+URZ], R2 ;  /* 0x00000002000075a7 */ /* 0x0022a400080011ff */
[----:B--2---:R-:W-:Y:S05]  /*2db0*/  @!P0 NANOSLEEP.SYNCS 0x989680 ;  /* 0x009896800000895d */ /* 0x004fea0003900000 */
[----:B------:R-:W2:Y:S02]  /*2dc0*/  @!P0 SYNCS.PHASECHK.TRANS64 P0, [R0+URZ], R2 ;  /* 0x00000002000085a7 */ /* 0x000ea400080010ff */
[----:B--2---:R-:W-:Y:S05]  /*2dd0*/  @P0 EXIT ;  /* 0x000000000000094d */ /* 0x004fea0003800000 */
[----:B------:R-:W-:Y:S05]  /*2de0*/  BRA `(.L_x_51) ;  /* 0xfffffffc00ec7947 */ /* 0x000fea000383ffff */
.L_x_18:
[----:B------:R-:W-:-:S04]  /*2df0*/  UISETP.NE.AND UP0, UPT, UR5, URZ, UPT ;  /* 0x000000ff0500728c */ /* 0x000fc8000bf05270 */
[----:B------:R-:W-:-:S09]  /*2e00*/  UISETP.NE.OR UP0, UPT, UR18, 0x1, UP0 ;  /* 0x000000011200788c */ /* 0x000fd20008705670 */
[----:B------:R-:W-:Y:S05]  /*2e10*/  BRA.U UP0, `(.L_x_52) ;  /* 0x0000000500507547 */ /* 0x000fea000b800000 */
[----:B------:R-:W-:Y:S01]  /*2e20*/  HFMA2 R9, -RZ, RZ, 0, 0 ;  /* 0x00000000ff097431 */ /* 0x000fe200000001ff */
[----:B------:R-:W-:Y:S01]  /*2e30*/  UMOV UR6, 0x400 ;  /* 0x0000040000067882 */ /* 0x000fe20000000000 */
[----:B------:R-:W-:Y:S01]  /*2e40*/  ISETP.NE.AND P2, PT, R14, RZ, PT ;  /* 0x000000ff0e00720c */ /* 0x000fe20003f45270 */
[----:B------:R-:W-:Y:S01]  /*2e50*/  IMAD.MOV.U32 R10, RZ, RZ, 0x1 ;  /* 0x00000001ff0a7424 */ /* 0x000fe200078e00ff */
[----:B------:R-:W-:Y:S01]  /*2e60*/  MOV R4, RZ ;  /* 0x000000ff00047202 */ /* 0x000fe20000000f00 */
[----:B------:R-:W-:Y:S01]  /*2e70*/  IMAD.MOV.U32 R12, RZ, RZ, RZ ;  /* 0x000000ffff0c7224 */ /* 0x000fe200078e00ff */
[----:B------:R-:W-:Y:S01]  /*2e80*/  ULEA UR6, UR5, UR6, 0x18 ;  /* 0x0000000605067291 */ /* 0x000fe2000f8ec0ff */
[----:B------:R-:W-:Y:S02]  /*2e90*/  IMAD.MOV.U32 R11, RZ, RZ, RZ ;  /* 0x000000ffff0b7224 */ /* 0x000fe400078e00ff */
[----:B------:R-:W-:-:S09]  /*2ea0*/  UMOV UR5, URZ ;  /* 0x000000ff00057c82 */ /* 0x000fd20008000000 */
.L_x_56:
[----:B------:R-:W-:Y:S02]  /*2eb0*/  LEA R0, R4, UR6, 0x3 ;  /* 0x0000000604007c11 */ /* 0x000fe4000f8e18ff */
[----:B------:R-:W-:-:S03]  /*2ec0*/  SHF.L.U32 R2, R11, 0x1f, RZ ;  /* 0x0000001f0b027819 */ /* 0x000fc600000006ff */
[----:B------:R-:W-:Y:S01]  /*2ed0*/  VIADD R3, R0, 0x160 ;  /* 0x0000016000037836 */ /* 0x000fe20000000000 */
[----:B------:R-:W2:Y:S02]  /*2ee0*/  SYNCS.PHASECHK.TRANS64.TRYWAIT P0, [R0+URZ+0x150], R2 ;  /* 0x00015002000075a7 */ /* 0x000ea400080011ff */
[----:B--2---:R-:W-:Y:S05]  /*2ef0*/  @!P0 BRA `(.L_x_53) ;  /* 0x0000008c00688947 */ /* 0x004fea0003800000 */
.L_x_142:
[----:B------:R-:W-:Y:S01]  /*2f00*/  ULEA UR4, UR5, UR6, 0x3 ;  /* 0x0000000605047291 */ /* 0x000fe2000f8e18ff */
[----:B--2---:R-:W-:Y:S01]  /*2f10*/  PRMT R0, RZ, 0x654, R3 ;  /* 0x00000654ff007816 */ /* 0x004fe20000000003 */
[----:B------:R-:W-:Y:S01]  /*2f20*/  @!P2 IMAD.MOV.U32 R5, RZ, RZ, 0x10 ;  /* 0x00000010ff05a424 */ /* 0x000fe200078e00ff */
[----:B------:R-:W-:Y:S01]  /*2f30*/  SHF.L.U32 R2, R10, 0x1f, RZ ;  /* 0x0000001f0a027819 */ /* 0x000fe200000006ff */
[----:B------:R-:W-:Y:S01]  /*2f40*/  UIADD3 UR7, UPT, UPT, UR4, 0x110, URZ ;  /* 0x0000011004077890 */ /* 0x000fe2000fffe0ff */
[----:B------:R2:W-:Y:S04]  /*2f50*/  SYNCS.ARRIVE.TRANS64.RED.A1T0 RZ, [R0+URZ], RZ ;  /* 0x000000ff00ff79a7 */ /* 0x0005e800081004ff */
[----:B------:R-:W3:Y:S01]  /*2f60*/  SYNCS.PHASECHK.TRANS64.TRYWAIT P0, [UR4+0x120], R2 ;  /* 0x00012002ff0075a7 */ /* 0x000ee20008001104 */
[----:B--2---:R-:W-:-:S05]  /*2f70*/  IMAD.U32 R0, RZ, RZ, UR7 ;  /* 0x00000007ff007e24 */ /* 0x004fca000f8e00ff */
[----:B------:R-:W-:Y:S01]  /*2f80*/  PRMT R0, R14, 0x654, R0 ;  /* 0x000006540e007816 */ /* 0x000fe20000000000 */
[----:B---3--:R-:W-:Y:S06]  /*2f90*/  @!P0 BRA `(.L_x_54) ;  /* 0x0000008c00548947 */ /* 0x008fec0003800000 */
.L_x_144:
[----:B------:R-:W-:Y:S01]  /*2fa0*/  ULEA UR8, UR5, UR6, 0x4 ;  /* 0x0000000605087291 */ /* 0x000fe2000f8e20ff */
[----:B------:R-:W-:Y:S01]  /*2fb0*/  SEL R13, R0, R13, !P2 ;  /* 0x0000000d000d7207 */ /* 0x000fe20005000000 */
[----:B------:R-:W-:Y:S01]  /*2fc0*/  UIADD3 UR9, UPT, UPT, UR4, 0x110, URZ ;  /* 0x0000011004097890 */ /* 0x000fe2000fffe0ff */
[----:B------:R-:W-:Y:S01]  /*2fd0*/  LEA R0, R9, UR6, 0x3 ;  /* 0x0000000609007c11 */ /* 0x000fe2000f8e18ff */
[----:B------:R-:W-:Y:S01]  /*2fe0*/  UIADD3 UR8, UPT, UPT, UR8, 0x180, URZ ;  /* 0x0000018008087890 */ /* 0x000fe2000fffe0ff */
[----:B--2---:R-:W-:Y:S01]  /*2ff0*/  SHF.L.U32 R2, R12, 0x1f, RZ ;  /* 0x0000001f0c027819 */ /* 0x004fe200000006ff */
[----:B------:R2:W-:Y:S01]  /*3000*/  @!P2 SYNCS.ARRIVE.TRANS64.RED RZ, [R13+URZ], R5 ;  /* 0x000000050dffa9a7 */ /* 0x0005e200080004ff */
[----:B------:R-:W-:Y:S01]  /*3010*/  UIADD3 UR4, UPT, UPT, UR5, 0x1, URZ ;  /* 0x0000000105047890 */ /* 0x000fe2000fffe0ff */
[----:B------:R-:W-:-:S03]  /*3020*/  VIADD R8, R4, 0x1 ;  /* 0x0000000104087836 */ /* 0x000fc60000000000 */
[----:B------:R-:W-:Y:S02]  /*3030*/  UISETP.NE.AND UP0, UPT, UR4, 0x2, UPT ;  /* 0x000000020400788c */ /* 0x000fe4000bf05270 */
[----:B------:R-:W-:Y:S06]  /*3040*/  UGETNEXTWORKID.BROADCAST [UR8], [UR9] ;  /* 0x00000000080073ca */ /* 0x000fec0008000100 */
[----:B------:R-:W-:Y:S01]  /*3050*/  USEL UR7, URZ, 0x1, UP0 ;  /* 0x00000001ff077887 */ /* 0x000fe20008000000 */
[----:B------:R-:W-:Y:S01]  /*3060*/  ISETP.NE.AND P0, PT, R8, 0x2, PT ;  /* 0x000000020800780c */ /* 0x000fe20003f05270 */
[----:B------:R-:W-:Y:S01]  /*3070*/  USEL UR5, UR4, URZ, UP0 ;  /* 0x000000ff04057287 */ /* 0x000fe20008000000 */
[----:B------:R-:W3:Y:S03]  /*3080*/  SYNCS.PHASECHK.TRANS64.TRYWAIT P1, [R0+URZ+0x110], R2 ;  /* 0x00011002000075a7 */ /* 0x000ee600080211ff */
[----:B------:R-:W-:Y:S01]  /*3090*/  LOP3.LUT R10, R10, UR7, RZ, 0x3c, !PT ;  /* 0x000000070a0a7c12 */ /* 0x000fe2000f8e3cff */
[----:B--23--:R-:W-:Y:S07]  /*30a0*/  @!P1 BRA `(.L_x_55) ;  /* 0x0000008c00289947 */ /* 0x00cfee0003800000 */
.L_x_145:
[----:B--2---:R-:W-:Y:S01]  /*30b0*/  LEA R2, R9, UR6, 0x4 ;  /* 0x0000000609027c11 */ /* 0x004fe2000f8e20ff */
[----:B------:R-:W-:-:S04]  /*30c0*/  VIADD R0, R0, 0x120 ;  /* 0x0000012000007836 */ /* 0x000fc80000000000 */
[----:B------:R2:W3:Y:S01]  /*30d0*/  LDS.128 R4, [R2+0x180] ;  /* 0x0001800002047984 */ /* 0x0004e20000000c00 */
[----:B------:R-:W-:Y:S01]  /*30e0*/  PRMT R0, RZ, 0x654, R0 ;  /* 0x00000654ff007816 */ /* 0x000fe20000000000 */
[----:B------:R-:W-:Y:S01]  /*30f0*/  @!PT LDS RZ, [RZ] ;  /* 0x00000000fffff984 */ /* 0x000fe20000000800 */
[----:B------:R-:W-:Y:S01]  /*3100*/  @!PT LDS RZ, [RZ] ;  /* 0x00000000fffff984 */ /* 0x000fe20000000800 */
[----:B------:R-:W-:Y:S01]  /*3110*/  @!PT LDS RZ, [RZ] ;  /* 0x00000000fffff984 */ /* 0x000fe20000000800 */
[----:B------:R-:W-:Y:S01]  /*3120*/  @!PT LDS RZ, [RZ] ;  /* 0x00000000fffff984 */ /* 0x000fe20000000800 */
[----:B------:R4:W-:Y:S06]  /*3130*/  MEMBAR.ALL.CTA ;  /* 0x0000000000007992 */ /* 0x0009ec0000008000 */
[----:B----4-:R-:W4:Y:S01]  /*3140*/  FENCE.VIEW.ASYNC.S ;  /* 0x00000000000073c6 */ /* 0x010f220000000000 */
[----:B--2---:R-:W-:-:S04]  /*3150*/  SEL R2, RZ, 0x1, P0 ;  /* 0x00000001ff027807 */ /* 0x004fc80000000000 */
[----:B------:R-:W-:Y:S01]  /*3160*/  LOP3.LUT R11, R11, R2, RZ, 0x3c, !PT ;  /* 0x000000020b0b7212 */ /* 0x000fe200078e3cff */
[----:B----4-:R2:W-:Y:S01]  /*3170*/  SYNCS.ARRIVE.TRANS64.RED.A1T0 RZ, [R0+URZ], RZ ;  /* 0x000000ff00ff79a7 */ /* 0x0105e200081004ff */
[----:B---3--:R-:W-:Y:S02]  /*3180*/  LOP3.LUT P3, RZ, R6, 0x1, RZ, 0xc0, !PT ;  /* 0x0000000106ff7812 */ /* 0x008fe4000786c0ff */
[----:B------:R-:W-:Y:S01]  /*3190*/  SEL R4, R8, RZ, P0 ;  /* 0x000000ff08047207 */ /* 0x000fe20000000000 */
[----:B--2---:R-:W-:-:S05]  /*31a0*/  VIADD R0, R9, 0x1 ;  /* 0x0000000109007836 */ /* 0x004fca0000000000 */
[----:B------:R-:W-:-:S04]  /*31b0*/  ISETP.NE.AND P1, PT, R0, 0x2, PT ;  /* 0x000000020000780c */ /* 0x000fc80003f25270 */
[----:B------:R-:W-:Y:S02]  /*31c0*/  SEL R3, RZ, 0x1, P1 ;  /* 0x00000001ff037807 */ /* 0x000fe40000800000 */
[----:B------:R-:W-:Y:S02]  /*31d0*/  SEL R9, R0, RZ, P1 ;  /* 0x000000ff00097207 */ /* 0x000fe40000800000 */
[----:B------:R-:W-:Y:S01]  /*31e0*/  LOP3.LUT R12, R12, R3, RZ, 0x3c, !PT ;  /* 0x000000030c0c7212 */ /* 0x000fe200078e3cff */
[----:B------:R-:W-:Y:S06]  /*31f0*/  @P3 BRA `(.L_x_56) ;  /* 0xfffffffc002c3947 */ /* 0x000fec000383ffff */
[----:B------:R-:W-:Y:S01]  /*3200*/  ULEA UR4, UR5, UR6, 0x3 ;  /* 0x0000000605047291 */ /* 0x000fe2000f8e18ff */
[----:B------:R-:W-:-:S08]  /*3210*/  SHF.L.U32 R0, R10, 0x1f, RZ ;  /* 0x0000001f0a007819 */ /* 0x000fd000000006ff */
[----:B------:R-:W2:Y:S02]  /*3220*/  SYNCS.PHASECHK.TRANS64 P0, [UR4+0x120], R0 ;  /* 0x00012000ff0075a7 */ /* 0x000ea40008001004 */
[----:B--2---:R-:W-:Y:S05]  /*3230*/  @P0 BRA `(.L_x_57) ;  /* 0x0000000000080947 */ /* 0x004fea0003800000 */
[----:B------:R-:W2:Y:S02]  /*3240*/  SYNCS.PHASECHK.TRANS64.TRYWAIT P0, [UR4+0x120], R0 ;  /* 0x00012000ff0075a7 */ /* 0x000ea40008001104 */
[----:B--2---:R-:W-:Y:S05]  /*3250*/  @!P0 BRA `(.L_x_58) ;  /* 0x0000008800d08947 */ /* 0x004fea0003800000 */
.L_x_57:
[----:B------:R-:W-:-:S04]  /*3260*/  UIADD3 UR7, UPT, UPT, UR5, 0x1, URZ ;  /* 0x0000000105077890 */ /* 0x000fc8000fffe0ff */
[----:B------:R-:W-:-:S04]  /*3270*/  UISETP.NE.AND UP0, UPT, UR7, 0x2, UPT ;  /* 0x000000020700788c */ /* 0x000fc8000bf05270 */
[----:B------:R-:W-:Y:S02]  /*3280*/  USEL UR8, URZ, 0x1, UP0 ;  /* 0x00000001ff087887 */ /* 0x000fe40008000000 */
[----:B------:R-:W-:-:S04]  /*3290*/  USEL UR7, UR7, URZ, UP0 ;  /* 0x000000ff07077287 */ /* 0x000fc80008000000 */
[----:B------:R-:W-:Y:S01]  /*32a0*/  ULEA UR7, UR7, UR6, 0x3 ;  /* 0x0000000607077291 */ /* 0x000fe2000f8e18ff */
[----:B--2---:R-:W-:-:S04]  /*32b0*/  LOP3.LUT R2, R10, UR8, RZ, 0x3c, !PT ;  /* 0x000000080a027c12 */ /* 0x004fc8000f8e3cff */
[----:B------:R-:W-:-:S04]  /*32c0*/  SHF.L.U32 R0, R2, 0x1f, RZ ;  /* 0x0000001f02007819 */ /* 0x000fc800000006ff */
[----:B------:R-:W2:Y:S02]  /*32d0*/  SYNCS.PHASECHK.TRANS64 P0, [UR7+0x120], R0 ;  /* 0x00012000ff0075a7 */ /* 0x000ea40008001007 */
[----:B-12---:R-:W-:Y:S05]  /*32e0*/  @P0 EXIT ;  /* 0x000000000000094d */ /* 0x006fea0003800000 */
[----:B------:R-:W-:Y:S02]  /*32f0*/  SHF.L.U32 R2, R2, 0x1f, RZ ;  /* 0x0000001f02027819 */ /* 0x000fe400000006ff */
[----:B------:R-:W-:-:S07]  /*3300*/  MOV R0, UR7 ;  /* 0x0000000700007c02 */ /* 0x000fce0008000f00 */
.L_x_59:
[----:B-1----:R1:W2:Y:S02]  /*3310*/  SYNCS.PHASECHK.TRANS64.TRYWAIT P0, [R0+URZ+0x120], R2 ;  /* 0x00012002000075a7 */ /* 0x0022a400080011ff */
[----:B--2---:R-:W-:Y:S05]  /*3320*/  @!P0 NANOSLEEP.SYNCS 0x989680 ;  /* 0x009896800000895d */ /* 0x004fea0003900000 */
[----:B------:R-:W2:Y:S02]  /*3330*/  @!P0 SYNCS.PHASECHK.TRANS64 P0, [R0+URZ+0x120], R2 ;  /* 0x00012002000085a7 */ /* 0x000ea400080010ff */
[----:B--2---:R-:W-:Y:S05]  /*3340*/  @P0 EXIT ;  /* 0x000000000000094d */ /* 0x004fea0003800000 */
[----:B------:R-:W-:Y:S05]  /*3350*/  BRA `(.L_x_59) ;  /* 0xfffffffc00ec7947 */ /* 0x000fea000383ffff */
.L_x_52:
[----:B------:R-:W-:-:S09]  /*3360*/  UISETP.NE.AND UP0, UPT, UR18, URZ, UPT ;  /* 0x000000ff1200728c */ /* 0x000fd2000bf05270 */
[----:B------:R-:W-:Y:S05]  /*3370*/  BRA.U UP0, `(.L_x_60) ;  /* 0x0000000d001c7547 */ /* 0x000fea000b800000 */
[----:B------:R-:W-:Y:S01]  /*3380*/  UMOV UR4, 0x40 ;  /* 0x0000004000047882 */ /* 0x000fe20000000000 */
[----:B------:R-:W-:Y:S01]  /*3390*/  NOP ;  /* 0x0000000000007918 */ /* 0x000fe20000000000 */
[----:B------:R-:W-:-:S03]  /*33a0*/  ULEA UR6, UR5, UR4, 0x18 ;  /* 0x0000000405067291 */ /* 0x000fc6000f8ec0ff */
[----:B------:R-:W-:Y:S02]  /*33b0*/  UMOV UR4, 0x400 ;  /* 0x0000040000047882 */ /* 0x000fe40000000000 */
[----:B------:R-:W-:-:S04]  /*33c0*/  ULEA UR5, UR5, UR4, 0x18 ;  /* 0x0000000405057291 */ /* 0x000fc8000f8ec0ff */
[----:B------:R-:W2:Y:S02]  /*33d0*/  LDS.U8 R0, [UR6+0x1c] ;  /* 0x00001c06ff007984 */ /* 0x000ea40008000000 */
[----:B--2---:R-:W-:-:S13]  /*33e0*/  ISETP.NE.AND P0, PT, R0, RZ, PT ;  /* 0x000000ff0000720c */ /* 0x004fda0003f05270 */
[----:B------:R-:W-:Y:S05]  /*33f0*/  @P0 BRA `(.L_x_61) ;  /* 0x0000000000580947 */ /* 0x000fea0003800000 */
[----:B------:R-:W-:-:S13]  /*3400*/  ELECT P0, URZ, PT ;  /* 0x0000000000ff782f */ /* 0x000fda0003800000 */
[----:B------:R-:W-:Y:S05]  /*3410*/  @!P0 BRA `(.L_x_62) ;  /* 0x0000000000608947 */ /* 0x000fea0003800000 */
[----:B------:R-:W-:Y:S01]  /*3420*/  UMOV UR4, 0x10 ;  /* 0x0000001000047882 */ /* 0x000fe20000000000 */
[----:B------:R-:W-:Y:S01]  /*3430*/  HFMA2 R2, -RZ, RZ, 0, 5.9604644775390625e-08 ;  /* 0x00000001ff027431 */ /* 0x000fe200000001ff */
[----:B------:R-:W-:-:S03]  /*3440*/  MOV R3, 0xffff ;  /* 0x0000ffff00037802 */ /* 0x000fc60000000f00 */
[----:B------:R-:W-:Y:S04]  /*3450*/  DEPBAR.LE SB2, 0x36 ;  /* 0x0000ad800000791a */ /* 0x000fe80000000000 */
[----:B------:R-:W2:Y:S02]  /*3460*/  UTCATOMSWS.FIND_AND_SET.ALIGN UP0, UR4, UR4 ;  /* 0x00000004000475e3 */ /* 0x000ea40008000800 */
[----:B--2---:R-:W-:Y:S01]  /*3470*/  MOV R0, UR4 ;  /* 0x0000000400007c02 */ /* 0x004fe20008000f00 */
[----:B------:R-:W-:Y:S06]  /*3480*/  BRA.U UP0, `(.L_x_63) ;  /* 0x0000000100187547 */ /* 0x000fec000b800000 */
.L_x_64:
[----:B------:R-:W-:Y:S05]  /*3490*/  NANOSLEEP 0x64 ;  /* 0x000000640000795d */ /* 0x000fea0003800000 */
[----:B------:R-:W-:-:S05]  /*34a0*/  UMOV UR4, 0x10 ;  /* 0x0000001000047882 */ /* 0x000fca0000000000 */
[----:B------:R-:W-:Y:S04]  /*34b0*/  DEPBAR.LE SB2, 0x36 ;  /* 0x0000ad800000791a */ /* 0x000fe80000000000 */
[----:B------:R-:W2:Y:S02]  /*34c0*/  UTCATOMSWS.FIND_AND_SET.ALIGN UP0, UR4, UR4 ;  /* 0x00000004000475e3 */ /* 0x000ea40008000800 */
[----:B--2---:R-:W-:Y:S01]  /*34d0*/  MOV R0, UR4 ;  /* 0x0000000400007c02 */ /* 0x004fe20008000f00 */
[----:B------:R-:W-:Y:S05]  /*34e0*/  BRA.U !UP0, `(.L_x_64) ;  /* 0xfffffffd08e87547 */ /* 0x000fea000b83ffff */
.L_x_63:
[-C--:B------:R-:W-:Y:S02]  /*34f0*/  SHF.L.U32 R3, R3, R0.reuse, RZ ;  /* 0x0000000003037219 */ /* 0x080fe400000006ff */
[----:B------:R-:W-:Y:S01]  /*3500*/  SHF.L.U32 R2, R2, R0, RZ ;  /* 0x0000000002027219 */ /* 0x000fe200000006ff */
[----:B------:R-:W-:Y:S02]  /*3510*/  IMAD.SHL.U32 R0, R0, 0x20, RZ ;  /* 0x0000002000007824 */ /* 0x000fe400078e00ff */
[----:B------:R2:W-:Y:S04]  /*3520*/  ATOMS.OR RZ, [UR6+0x14], R3 ;  /* 0x00001403ffff798c */ /* 0x0005e8000b000006 */
[----:B------:R2:W-:Y:S04]  /*3530*/  ATOMS.OR RZ, [UR6+0x18], R2 ;  /* 0x00001802ffff798c */ /* 0x0005e8000b000006 */
[----:B------:R2:W-:Y:S01]  /*3540*/  STS [UR5+0x1a0], R0 ;  /* 0x0001a000ff007988 */ /* 0x0005e20008000805 */
[----:B------:R-:W-:Y:S05]  /*3550*/  BRA `(.L_x_62) ;  /* 0x0000000000107947 */ /* 0x000fea0003800000 */
.L_x_61:
[----:B------:R-:W-:Y:S02]  /*3560*/  MOV R0, 0xffffffff ;  /* 0xffffffff00007802 */ /* 0x000fe40000000f00 */
[----:B------:R-:W-:-:S03]  /*3570*/  MOV R2, 0x35a0 ;  /* 0x000035a000027802 */ /* 0x000fc60000000f00 */
[----:B------:R2:W-:Y:S04]  /*3580*/  STS [UR5+0x1a0], R0 ;  /* 0x0001a000ff007988 */ /* 0x0005e80008000805 */
[----:B-12--5:R-:W-:Y:S05]  /*3590*/  CALL.REL.NOINC `($__internal_1_$__cuda_sm10x_tcgen05_guardrail_trap_phase_invalid_during_alloc) ;  /* 0x0000008c00207944 */ /* 0x026fea0003c00000 */
.L_x_62:
[----:B------:R-:W-:Y:S05]  /*35a0*/  WARPSYNC.ALL ;  /* 0x0000000000007948 */ /* 0x000fea0003800000 */
[----:B------:R-:W3:Y:S01]  /*35b0*/  S2UR UR4, SR_CgaCtaId ;  /* 0x00000000000479c3 */ /* 0x000ee20000008800 */
[----:B------:R-:W-:Y:S01]  /*35c0*/  UMOV UR14, 0x400 ;  /* 0x00000400000e7882 */ /* 0x000fe20000000000 */
[----:B------:R-:W-:-:S06]  /*35d0*/  NOP ;  /* 0x0000000000007918 */ /* 0x000fcc0000000000 */
[----:B------:R-:W-:Y:S06]  /*35e0*/  BAR.ARV 0x6, 0xa0 ;  /* 0x0182800000007b1d */ /* 0x000fec0000002000 */
[----:B------:R-:W4:Y:S01]  /*35f0*/  LDCU UR5, c[0x0][0x38c] ;  /* 0x00007180ff0577ac */ /* 0x000f220008000800 */
[----:B------:R-:W-:Y:S02]  /*3600*/  HFMA2 R12, -RZ, RZ, 0, 0 ;  /* 0x00000000ff0c7431 */ /* 0x000fe400000001ff */
[----:B------:R-:W-:Y:S01]  /*3610*/  IMAD.MOV.U32 R7, RZ, RZ, 0x1 ;  /* 0x00000001ff077424 */ /* 0x000fe200078e00ff */
[----:B------:R-:W1:Y:S01]  /*3620*/  LDCU UR7, c[0x0][0x38c] ;  /* 0x00007180ff0777ac */ /* 0x000e620008000800 */
[----:B--2---:R-:W-:Y:S01]  /*3630*/  IMAD.MOV.U32 R2, RZ, RZ, RZ ;  /* 0x000000ffff027224 */ /* 0x004fe200078e00ff */
[----:B------:R-:W-:Y:S01]  /*3640*/  UMOV UR18, URZ ;  /* 0x000000ff00127c82 */ /* 0x000fe20008000000 */
[----:B------:R-:W-:Y:S01]  /*3650*/  UMOV UR11, URZ ;  /* 0x000000ff000b7c82 */ /* 0x000fe20008000000 */
[----:B---3--:R-:W-:Y:S01]  /*3660*/  ULEA UR14, UR4, UR14, 0x18 ;  /* 0x0000000e040e7291 */ /* 0x008fe2000f8ec0ff */
[----:B------:R-:W-:Y:S01]  /*3670*/  UMOV UR20, 0x0 ;  /* 0x0000000000147882 */ /* 0x000fe20000000000 */
[----:B------:R-:W-:-:S02]  /*3680*/  UMOV UR21, 0x83804a0 ;  /* 0x083804a000157882 */ /* 0x000fc40000000000 */
[----:B------:R-:W-:Y:S02]  /*3690*/  UIADD3 UR6, UPT, UPT, UR14, 0x1d300, URZ ;  /* 0x0001d3000e067890 */ /* 0x000fe4000fffe0ff */
[----:B----4-:R-:W-:-:S03]  /*36a0*/  UIADD3 UR5, UPT, UPT, UR5, 0x1f, URZ ;  /* 0x0000001f05057890 */ /* 0x010fc6000fffe0ff */
[----:B------:R-:W2:Y:S01]  /*36b0*/  LDS R0, [UR14+0x1a0] ;  /* 0x0001a00eff007984 */ /* 0x000ea20008000800 */
[----:B------:R-:W-:Y:S02]  /*36c0*/  USHF.R.S32.HI UR4, URZ, 0x1f, UR5 ;  /* 0x0000001fff047899 */ /* 0x000fe40008011405 */
[----:B-1----:R-:W-:Y:S02]  /*36d0*/  UISETP.GE.AND UP4, UPT, UR7, 0x1, UPT ;  /* 0x000000010700788c */ /* 0x002fe4000bf86270 */
[----:B------:R-:W-:Y:S02]  /*36e0*/  ULEA.HI UR4, UR4, UR5, URZ, 0x5 ;  /* 0x0000000504047291 */ /* 0x000fe4000f8f28ff */
[----:B------:R-:W-:Y:S02]  /*36f0*/  UIADD3 UR5, UPT, UPT, UR14, 0xe300, URZ ;  /* 0x0000e3000e057890 */ /* 0x000fe4000fffe0ff */
[----:B------:R-:W-:Y:S02]  /*3700*/  USHF.R.S32.HI UR19, URZ, 0x5, UR4 ;  /* 0x00000005ff137899 */ /* 0x000fe40008011404 */
[----:B------:R-:W-:-:S02]  /*3710*/  USHF.R.U32.HI UR5, URZ, 0x4, UR5 ;  /* 0x00000004ff057899 */ /* 0x000fc40008011605 */
[----:B------:R-:W-:Y:S02]  /*3720*/  USHF.R.U32.HI UR4, URZ, 0x4, UR6 ;  /* 0x00000004ff047899 */ /* 0x000fe40008011606 */
[----:B------:R-:W-:Y:S02]  /*3730*/  UISETP.LT.AND UP0, UPT, UR19, 0x1, UPT ;  /* 0x000000011300788c */ /* 0x000fe4000bf01270 */
[----:B------:R-:W-:Y:S02]  /*3740*/  ULOP3.LUT UR5, UR5, 0x3fff, URZ, 0xc0, !UPT ;  /* 0x00003fff05057892 */ /* 0x000fe4000f8ec0ff */
[----:B------:R-:W-:Y:S02]  /*3750*/  ULOP3.LUT UR4, UR4, 0x3fff, URZ, 0xc0, !UPT ;  /* 0x00003fff04047892 */ /* 0x000fe4000f8ec0ff */
[----:B------:R-:W-:Y:S02]  /*3760*/  USEL UR22, UR19, 0x1, !UP0 ;  /* 0x0000000113167887 */ /* 0x000fe4000c000000 */
[----:B------:R-:W-:-:S02]  /*3770*/  ULOP3.LUT UR16, UR5, 0x10000, URZ, 0xfc, !UPT ;  /* 0x0001000005107892 */ /* 0x000fc4000f8efcff */
[----:B------:R-:W-:Y:S02]  /*3780*/  ULOP3.LUT UR4, UR4, 0x10000, URZ, 0xfc, !UPT ;  /* 0x0001000004047892 */ /* 0x000fe4000f8efcff */
[----:B------:R-:W-:Y:S01]  /*3790*/  UIADD3 UR22, UPT, UPT, -UR22, URZ, URZ ;  /* 0x000000ff16167290 */ /* 0x000fe2000fffe1ff */
[----:B--2---:R-:W-:Y:S02]  /*37a0*/  R2UR UR23, R0 ;  /* 0x00000000001772ca */ /* 0x004fe400000e0000 */
[----:B------:R-:W-:-:S13]  /*37b0*/  MOV R0, RZ ;  /* 0x000000ff00007202 */ /* 0x000fda0000000f00 */
.L_x_71:
[----:B------:R-:W-:Y:S02]  /*37c0*/  LEA R3, R2, UR14, 0x3 ;  /* 0x0000000e02037c11 */ /* 0x000fe4000f8e18ff */
[----:B------:R-:W-:Y:S02]  /*37d0*/  SHF.L.U32 R4, R12, 0x1f, RZ ;  /* 0x0000001f0c047819 */ /* 0x000fe400000006ff */
[----:B------:R-:W-:Y:S01]  /*37e0*/  PLOP3.LUT P0, PT, PT, PT, UP4, 0x80, 0x8 ;  /* 0x000000000008781c */ /* 0x000fe20003f0f048 */
[----:B------:R-:W-:Y:S01]  /*37f0*/  VIADD R5, R3, 0x120 ;  /* 0x0000012003057836 */ /* 0x000fe20000000000 */
[----:B-1----:R-:W1:Y:S02]  /*3800*/  SYNCS.PHASECHK.TRANS64.TRYWAIT P1, [R3+URZ+0x110], R4 ;  /* 0x00011004030075a7 */ /* 0x002e6400080211ff */
[----:B-1----:R-:W-:Y:S09]  /*3810*/  @!P1 BRA `(.L_x_65) ;  /* 0x0000008400789947 */ /* 0x002ff20003800000 */
.L_x_147:
[----:B------:R-:W-:Y:S01]  /*3820*/  LEA R6, R2, UR14, 0x4 ;  /* 0x0000000e02067c11 */ /* 0x000fe2000f8e20ff */
[----:B------:R-:W-:Y:S01]  /*3830*/  @UP4 ULEA UR5, UR11, UR14, 0x3 ;  /* 0x0000000e0b054291 */ /* 0x000fe2000f8e18ff */
[----:B------:R-:W-:Y:S01]  /*3840*/  PLOP3.LUT P1, PT, PT, PT, PT, 0x80, 0x8 ;  /* 0x000000000008781c */ /* 0x000fe20003f2f070 */
[----:B------:R-:W-:Y:S01]  /*3850*/  ULEA UR17, UR18, UR14, 0x3 ;  /* 0x0000000e12117291 */ /* 0x000fe2000f8e18ff */
[----:B------:R-:W-:Y:S01]  /*3860*/  PRMT R5, RZ, 0x654, R5 ;  /* 0x00000654ff057816 */ /* 0x000fe20000000005 */
[----:B------:R2:W3:Y:S01]  /*3870*/  LDS.128 R8, [R6+0x180] ;  /* 0x0001800006087984 */ /* 0x0004e20000000c00 */
[----:B-1----:R-:W-:Y:S02]  /*3880*/  @P0 SHF.L.U32 R4, R0, 0x1f, RZ ;  /* 0x0000001f00040819 */ /* 0x002fe400000006ff */
[----:B------:R-:W-:Y:S01]  /*3890*/  SHF.L.U32 R3, R7, 0x1f, RZ ;  /* 0x0000001f07037819 */ /* 0x000fe200000006ff */
[----:B------:R-:W-:Y:S01]  /*38a0*/  @!PT LDS RZ, [RZ] ;  /* 0x00000000fffff984 */ /* 0x000fe20000000800 */
[----:B------:R-:W-:Y:S01]  /*38b0*/  @!PT LDS RZ, [RZ] ;  /* 0x00000000fffff984 */ /* 0x000fe20000000800 */
[----:B------:R-:W-:Y:S01]  /*38c0*/  @!PT LDS RZ, [RZ] ;  /* 0x00000000fffff984 */ /* 0x000fe20000000800 */
[----:B------:R-:W-:Y:S01]  /*38d0*/  @!PT LDS RZ, [RZ] ;  /* 0x00000000fffff984 */ /* 0x000fe20000000800 */
[----:B------:R1:W-:Y:S06]  /*38e0*/  MEMBAR.ALL.CTA ;  /* 0x0000000000007992 */ /* 0x0003ec0000008000 */
[----:B-1----:R-:W1:Y:S02]  /*38f0*/  FENCE.VIEW.ASYNC.S ;  /* 0x00000000000073c6 */ /* 0x002e640000000000 */
[----:B-1----:R2:W-:Y:S01]  /*3900*/  SYNCS.ARRIVE.TRANS64.RED.A1T0 RZ, [R5+URZ], RZ ;  /* 0x000000ff05ff79a7 */ /* 0x0025e200081004ff */
[----:B------:R2:W1:Y:S01]  /*3910*/  @P0 SYNCS.PHASECHK.TRANS64.TRYWAIT P1, [UR5], R4 ;  /* 0x00000004ff0005a7 */ /* 0x0004620008021105 */
[----:B------:R-:W4:Y:S02]  /*3920*/  SYNCS.PHASECHK.TRANS64.TRYWAIT P0, [UR17+0x140], R3 ;  /* 0x00014003ff0075a7 */ /* 0x000f240008001111 */
[----:B-1234-:R-:W-:Y:S05]  /*3930*/  @!P0 BRA `(.L_x_66) ;  /* 0x0000008400448947 */ /* 0x01efea0003800000 */
.L_x_149:
[----:B-1----:R-:W-:Y:S01]  /*3940*/  IADD3 R4, PT, PT, R2, 0x1, RZ ;  /* 0x0000000102047810 */ /* 0x002fe20007ffe0ff */
[----:B------:R-:W-:Y:S06]  /*3950*/  BRA.U !UP4, `(.L_x_67) ;  /* 0x000000010c887547 */ /* 0x000fec000b800000 */
[----:B------:R-:W-:Y:S02]  /*3960*/  UIMAD UR15, UR18, 0xe0, UR23 ;  /* 0x000000e0120f78a4 */ /* 0x000fe4000f8e0217 */
[----:B------:R-:W-:Y:S01]  /*3970*/  UPLOP3.LUT UP2, UPT, UPT, UPT, UPT, 0x40, 0x4 ;  /* 0x000000000004789c */ /* 0x000fe20003f4e870 */
[----:B------:R-:W-:Y:S01]  /*3980*/  UMOV UR13, UR22 ;  /* 0x00000016000d7c82 */ /* 0x000fe20008000000 */
[----:B------:R-:W-:Y:S01]  /*3990*/  UMOV UR12, UR19 ;  /* 0x00000013000c7c82 */ /* 0x000fe20008000000 */
[----:B------:R-:W-:-:S08]  /*39a0*/  UMOV UR5, UR11 ;  /* 0x0000000b00057c82 */ /* 0x000fd00008000000 */
.L_x_70:
[----:B------:R-:W-:Y:S02]  /*39b0*/  UIADD3 UR13, UPT, UPT, UR13, 0x1, URZ ;  /* 0x000000010d0d7890 */ /* 0x000fe4000fffe0ff */
[----:B-1----:R-:W-:Y:S02]  /*39c0*/  ULEA UR7, UR5, UR14, 0x3 ;  /* 0x0000000e05077291 */ /* 0x002fe4000f8e18ff */
[----:B------:R-:W-:Y:S01]  /*39d0*/  UISETP.NE.AND UP3, UPT, UR13, URZ, UPT ;  /* 0x000000ff0d00728c */ /* 0x000fe2000bf65270 */
[----:B--2---:R-:W-:Y:S10]  /*39e0*/  @P1 BRA `(.L_x_68) ;  /* 0x00000000000c1947 */ /* 0x004ff40003800000 */
[----:B------:R-:W-:Y:S04]  /*39f0*/  SHF.L.U32 R3, R0, 0x1f, RZ ;  /* 0x0000001f00037819 */ /* 0x000fe800000006ff */
[----:B------:R-:W1:Y:S02]  /*3a00*/  SYNCS.PHASECHK.TRANS64.TRYWAIT P0, [UR7], R3 ;  /* 0x00000003ff0075a7 */ /* 0x000e640008001107 */
[----:B-1----:R-:W-:Y:S05]  /*3a10*/  @!P0 BRA `(.L_x_69) ;  /* 0x0000008400248947 */ /* 0x002fea0003800000 */
.L_x_68:
[----:B------:R-:W-:Y:S01]  /*3a20*/  UISETP.NE.AND UP0, UPT, UR12, 0x1, UPT ;  /* 0x000000010c00788c */ /* 0x000fe2000bf05270 */
[----:B------:R-:W-:Y:S01]  /*3a30*/  PLOP3.LUT P1, PT, PT, PT, PT, 0x80, 0x8 ;  /* 0x000000000008781c */ /* 0x000fe20003f2f070 */
[----:B------:R-:W-:Y:S02]  /*3a40*/  UIADD3 UR6, UPT, UPT, UR5, 0x1, URZ ;  /* 0x0000000105067890 */ /* 0x000fe4000fffe0ff */
[----:B------:R-:W-:Y:S02]  /*3a50*/  UIADD3 UR12, UPT, UPT, UR12, -0x1, URZ ;  /* 0xffffffff0c0c7890 */ /* 0x000fe4000fffe0ff */
[----:B------:R-:W-:Y:S01]  /*3a60*/  UISETP.NE.AND UP1, UPT, UR6, 0xf, UPT ;  /* 0x0000000f0600788c */ /* 0x000fe2000bf25270 */
[----:B------:R-:W-:Y:S01]  /*3a70*/  PLOP3.LUT P0, PT, PT, PT, UP0, 0x80, 0x8 ;  /* 0x000000000008781c */ /* 0x000fe20003f0f008 */
[----:B------:R-:W-:Y:S02]  /*3a80*/  UMOV UR9, 0xc0004010 ;  /* 0xc000401000097882 */ /* 0x000fe40000000000 */
[----:B------:R-:W-:Y:S02]  /*3a90*/  USEL UR8, URZ, 0x1, UP1 ;  /* 0x00000001ff087887 */ /* 0x000fe40008800000 */
[----:B------:R-:W-:Y:S02]  /*3aa0*/  USEL UR11, UR6, URZ, UP1 ;  /* 0x000000ff060b7287 */ /* 0x000fe40008800000 */
[----:B------:R-:W-:Y:S02]  /*3ab0*/  UIMAD UR6, UR5, 0x1c0, UR4 ;  /* 0x000001c0050678a4 */ /* 0x000fe4000f8e0204 */
[----:B------:R-:W-:Y:S01]  /*3ac0*/  @UP0 ULEA UR10, UR11, UR14, 0x3 ;  /* 0x0000000e0b0a0291 */ /* 0x000fe2000f8e18ff */
[----:B------:R-:W-:Y:S01]  /*3ad0*/  LOP3.LUT R0, R0, UR8, RZ, 0x3c, !PT ;  /* 0x0000000800007c12 */ /* 0x000fe2000f8e3cff */
[----:B------:R-:W-:Y:S03]  /*3ae0*/  ULEA UR8, UR5, UR16, 0x8 ;  /* 0x0000001005087291 */ /* 0x000fe6000f8e40ff */
[----:B-1----:R-:W-:Y:S01]  /*3af0*/  @P0 SHF.L.U32 R2, R0, 0x1f, RZ ;  /* 0x0000001f00020819 */ /* 0x002fe200000006ff */
[----:B------:R-:W-:Y:S03]  /*3b00*/  UMOV UR5, UR11 ;  /* 0x0000000b00057c82 */ /* 0x000fe60008000000 */
[----:B------:R1:W2:Y:S01]  /*3b10*/  @P0 SYNCS.PHASECHK.TRANS64.TRYWAIT P1, [UR10], R2 ;  /* 0x00000002ff0005a7 */ /* 0x0002a2000802110a */
[----:B------:R-:W-:Y:S03]  /*3b20*/  UIADD3 UR10, UPT, UPT, UR7, 0x78, URZ ;  /* 0x00000078070a7890 */ /* 0x000fe6000fffe0ff */
[----:B------:R-:W-:Y:S02]  /*3b30*/  UMOV UR7, 0xc0004010 ;  /* 0xc000401000077882 */ /* 0x000fe40000000000 */
[----:B------:R1:W-:Y:S01]  /*3b40*/  UTCIMMA gdesc[UR8], gdesc[UR6], tmem[UR15], tmem[UR20], idesc[UR21], UP2 ;  /* 0x00ff1406080075ea */ /* 0x0003e2000900010f */
[----:B------:R-:W-:Y:S03]  /*3b50*/  UPLOP3.LUT UP2, UPT, UPT, UPT, UPT, 0x80, 0x8 ;  /* 0x000000000008789c */ /* 0x000fe60003f4f070 */
[----:B------:R1:W-:Y:S01]  /*3b60*/  UTCBAR [UR10], URZ ;  /* 0x000000ff0a0073e9 */ /* 0x0003e200080000ff */
[----:B------:R-:W-:Y:S07]  /*3b70*/  BRA.U UP3, `(.L_x_70) ;  /* 0xfffffffd038c7547 */ /* 0x000fee000b83ffff */
.L_x_67:
[----:B------:R-:W-:Y:S01]  /*3b80*/  UIADD3 UR5, UPT, UPT, UR18, 0x1, URZ ;  /* 0x0000000112057890 */ /* 0x000fe2000fffe0ff */
[----:B------:R-:W-:Y:S01]  /*3b90*/  LOP3.LUT P0, RZ, R10, 0x1, RZ, 0xc0, !PT ;  /* 0x000000010aff7812 */ /* 0x000fe2000780c0ff */
[----:B-1----:R-:W-:Y:S01]  /*3ba0*/  UIADD3 UR6, UPT, UPT, UR17, 0x130, URZ ;  /* 0x0000013011067890 */ /* 0x002fe2000fffe0ff */
[----:B--2---:R-:W-:Y:S01]  /*3bb0*/  ISETP.NE.AND P1, PT, R4, 0x2, PT ;  /* 0x000000020400780c */ /* 0x004fe20003f25270 */
[----:B------:R-:W-:-:S03]  /*3bc0*/  UISETP.NE.AND UP0, UPT, UR5, 0x2, UPT ;  /* 0x000000020500788c */ /* 0x000fc6000bf05270 */
[----:B------:R-:W-:Y:S01]  /*3bd0*/  SEL R2, RZ, 0x1, P1 ;  /* 0x00000001ff027807 */ /* 0x000fe20000800000 */
[----:B------:R-:W-:Y:S02]  /*3be0*/  USEL UR7, URZ, 0x1, UP0 ;  /* 0x00000001ff077887 */ /* 0x000fe40008000000 */
[----:B------:R-:W-:Y:S01]  /*3bf0*/  USEL UR18, UR5, URZ, UP0 ;  /* 0x000000ff05127287 */ /* 0x000fe20008000000 */
[----:B------:R1:W-:Y:S01]  /*3c00*/  UTCBAR [UR6], URZ ;  /* 0x000000ff060073e9 */ /* 0x0003e200080000ff */
[----:B------:R-:W-:Y:S02]  /*3c10*/  LOP3.LUT R12, R12, R2, RZ, 0x3c, !PT ;  /* 0x000000020c0c7212 */ /* 0x000fe400078e3cff */
[----:B------:R-:W-:Y:S02]  /*3c20*/  LOP3.LUT R7, R7, UR7, RZ, 0x3c, !PT ;  /* 0x0000000707077c12 */ /* 0x000fe4000f8e3cff */
[----:B------:R-:W-:Y:S01]  /*3c30*/  SEL R2, R4, RZ, P1 ;  /* 0x000000ff04027207 */ /* 0x000fe20000800000 */
[----:B------:R-:W-:Y:S06]  /*3c40*/  @P0 BRA `(.L_x_71) ;  /* 0xfffffff800dc0947 */ /* 0x000fec000383ffff */
[----:B------:R-:W2:Y:S01]  /*3c50*/  S2UR UR7, SR_CgaCtaId ;  /* 0x00000000000779c3 */ /* 0x000ea20000008800 */
[----:B------:R-:W-:Y:S01]  /*3c60*/  ELECT P0, URZ, PT ;  /* 0x0000000000ff782f */ /* 0x000fe20003800000 */
[----:B------:R-:W-:Y:S01]  /*3c70*/  IMAD.MOV.U32 R2, RZ, RZ, 0x1 ;  /* 0x00000001ff027424 */ /* 0x000fe200078e00ff */
[----:B------:R-:W-:Y:S01]  /*3c80*/  UIADD3 UR14, UPT, UPT, UR14, 0x140, URZ ;  /* 0x000001400e0e7890 */ /* 0x000fe2000fffe0ff */
[----:B------:R-:W-:Y:S01]  /*3c90*/  SHF.L.U32 R0, R7, 0x1f, RZ ;  /* 0x0000001f07007819 */ /* 0x000fe200000006ff */
[----:B------:R-:W-:-:S03]  /*3ca0*/  UMOV UR4, 0x40 ;  /* 0x0000004000047882 */ /* 0x000fc60000000000 */
[----:B------:R-:W-:Y:S01]  /*3cb0*/  UVIRTCOUNT.DEALLOC.SMPOOL 0x80 ;  /* 0x000000800000784c */ /* 0x000fe20000000000 */
[----:B--2---:R-:W-:Y:S02]  /*3cc0*/  ULEA UR7, UR7, UR4, 0x18 ;  /* 0x0000000407077291 */ /* 0x004fe4000f8ec0ff */
[----:B------:R-:W-:-:S07]  /*3cd0*/  ULEA UR4, UR18, UR14, 0x3 ;  /* 0x0000000e12047291 */ /* 0x000fce000f8e18ff */
[----:B------:R2:W-:Y:S02]  /*3ce0*/  @P0 STS.U8 [UR7+0x1c], R2 ;  /* 0x00001c02ff000988 */ /* 0x0005e40008000007 */
[----:B------:R-:W3:Y:S02]  /*3cf0*/  SYNCS.PHASECHK.TRANS64.TRYWAIT P0, [UR4], R0 ;  /* 0x00000000ff0075a7 */ /* 0x000ee40008001104 */
[----:B--23--:R-:W-:Y:S05]  /*3d00*/  @!P0 BRA `(.L_x_72) ;  /* 0x0000008000808947 */ /* 0x00cfea0003800000 */
.L_x_152:
[----:B------:R-:W-:-:S04]  /*3d10*/  UIADD3 UR4, UPT, UPT, UR18, 0x1, URZ ;  /* 0x0000000112047890 */ /* 0x000fc8000fffe0ff */
[----:B------:R-:W-:-:S04]  /*3d20*/  UISETP.NE.AND UP0, UPT, UR4, 0x2, UPT ;  /* 0x000000020400788c */ /* 0x000fc8000bf05270 */
[----:B------:R-:W-:Y:S02]  /*3d30*/  USEL UR5, URZ, 0x1, UP0 ;  /* 0x00000001ff057887 */ /* 0x000fe40008000000 */
[----:B------:R-:W-:-:S04]  /*3d40*/  USEL UR4, UR4, URZ, UP0 ;  /* 0x000000ff04047287 */ /* 0x000fc80008000000 */
[----:B------:R-:W-:Y:S01]  /*3d50*/  ULEA UR4, UR4, UR14, 0x3 ;  /* 0x0000000e04047291 */ /* 0x000fe2000f8e18ff */
[----:B--2---:R-:W-:-:S04]  /*3d60*/  LOP3.LUT R0, R7, UR5, RZ, 0x3c, !PT ;  /* 0x0000000507007c12 */ /* 0x004fc8000f8e3cff */
[----:B------:R-:W-:-:S04]  /*3d70*/  SHF.L.U32 R0, R0, 0x1f, RZ ;  /* 0x0000001f00007819 */ /* 0x000fc800000006ff */
[----:B------:R-:W2:Y:S02]  /*3d80*/  SYNCS.PHASECHK.TRANS64.TRYWAIT P0, [UR4], R0 ;  /* 0x00000000ff0075a7 */ /* 0x000ea40008001104 */
[----:B--2---:R-:W-:Y:S05]  /*3d90*/  @!P0 BRA `(.L_x_73) ;  /* 0x0000008000748947 */ /* 0x004fea0003800000 */
.L_x_154:
[----:B------:R-:W-:Y:S01]  /*3da0*/  NOP ;  /* 0x0000000000007918 */ /* 0x000fe20000000000 */
[----:B--2---:R-:W2:Y:S01]  /*3db0*/  LDS R0, [UR7+0x14] ;  /* 0x00001407ff007984 */ /* 0x004ea20008000800 */
[----:B------:R-:W-:Y:S01]  /*3dc0*/  ULOP3.LUT UR4, UR23, 0xffff, URZ, 0xc0, !UPT ;  /* 0x0000ffff17047892 */ /* 0x000fe2000f8ec0ff */
[----:B------:R-:W-:Y:S01]  /*3dd0*/  UMOV UR5, 0xffff ;  /* 0x0000ffff00057882 */ /* 0x000fe20000000000 */
[----:B-1----:R-:W-:Y:S02]  /*3de0*/  UMOV UR6, 0x1 ;  /* 0x0000000100067882 */ /* 0x002fe40000000000 */
[----:B------:R-:W-:-:S04]  /*3df0*/  USHF.R.U32.HI UR4, URZ, 0x5, UR4 ;  /* 0x00000005ff047899 */ /* 0x000fc80008011604 */
[----:B------:R-:W-:Y:S02]  /*3e00*/  USHF.L.U32 UR5, UR5, UR4, URZ ;  /* 0x0000000405057299 */ /* 0x000fe400080006ff */
[----:B------:R-:W-:-:S04]  /*3e10*/  USHF.L.U32 UR4, UR6, UR4, URZ ;  /* 0x0000000406047299 */ /* 0x000fc800080006ff */
[----:B--2---:R-:W-:-:S04]  /*3e20*/  LOP3.LUT R0, R0, UR5, RZ, 0xc0, !PT ;  /* 0x0000000500007c12 */ /* 0x004fc8000f8ec0ff */
[----:B------:R-:W-:-:S13]  /*3e30*/  ISETP.NE.AND P0, PT, R0, UR5, PT ;  /* 0x0000000500007c0c */ /* 0x000fda000bf05270 */
[----:B------:R-:W-:Y:S05]  /*3e40*/  @P0 BRA `(.L_x_74) ;  /* 0x0000000000580947 */ /* 0x000fea0003800000 */
[----:B------:R-:W1:Y:S02]  /*3e50*/  LDS R0, [UR7+0x18] ;  /* 0x00001807ff007984 */ /* 0x000e640008000800 */
[----:B-1----:R-:W-:-:S04]  /*3e60*/  LOP3.LUT R0, R0, UR4, RZ, 0xc0, !PT ;  /* 0x0000000400007c12 */ /* 0x002fc8000f8ec0ff */
[----:B------:R-:W-:-:S13]  /*3e70*/  ISETP.NE.AND P0, PT, R0, UR4, PT ;  /* 0x0000000400007c0c */ /* 0x000fda000bf05270 */
[----:B------:R-:W-:Y:S05]  /*3e80*/  @P0 BRA `(.L_x_75) ;  /* 0x00000000003c0947 */ /* 0x000fea0003800000 */
[----:B------:R-:W1:Y:S01]  /*3e90*/  S2R R2, SR_LANEID ;  /* 0x0000000000027919 */ /* 0x000e620000000000 */
[----:B------:R-:W-:-:S06]  /*3ea0*/  ULOP3.LUT UR5, URZ, UR5, URZ, 0x33, !UPT ;  /* 0x00000005ff057292 */ /* 0x000fcc000f8e33ff */
[----:B------:R-:W-:-:S04]  /*3eb0*/  IMAD.U32 R0, RZ, RZ, UR5 ;  /* 0x00000005ff007e24 */ /* 0x000fc8000f8e00ff */
[----:B------:R2:W3:Y:S02]  /*3ec0*/  REDUX UR8, R0 ;  /* 0x00000000000873c4 */ /* 0x0004e40000000000 */
[----:B------:R4:W-:Y:S01]  /*3ed0*/  UTCATOMSWS.AND URZ, UR5 ;  /* 0x0000000500ff79e3 */ /* 0x0009e20008000000 */
[----:B--2---:R-:W-:Y:S01]  /*3ee0*/  LOP3.LUT R0, RZ, UR4, RZ, 0x33, !PT ;  /* 0x00000004ff007c12 */ /* 0x004fe2000f8e33ff */
[----:B------:R-:W-:Y:S02]  /*3ef0*/  VOTEU.ANY UR4, UPT, PT ;  /* 0x0000000000047886 */ /* 0x000fe400038e0100 */
[----:B------:R-:W-:Y:S02]  /*3f00*/  UFLO.U32 UR4, UR4 ;  /* 0x00000004000472bd */ /* 0x000fe400080e0000 */
[----:B------:R-:W2:Y:S04]  /*3f10*/  REDUX UR6, R0 ;  /* 0x00000000000673c4 */ /* 0x000ea80000000000 */
[----:B-1----:R-:W-:-:S02]  /*3f20*/  ISETP.EQ.U32.AND P0, PT, R2, UR4, PT ;  /* 0x0000000402007c0c */ /* 0x002fc4000bf02070 */
[----:B---3--:R-:W-:-:S11]  /*3f30*/  MOV R2, UR8 ;  /* 0x0000000800027c02 */ /* 0x008fd60008000f00 */
[----:B------:R4:W-:Y:S01]  /*3f40*/  @P0 ATOMS.AND RZ, [UR7+0x14], R2 ;  /* 0x00001402ffff098c */ /* 0x0009e2000a800007 */
[----:B--2---:R-:W-:-:S05]  /*3f50*/  IMAD.U32 R0, RZ, RZ, UR6 ;  /* 0x00000006ff007e24 */ /* 0x004fca000f8e00ff */
[----:B------:R4:W-:Y:S01]  /*3f60*/  @P0 ATOMS.AND RZ, [UR7+0x18], R0 ;  /* 0x00001800ffff098c */ /* 0x0009e2000a800007 */
[----:B------:R-:W-:Y:S05]  /*3f70*/  BRA `(.L_x_76) ;  /* 0x0000000000147947 */ /* 0x000fea0003800000 */
.L_x_75:
[----:B------:R-:W-:Y:S02]  /*3f80*/  MOV R2, 0x3fa0 ;  /* 0x00003fa000027802 */ /* 0x000fe40000000f00 */
[----:B-----5:R-:W-:Y:S05]  /*3f90*/  CALL.REL.NOINC `($__internal_0_$__cuda_sm10x_tcgen05_guardrail_trap_col_being_dealloced_not_returned_by_alloc) ;  /* 0x0000008000947944 */ /* 0x020fea0003c00000 */
[----:B------:R-:W-:Y:S05]  /*3fa0*/  BRA `(.L_x_76) ;  /* 0x0000000000087947 */ /* 0x000fea0003800000 */
.L_x_74:
[----:B------:R-:W-:Y:S02]  /*3fb0*/  MOV R2, 0x3fd0 ;  /* 0x00003fd000027802 */ /* 0x000fe40000000f00 */
[----:B-----5:R-:W-:Y:S05]  /*3fc0*/  CALL.REL.NOINC `($__internal_2_$__cuda_sm10x_tcgen05_guardrail_trap_unallocated_columns_being_dealloced) ;  /* 0x0000008000a07944 */ /* 0x020fea0003c00000 */
.L_x_76:
[----:B------:R-:W-:Y:S01]  /*3fd0*/  NOP ;  /* 0x0000000000007918 */ /* 0x000fe20000000000 */
[----:B----4-:R-:W-:Y:S05]  /*3fe0*/  EXIT ;  /* 0x000000000000794d */ /* 0x010fea0003800000 */
.L_x_60:
[----:B------:R-:W-:-:S09]  /*3ff0*/  UISETP.NE.OR UP0, UPT, UR18, 0x3, !UP3 ;  /* 0x000000031200788c */ /* 0x000fd2000df05670 */
[----:B------:R-:W-:Y:S05]  /*4000*/  BRA.U UP0, `(.L_x_77) ;  /* 0x0000000d00a47547 */ /* 0x000fea000b800000 */
[----:B------:R-:W2:Y:S01]  /*4010*/  LDCU.64 UR6, c[0x0][0x888] ;  /* 0x00011100ff0677ac */ /* 0x000ea20008000a00 */
[----:B------:R-:W-:Y:S02]  /*4020*/  HFMA2 R10, -RZ, RZ, 0, 0 ;  /* 0x00000000ff0a7431 */ /* 0x000fe400000001ff */
[----:B------:R-:W-:Y:S01]  /*4030*/  IMAD.MOV.U32 R9, RZ, RZ, 0x1 ;  /* 0x00000001ff097424 */ /* 0x000fe200078e00ff */
[----:B------:R-:W-:Y:S01]  /*4040*/  MOV R11, 0x7000 ;  /* 0x00007000000b7802 */ /* 0x000fe20000000f00 */
[----:B------:R-:W3:Y:S01]  /*4050*/  LDCU UR37, c[0x0][0x370] ;  /* 0x00006e00ff2577ac */ /* 0x000ee20008000800 */
[----:B------:R-:W-:Y:S01]  /*4060*/  IMAD.MOV.U32 R8, RZ, RZ, RZ ;  /* 0x000000ffff087224 */ /* 0x000fe200078e00ff */
[----:B------:R-:W3:Y:S01]  /*4070*/  LDCU.128 UR40, c[0x0][0xb10] ;  /* 0x00016200ff2877ac */ /* 0x000ee20008000c00 */
[----:B------:R-:W4:Y:S01]  /*4080*/  LDCU UR31, c[0x0][0x374] ;  /* 0x00006e80ff1f77ac */ /* 0x000f220008000800 */
[----:B------:R-:W1:Y:S01]  /*4090*/  LDCU.64 UR38, c[0x0][0x890] ;  /* 0x00011200ff2677ac */ /* 0x000e620008000a00 */
[----:B------:R-:W1:Y:S01]  /*40a0*/  LDCU UR21, c[0x0][0xb0c] ;  /* 0x00016180ff1577ac */ /* 0x000e620008000800 */
[----:B------:R-:W1:Y:S01]  /*40b0*/  LDCU UR51, c[0x0][0xb20] ;  /* 0x00016400ff3377ac */ /* 0x000e620008000800 */
[----:B------:R-:W1:Y:S01]  /*40c0*/  LDCU UR4, c[0x0][0xb30] ;  /* 0x00016600ff0477ac */ /* 0x000e620008000800 */
[----:B--2---:R-:W-:Y:S01]  /*40d0*/  UISETP.NE.U32.AND UP0, UPT, UR6, URZ, UPT ;  /* 0x000000ff0600728c */ /* 0x004fe2000bf05070 */
[----:B------:R-:W-:Y:S01]  /*40e0*/  UMOV UR29, 0x400 ;  /* 0x00000400001d7882 */ /* 0x000fe20000000000 */
[----:B---3--:R-:W-:-:S02]  /*40f0*/  UIMAD.WIDE.U32 UR48, UR37, UR40, URZ ;  /* 0x00000028253072a5 */ /* 0x008fc4000f8e00ff */
[----:B------:R-:W-:Y:S02]  /*4100*/  UISETP.NE.AND.EX UP5, UPT, UR7, URZ, UPT, UP0 ;  /* 0x000000ff0700728c */ /* 0x000fe4000bfa5300 */
[----:B----4-:R-:W-:Y:S02]  /*4110*/  UIMAD.WIDE.U32 UR6, UR31, UR43, URZ ;  /* 0x0000002b1f0672a5 */ /* 0x010fe4000f8e00ff */
[----:B------:R-:W-:Y:S02]  /*4120*/  ULEA UR29, UR5, UR29, 0x18 ;  /* 0x0000001d051d7291 */ /* 0x000fe4000f8ec0ff */
[----:B-1----:R-:W-:Y:S02]  /*4130*/  UISETP.NE.U32.AND UP6, UPT, UR38, URZ, UPT ;  /* 0x000000ff2600728c */ /* 0x002fe4000bfc5070 */
[----:B------:R-:W-:Y:S02]  /*4140*/  UIADD3 UR44, UPT, UPT, UR29, 0xf0, URZ ;  /* 0x000000f01d2c7890 */ /* 0x000fe4000fffe0ff */
[----:B------:R-:W-:Y:S01]  /*4150*/  UISETP.NE.AND UP0, UPT, UR15, 0x1, UPT ;  /* 0x000000010f00788c */ /* 0x000fe2000bf05270 */
[----:B------:R-:W-:Y:S01]  /*4160*/  UMOV UR48, UR49 ;  /* 0x0000003100307c82 */ /* 0x000fe20008000000 */
[----:B------:R-:W-:Y:S01]  /*4170*/  UMOV UR45, UR7 ;  /* 0x00000007002d7c82 */ /* 0x000fe20008000000 */
[----:B------:R-:W-:Y:S01]  /*4180*/  UISETP.NE.AND UP0, UPT, UR21, 0x1, UPT ;  /* 0x000000011500788c */ /* 0x000fe2000bf05270 */
[----:B------:R-:W1:Y:S01]  /*4190*/  LDCU.64 UR52, c[0x0][0x348] ;  /* 0x00006900ff3477ac */ /* 0x000e620008000a00 */
[----:B------:R-:W-:-:S02]  /*41a0*/  UPLOP3.LUT UP1, UPT, UPT, UPT, UPT, 0x40, 0x4 ;  /* 0x000000000004789c */ /* 0x000fc40003f2e870 */
[----:B------:R-:W-:Y:S01]  /*41b0*/  UISETP.GE.AND UP3, UPT, UR15, 0x1, UPT ;  /* 0x000000010f00788c */ /* 0x000fe2000bf66270 */
[----:B------:R-:W2:Y:S01]  /*41c0*/  LDCU.64 UR22, c[0x0][0xb28] ;  /* 0x00016500ff1677ac */ /* 0x000ea20008000a00 */
[----:B------:R-:W-:Y:S02]  /*41d0*/  UISETP.NE.AND.EX UP6, UPT, UR39, URZ, UPT, UP6 ;  /* 0x000000ff2700728c */ /* 0x000fe4000bfc5360 */
[----:B------:R-:W-:Y:S02]  /*41e0*/  UPRMT UR44, UR5, 0x654, UR44 ;  /* 0x00000654052c7896 */ /* 0x000fe4000800002c */
[----:B------:R-:W-:Y:S02]  /*41f0*/  USHF.R.U32.HI UR48, URZ, UR41, UR48 ;  /* 0x00000029ff307299 */ /* 0x000fe40008011630 */
[----:B------:R-:W-:Y:S02]  /*4200*/  USHF.R.U32.HI UR45, URZ, UR51, UR45 ;  /* 0x00000033ff2d7299 */ /* 0x000fe4000801162d */
[----:B------:R-:W-:-:S02]  /*4210*/  UISETP.NE.AND UP0, UPT, UR42, 0x1, UPT ;  /* 0x000000012a00788c */ /* 0x000fc4000bf05270 */
[----:B------:R-:W-:-:S11]  /*4220*/  UISETP.NE.AND UP4, UPT, UR4, 0x1, UPT ;  /* 0x000000010400788c */ /* 0x000fd6000bf85270 */
.L_x_85:
[----:B------:R-:W-:Y:S02]  /*4230*/  LEA R2, R8, UR29, 0x3 ;  /* 0x0000001d08027c11 */ /* 0x000fe4000f8e18ff */
[----:B------:R-:W-:Y:S02]  /*4240*/  SHF.L.U32 R0, R10, 0x1f, RZ ;  /* 0x0000001f0a007819 */ /* 0x000fe400000006ff */
[----:B------:R-:W-:Y:S02]  /*4250*/  LEA R4, R8, UR29, 0x4 ;  /* 0x0000001d08047c11 */ /* 0x000fe4000f8e20ff */
[----:B---3--:R-:W3:Y:S02]  /*4260*/  SYNCS.PHASECHK.TRANS64.TRYWAIT P0, [R2+URZ+0x110], R0 ;  /* 0x00011000020075a7 */ /* 0x008ee400080011ff */
[----:B---3--:R-:W-:Y:S05]  /*4270*/  @!P0 BRA `(.L_x_78) ;  /* 0x0000007c00548947 */ /* 0x008fea0003800000 */
.L_x_155:
[----:B------:R-:W4:Y:S01]  /*4280*/  LDS.128 R4, [R4+0x180] ;  /* 0x0001800004047984 */ /* 0x000f220000000c00 */
[----:B------:R-:W-:Y:S01]  /*4290*/  UISETP.GE.AND UP0, UPT, UR15, 0x1, UPT ;  /* 0x000000010f00788c */ /* 0x000fe2000bf06270 */
[----:B------:R-:W-:Y:S01]  /*42a0*/  @!PT LDS RZ, [RZ] ;  /* 0x00000000fffff984 */ /* 0x000fe20000000800 */
[----:B------:R-:W-:Y:S01]  /*42b0*/  @!PT LDS RZ, [RZ] ;  /* 0x00000000fffff984 */ /* 0x000fe20000000800 */
[----:B------:R-:W-:Y:S01]  /*42c0*/  @!PT LDS RZ, [RZ] ;  /* 0x00000000fffff984 */ /* 0x000fe20000000800 */
[----:B------:R-:W-:Y:S01]  /*42d0*/  @!PT LDS RZ, [RZ] ;  /* 0x00000000fffff984 */ /* 0x000fe20000000800 */
[----:B------:R1:W-:Y:S06]  /*42e0*/  MEMBAR.ALL.CTA ;  /* 0x0000000000007992 */ /* 0x0003ec0000008000 */
[----:B-1----:R-:W1:Y:S01]  /*42f0*/  FENCE.VIEW.ASYNC.S ;  /* 0x00000000000073c6 */ /* 0x002e620000000000 */
[----:B----4-:R-:W-:Y:S11]  /*4300*/  LOP3.LUT P0, RZ, R6, 0x1, RZ, 0xc0, !PT ;  /* 0x0000000106ff7812 */ /* 0x010ff6000780c0ff */
[----:B------:R-:W-:Y:S02]  /*4310*/  @!UPT UIADD3 URZ, UPT, UPT, URZ, URZ, URZ ;  /* 0x000000fffffff290 */ /* 0x000fe4000fffe0ff */
[----:B-1----:R-:W-:Y:S01]  /*4320*/  VOTEU.ANY UP3, P0 ;  /* 0x0000000000ff7886 */ /* 0x002fe20000060100 */
[----:B------:R-:W-:Y:S11]  /*4330*/  PLOP3.LUT P0, PT, PT, PT, UP3, 0x80, 0x8 ;  /* 0x000000000008781c */ /* 0x000ff60003f0f038 */
[----:B------:R-:W-:Y:S02]  /*4340*/  @!UPT UIADD3 URZ, UPT, UPT, URZ, URZ, URZ ;  /* 0x000000fffffff290 */ /* 0x000fe4000fffe0ff */
[----:B---3--:R-:W-:Y:S02]  /*4350*/  @P0 SHF.R.U32.HI R0, RZ, 0x10, R5 ;  /* 0x00000010ff000819 */ /* 0x008fe40000011605 */
[----:B------:R-:W-:Y:S02]  /*4360*/  @P0 MOV R3, R4 ;  /* 0x0000000400030202 */ /* 0x000fe40000000f00 */
[----:B------:R-:W-:Y:S01]  /*4370*/  @P0 R2UR UR4, R0 ;  /* 0x00000000000402ca */ /* 0x000fe200000e0000 */
[----:B------:R-:W-:Y:S01]  /*4380*/  VIADD R0, R2, 0x120 ;  /* 0x0000012002007836 */ /* 0x000fe20000000000 */
[----:B------:R-:W-:Y:S02]  /*4390*/  @P0 LOP3.LUT R4, R5, 0xffff, RZ, 0xc0, !PT ;  /* 0x0000ffff05040812 */ /* 0x000fe400078ec0ff */
[----:B------:R-:W-:Y:S02]  /*43a0*/  @P0 R2UR UR6, R3 ;  /* 0x00000000030602ca */ /* 0x000fe400000e0000 */
[----:B------:R-:W-:Y:S02]  /*43b0*/  PRMT R0, RZ, 0x654, R0 ;  /* 0x00000654ff007816 */ /* 0x000fe40000000000 */
[----:B------:R-:W-:Y:S02]  /*43c0*/  @P0 R2UR UR5, R4 ;  /* 0x00000000040502ca */ /* 0x000fe400000e0000 */
[----:B------:R1:W-:Y:S03]  /*43d0*/  SYNCS.ARRIVE.TRANS64.RED.A1T0 RZ, [R0+URZ], RZ ;  /* 0x000000ff00ff79a7 */ /* 0x0003e600081004ff */
[----:B------:R-:W-:Y:S04]  /*43e0*/  @UP3 UMOV UR30, UR4 ;  /* 0x00000004001e3c82 */ /* 0x000fe80008000000 */
[----:B------:R-:W-:Y:S04]  /*43f0*/  @UP3 UMOV UR14, UR6 ;  /* 0x00000006000e3c82 */ /* 0x000fe80008000000 */
[----:B------:R-:W-:Y:S01]  /*4400*/  @UP3 UMOV UR13, UR5 ;  /* 0x00000005000d3c82 */ /* 0x000fe20008000000 */
[----:B------:R-:W-:Y:S05]  /*4410*/  BRA.U !UP0, `(.L_x_79) ;  /* 0x0000000108c07547 */ /* 0x000fea000b800000 */
[----:B------:R-:W-:Y:S02]  /*4420*/  UIMAD.WIDE.U32 UR8, UR13, UR43, URZ ;  /* 0x0000002b0d0872a5 */ /* 0x000fe4000f8e00ff */
[----:B------:R-:W-:Y:S02]  /*4430*/  UP2UR UR12, UPR, URZ, 0x4 ;  /* 0x00000004ff0c7883 */ /* 0x000fe40008000000 */
[----:B------:R-:W-:Y:S02]  /*4440*/  UISETP.NE.AND UP2, UPT, UR42, 0x1, UPT ;  /* 0x000000012a00788c */ /* 0x000fe4000bf45270 */
[----:B------:R-:W-:Y:S02]  /*4450*/  UIMAD.WIDE.U32 UR10, UR14, UR40, URZ ;  /* 0x000000280e0a72a5 */ /* 0x000fe4000f8e00ff */
[----:B------:R-:W-:Y:S02]  /*4460*/  USEL UR4, UR31, UR45, !UP2 ;  /* 0x0000002d1f047287 */ /* 0x000fe4000d000000 */
[----:B------:R-:W-:Y:S02]  /*4470*/  UISETP.NE.AND UP0, UPT, UR21, 0x1, UPT ;  /* 0x000000011500788c */ /* 0x000fe4000bf05270 */
[----:B------:R-:W-:Y:S02]  /*4480*/  UP2UR UR20, UPR, URZ, 0x2 ;  /* 0x00000002ff147883 */ /* 0x000fe40008000000 */
[----:B------:R-:W-:Y:S02]  /*4490*/  UISETP.NE.AND UP1, UPT, UR15, 0x1, UPT ;  /* 0x000000010f00788c */ /* 0x000fe4000bf25270 */
[----:B--2---:R-:W-:Y:S02]  /*44a0*/  UIMAD.WIDE.U32 UR16, UR4, UR22, URZ ;  /* 0x00000016041072a5 */ /* 0x004fe4000f8e00ff */
[----:B------:R-:W-:Y:S01]  /*44b0*/  USEL UR7, UR37, UR48, !UP0 ;  /* 0x0000003025077287 */ /* 0x000fe2000c000000 */
[----:B------:R-:W-:Y:S02]  /*44c0*/  UMOV UR5, UR9 ;  /* 0x0000000900057c82 */ /* 0x000fe40008000000 */
[----:B------:R-:W-:Y:S02]  /*44d0*/  USHF.R.U32.HI UR6, URZ, UR51, UR5 ;  /* 0x00000033ff067299 */ /* 0x000fe40008011605 */
[----:B------:R-:W-:Y:S02]  /*44e0*/  UIMAD.WIDE.U32 UR18, UR7, UR22, URZ ;  /* 0x00000016071272a5 */ /* 0x000fe4000f8e00ff */
[----:B------:R-:W-:Y:S02]  /*44f0*/  USEL UR6, UR13, UR6, !UP2 ;  /* 0x000000060d067287 */ /* 0x000fe4000d000000 */
[----:B------:R-:W-:Y:S01]  /*4500*/  UISETP.NE.AND UP2, UPT, UR12, URZ, UPT ;  /* 0x000000ff0c00728c */ /* 0x000fe2000bf45270 */
[----:B------:R-:W-:Y:S01]  /*4510*/  UMOV UR5, UR11 ;  /* 0x0000000b00057c82 */ /* 0x000fe20008000000 */
[----:B------:R-:W-:Y:S02]  /*4520*/  UIMAD.WIDE.U32 UR10, UR6, UR22, URZ ;  /* 0x00000016060a72a5 */ /* 0x000fe4000f8e00ff */
[----:B------:R-:W-:Y:S03]  /*4530*/  USHF.R.U32.HI UR8, URZ, UR41, UR5 ;  /* 0x00000029ff087299 */ /* 0x000fe60008011605 */
[----:B------:R-:W-:Y:S02]  /*4540*/  UMOV UR5, UR17 ;  /* 0x0000001100057c82 */ /* 0x000fe40008000000 */
[----:B------:R-:W-:Y:S03]  /*4550*/  @UP1 USHF.R.U32.HI UR4, URZ, UR23, UR5 ;  /* 0x00000017ff041299 */ /* 0x000fe60008011605 */
[----:B------:R-:W-:Y:S01]  /*4560*/  UMOV UR5, UR19 ;  /* 0x0000001300057c82 */ /* 0x000fe20008000000 */
[----:B------:R-:W-:Y:S02]  /*4570*/  UIMAD UR4, UR15, UR4, URZ ;  /* 0x000000040f0472a4 */ /* 0x000fe4000f8e02ff */
[----:B------:R-:W-:Y:S02]  /*4580*/  @UP1 USHF.R.U32.HI UR7, URZ, UR23, UR5 ;  /* 0x00000017ff071299 */ /* 0x000fe40008011605 */
[----:B------:R-:W-:Y:S02]  /*4590*/  USEL UR5, UR14, UR8, !UP0 ;  /* 0x000000080e057287 */ /* 0x000fe4000c000000 */
[----:B------:R-:W-:Y:S02]  /*45a0*/  UIMAD UR8, UR15, UR7, URZ ;  /* 0x000000070f0872a4 */ /* 0x000fe4000f8e02ff */
[----:B------:R-:W-:Y:S03]  /*45b0*/  UISETP.GE.AND UP0, UPT, UR6, UR4, UPT ;  /* 0x000000040600728c */ /* 0x000fe6000bf06270 */
[----:B------:R-:W-:Y:S01]  /*45c0*/  UMOV UR4, UR11 ;  /* 0x0000000b00047c82 */ /* 0x000fe20008000000 */
[----:B------:R-:W-:Y:S02]  /*45d0*/  UISETP.GE.OR UP0, UPT, UR5, UR8, UP0 ;  /* 0x000000080500728c */ /* 0x000fe40008706670 */
[----:B------:R-:W-:Y:S02]  /*45e0*/  USHF.R.U32.HI UR4, URZ, UR23, UR4 ;  /* 0x00000017ff047299 */ /* 0x000fe40008011604 */
[----:B------:R-:W-:Y:S02]  /*45f0*/  UIMAD.WIDE.U32 UR8, UR5, UR22, URZ ;  /* 0x00000016050872a5 */ /* 0x000fe4000f8e00ff */
[----:B------:R-:W-:Y:S04]  /*4600*/  USEL UR10, UR6, UR4, !UP1 ;  /* 0x00000004060a7287 */ /* 0x000fe8000c800000 */
[----:B------:R-:W-:Y:S01]  /*4610*/  UIADD3 UR11, UPT, UPT, -UR10, URZ, URZ ;  /* 0x000000ff0a0b7290 */ /* 0x000fe2000fffe1ff */
[----:B------:R-:W-:Y:S02]  /*4620*/  @!UP0 UMOV UR4, UR9 ;  /* 0x0000000900048c82 */ /* 0x000fe40008000000 */
[----:B------:R-:W-:Y:S02]  /*4630*/  @!UP0 USHF.R.U32.HI UR4, URZ, UR23, UR4 ;  /* 0x00000017ff048299 */ /* 0x000fe40008011604 */
[----:B------:R-:W-:Y:S02]  /*4640*/  UIMAD UR8, UR15, UR11, UR6 ;  /* 0x0000000b0f0872a4 */ /* 0x000fe4000f8e0206 */
[----:B------:R-:W-:Y:S02]  /*4650*/  @!UP0 USEL UR4, UR5, UR4, !UP1 ;  /* 0x0000000405048287 */ /* 0x000fe4000c800000 */
[----:B------:R-:W-:Y:S02]  /*4660*/  UISETP.NE.AND UP1, UPT, UR20, URZ, UPT ;  /* 0x000000ff1400728c */ /* 0x000fe4000bf25270 */
[----:B------:R-:W-:Y:S02]  /*4670*/  @!UP0 UIMAD UR7, UR7, UR8, UR4 ;  /* 0x00000008070782a4 */ /* 0x000fe4000f8e0204 */
[----:B------:R-:W-:Y:S02]  /*4680*/  @!UP0 UIADD3 UR9, UPT, UPT, UR10, -UR4, URZ ;  /* 0x800000040a098290 */ /* 0x000fe4000fffe0ff */
[----:B------:R-:W-:Y:S02]  /*4690*/  UIADD3 UR8, UPT, UPT, -UR6, URZ, URZ ;  /* 0x000000ff06087290 */ /* 0x000fe4000fffe1ff */
[----:B------:R-:W-:Y:S02]  /*46a0*/  UIADD3 UR4, UPT, UPT, -UR5, URZ, URZ ;  /* 0x000000ff05047290 */ /* 0x000fe4000fffe1ff */
[----:B------:R-:W-:Y:S03]  /*46b0*/  @!UP0 UIMAD UR6, UR9, UR15, UR5 ;  /* 0x0000000f090682a4 */ /* 0x000fe6000f8e0205 */
[----:B------:R-:W-:Y:S01]  /*46c0*/  @!UP0 UMOV UR5, UR7 ;  /* 0x0000000700058c82 */ /* 0x000fe20008000000 */
[----:B------:R-:W-:Y:S02]  /*46d0*/  UIMAD UR7, UR21, UR4, UR14 ;  /* 0x00000004150772a4 */ /* 0x000fe4000f8e020e */
[----:B------:R-:W-:Y:S02]  /*46e0*/  UIMAD UR4, UR42, UR8, UR13 ;  /* 0x000000082a0472a4 */ /* 0x000fe4000f8e020d */
[----:B------:R-:W-:Y:S02]  /*46f0*/  UIMAD UR14, UR5, UR21, UR7 ;  /* 0x00000015050e72a4 */ /* 0x000fe4000f8e0207 */
[----:B------:R-:W-:Y:S11]  /*4700*/  UIMAD UR13, UR6, UR42, UR4 ;  /* 0x0000002a060d72a4 */ /* 0x000ff6000f8e0204 */
[----:B------:R-:W-:Y:S01]  /*4710*/  @!UPT UIADD3 URZ, UPT, UPT, URZ, URZ, URZ ;  /* 0x000000fffffff290 */ /* 0x000fe2000fffe0ff */
.L_x_79:
[----:B------:R-:W3:Y:S01]  /*4720*/  @!UP4 LDCU.128 UR8, c[0x0][0xb10] ;  /* 0x00016200ff08c7ac */ /* 0x000ee20008000c00 */
[----:B------:R-:W-:Y:S02]  /*4730*/  ISETP.NE.U32.AND P0, PT, RZ, UR38, PT ;  /* 0x00000026ff007c0c */ /* 0x000fe4000bf05070 */
[----:B------:R-:W-:Y:S02]  /*4740*/  SHF.L.U32 R4, R9, 0x1f, RZ ;  /* 0x0000001f09047819 */ /* 0x000fe400000006ff */
[----:B------:R-:W-:Y:S01]  /*4750*/  ISETP.NE.AND.EX P0, PT, RZ, UR39, PT, P0 ;  /* 0x00000027ff007c0c */ /* 0x000fe2000bf05300 */
[----:B------:R-:W4:Y:S01]  /*4760*/  @!UP4 LDCU UR5, c[0x0][0xb0c] ;  /* 0x00016180ff05c7ac */ /* 0x000f220008000800 */
[----:B---3--:R-:W-:Y:S07]  /*4770*/  UIMAD.WIDE.U32 UR6, UR14, UR8, URZ ;  /* 0x000000080e0672a5 */ /* 0x008fee000f8e00ff */
[----:B------:R-:W-:Y:S01]  /*4780*/  @!UP4 UMOV UR4, UR7 ;  /* 0x000000070004cc82 */ /* 0x000fe20008000000 */
[----:B----4-:R-:W-:Y:S02]  /*4790*/  @!UP4 UISETP.NE.AND UP0, UPT, UR5, 0x1, UPT ;  /* 0x000000010500c88c */ /* 0x010fe4000bf05270 */
[----:B------:R-:W-:Y:S02]  /*47a0*/  @!UP4 USHF.R.U32.HI UR4, URZ, UR9, UR4 ;  /* 0x00000009ff04c299 */ /* 0x000fe40008011604 */
[----:B------:R-:W-:Y:S02]  /*47b0*/  UIMAD.WIDE.U32 UR6, UR13, UR11, URZ ;  /* 0x0000000b0d0672a5 */ /* 0x000fe4000f8e00ff */
[----:B------:R-:W-:Y:S02]  /*47c0*/  @!UP4 USEL UR8, UR14, UR4, !UP0 ;  /* 0x000000040e08c287 */ /* 0x000fe4000c000000 */
[----:B------:R-:W-:Y:S03]  /*47d0*/  @!UP4 UISETP.NE.AND UP0, UPT, UR10, 0x1, UPT ;  /* 0x000000010a00c88c */ /* 0x000fe6000bf05270 */
[----:B------:R-:W-:Y:S02]  /*47e0*/  @!UP4 UMOV UR6, UR7 ;  /* 0x000000070006cc82 */ /* 0x000fe40008000000 */
[----:B------:R-:W3:Y:S02]  /*47f0*/  @!UP4 LDCU UR4, c[0x0][0xb20] ;  /* 0x00016400ff04c7ac */ /* 0x000ee40008000800 */
[----:B---3--:R-:W-:Y:S04]  /*4800*/  @!UP4 USHF.R.U32.HI UR6, URZ, UR4, UR6 ;  /* 0x00000004ff06c299 */ /* 0x008fe80008011606 */
[----:B------:R-:W-:Y:S04]  /*4810*/  @!UP4 USEL UR6, UR13, UR6, !UP0 ;  /* 0x000000060d06c287 */ /* 0x000fe8000c000000 */
[----:B------:R-:W-:Y:S02]  /*4820*/  @!UP4 UIADD3 UR4, UPT, UPT, -UR8, UR6, URZ ;  /* 0x000000060804c290 */ /* 0x000fe4000fffe1ff */
[----:B------:R-:W-:Y:S02]  /*4830*/  @!UP4 UIADD3 UR6, UPT, UPT, UR8, -UR6, URZ ;  /* 0x800000060806c290 */ /* 0x000fe4000fffe0ff */
[----:B------:R-:W-:Y:S02]  /*4840*/  @!UP4 UIMAD UR14, UR4, UR5, UR14 ;  /* 0x00000005040ec2a4 */ /* 0x000fe4000f8e020e */
[----:B------:R-:W-:Y:S01]  /*4850*/  @!UP4 UIMAD UR13, UR6, UR10, UR13 ;  /* 0x0000000a060dc2a4 */ /* 0x000fe2000f8e020d */
[----:B------:R-:W-:Y:S11]  /*4860*/  BRA.U UP1, `(.L_x_80) ;  /* 0x0000000101107547 */ /* 0x000ff6000b800000 */
[----:B-1----:R-:W-:Y:S04]  /*4870*/  MOV R0, UR50 ;  /* 0x0000003200007c02 */ /* 0x002fe80008000f00 */
[----:B------:R-:W-:Y:S04]  /*4880*/  SHF.L.U32 R0, R0, 0x1f, RZ ;  /* 0x0000001f00007819 */ /* 0x000fe800000006ff */
[----:B------:R-:W1:Y:S02]  /*4890*/  SYNCS.PHASECHK.TRANS64.TRYWAIT P1, [UR29+0x108], R0 ;  /* 0x00010800ff0075a7 */ /* 0x000e64000802111d */
[----:B-1----:R-:W-:Y:S05]  /*48a0*/  @!P1 BRA `(.L_x_81) ;  /* 0x0000007400dc9947 */ /* 0x002fea0003800000 */
.L_x_80:
[----:B------:R-:W-:Y:S05]  /*48b0*/  BRA.U !UP6, `(.L_x_82) ;  /* 0x000000010e407547 */ /* 0x000fea000b800000 */
[----:B------:R-:W-:Y:S01]  /*48c0*/  UPLOP3.LUT UP2, UPT, UPT, UPT, UP5, 0x80, 0x8 ;  /* 0x000000000008789c */ /* 0x000fe20003f4f050 */
[----:B-1----:R-:W-:Y:S01]  /*48d0*/  HFMA2 R0, -RZ, RZ, 0, 5.9604644775390625e-08 ;  /* 0x00000001ff007431 */ /* 0x002fe200000001ff */
[----:B------:R-:W1:Y:S04]  /*48e0*/  LDCU.64 UR8, c[0x0][0x358] ;  /* 0x00006b00ff0877ac */ /* 0x000e680008000a00 */
[----:B------:R-:W-:Y:S05]  /*48f0*/  PLOP3.LUT P1, PT, PT, PT, UP2, 0x80, 0x8 ;  /* 0x000000000008781c */ /* 0x000fea0003f2f028 */
[----:B------:R-:W3:Y:S01]  /*4900*/  @UP2 LDCU.64 UR4, c[0x0][0x888] ;  /* 0x00011100ff0427ac */ /* 0x000ee20008000a00 */
[----:B------:R-:W-:Y:S07]  /*4910*/  @UP2 UIMAD UR6, UR36, UR38, URZ ;  /* 0x00000026240622a4 */ /* 0x000fee000f8e02ff */
[----:B------:R-:W-:Y:S01]  /*4920*/  @P1 PRMT R5, R0, 0x7610, R5 ;  /* 0x0000761000051816 */ /* 0x000fe20000000005 */
[----:B---3--:R-:W-:Y:S06]  /*4930*/  @UP2 UIMAD.WIDE UR4, UR6, 0x4, UR4 ;  /* 0x00000004060428a5 */ /* 0x008fec000f8e0204 */
[----:B------:R-:W-:Y:S02]  /*4940*/  IMAD.U32 R2, RZ, RZ, UR4 ;  /* 0x00000004ff027e24 */ /* 0x000fe4000f8e00ff */
[----:B------:R-:W-:Y:S03]  /*4950*/  IMAD.U32 R3, RZ, RZ, UR5 ;  /* 0x00000005ff037e24 */ /* 0x000fe6000f8e00ff */
[----:B------:R-:W3:Y:S02]  /*4960*/  @!UP2 LDCU UR4, c[0x0][0x880] ;  /* 0x00011000ff04a7ac */ /* 0x000ee40008000800 */
[----:B-1---5:R1:W5:Y:S02]  /*4970*/  @P1 LDG.E R219, desc[UR8][R2.64] ;  /* 0x0000000802db1981 */ /* 0x022364000c1e1900 */
[----:B-1----:R-:W-:Y:S05]  /*4980*/  IMAD.MOV.U32 R2, RZ, RZ, 0x1 ;  /* 0x00000001ff027424 */ /* 0x002fea00078e00ff */
[----:B------:R-:W-:Y:S05]  /*4990*/  @!P1 PRMT R5, R2, 0x7610, R5 ;  /* 0x0000761002059816 */ /* 0x000fea0000000005 */
[----:B------:R4:W-:Y:S02]  /*49a0*/  STL.S16 [R1+0x60], R5 ;  /* 0x0000600501007387 */ /* 0x0009e40000100600 */
[----:B---34-:R-:W-:Y:S07]  /*49b0*/  @!P1 MOV R219, UR4 ;  /* 0x0000000400db9c02 */ /* 0x018fee0008000f00 */
.L_x_82:
[----:B-----5:R-:W-:Y:S01]  /*49c0*/  @!P0 ISETP.EQ.AND P2, PT, R219, RZ, PT ;  /* 0x000000ffdb00820c */ /* 0x020fe20003f42270 */
[----:B------:R-:W-:Y:S01]  /*49d0*/  @!UPT UIADD3 URZ, UPT, UPT, URZ, URZ, URZ ;  /* 0x000000fffffff290 */ /* 0x000fe2000fffe0ff */
[----:B------:R-:W-:Y:S11]  /*49e0*/  @!P0 BRA `(.L_x_83) ;  /* 0x00000000001c8947 */ /* 0x000ff60003800000 */
[----:B------:R-:W-:Y:S01]  /*49f0*/  PLOP3.LUT P2, PT, PT, PT, UP2, 0x80, 0x8 ;  /* 0x000000000008781c */ /* 0x000fe20003f4f028 */
[----:B-1----:R-:W3:Y:S03]  /*4a00*/  LDL R0, [R1+0x60] ;  /* 0x0000600001007983 */ /* 0x002ee60000100800 */
[----:B------:R-:W-:Y:S02]  /*4a10*/  PLOP3.LUT P2, PT, P2, PT, PT, 0x8, 0x80 ;  /* 0x000000000080781c */ /* 0x000fe4000174e170 */
[----:B---3--:R-:W-:Y:S11]  /*4a20*/  LOP3.LUT P0, RZ, R0, 0xff, RZ, 0xc0, !PT ;  /* 0x000000ff00ff7812 */ /* 0x008ff6000780c0ff */
[----:B------:R-:W-:Y:S02]  /*4a30*/  @!UPT UIADD3 URZ, UPT, UPT, URZ, URZ, URZ ;  /* 0x000000fffffff290 */ /* 0x000fe4000fffe0ff */
[----:B------:R-:W-:Y:S11]  /*4a40*/  @P0 ISETP.EQ.AND P2, PT, R219, RZ, PT ;  /* 0x000000ffdb00020c */ /* 0x000ff60003f42270 */
[----:B------:R-:W-:Y:S02]  /*4a50*/  @!UPT UIADD3 URZ, UPT, UPT, URZ, URZ, URZ ;  /* 0x000000fffffff290 */ /* 0x000fe4000fffe0ff */
.L_x_83:
[----:B------:R-:W3:Y:S01]  /*4a60*/  SYNCS.PHASECHK.TRANS64.TRYWAIT P0, [UR29+0xf8], R4 ;  /* 0x0000f804ff0075a7 */ /* 0x000ee2000800111d */
[----:B------:R-:W-:Y:S02]  /*4a70*/  ELECT P1, URZ, PT ;  /* 0x0000000000ff782f */ /* 0x000fe40003820000 */
[----:B-1----:R-:W-:Y:S01]  /*4a80*/  IADD3 R0, PT, PT, R8, 0x1, RZ ;  /* 0x0000000108007810 */ /* 0x002fe20007ffe0ff */
[----:B---3--:R-:W-:Y:S10]  /*4a90*/  @!P0 BRA `(.L_x_84) ;  /* 0x0000007400788947 */ /* 0x008ff40003800000 */
.L_x_158:
[----:B------:R-:W-:Y:S01]  /*4aa0*/  PLOP3.LUT P1, PT, P2, P1, PT, 0xf2, 0x2f ;  /* 0x00000000002f781c */ /* 0x000fe20001723e72 */
[----:B------:R-:W-:Y:S01]  /*4ab0*/  UMOV UR6, 0x0 ;  /* 0x0000000000067882 */ /* 0x000fe20000000000 */
[----:B------:R-:W-:Y:S01]  /*4ac0*/  UMOV UR7, 0x10000000 ;  /* 0x1000000000077882 */ /* 0x000fe20000000000 */
[----:B------:R-:W-:Y:S01]  /*4ad0*/  UMOV UR12, UR36 ;  /* 0x00000024000c7c82 */ /* 0x000fe20008000000 */
[----:B------:R-:W-:Y:S01]  /*4ae0*/  UMOV UR20, UR36 ;  /* 0x0000002400147c82 */ /* 0x000fe20008000000 */
[----:B------:R-:W-:Y:S01]  /*4af0*/  UMOV UR28, UR36 ;  /* 0x00000024001c7c82 */ /* 0x000fe20008000000 */
[C---:B------:R-:W-:Y:S02]  /*4b00*/  ISETP.NE.AND P0, PT, R0.reuse, 0x2, PT ;  /* 0x000000020000780c */ /* 0x040fe40003f05270 */
[----:B------:R-:W-:Y:S02]  /*4b10*/  LOP3.LUT R9, R9, 0x1, RZ, 0x3c, !PT ;  /* 0x0000000109097812 */ /* 0x000fe400078e3cff */
[----:B-1----:R-:W-:Y:S02]  /*4b20*/  SEL R2, RZ, 0x1, P0 ;  /* 0x00000001ff027807 */ /* 0x002fe40000000000 */
[----:B------:R-:W-:Y:S01]  /*4b30*/  SEL R8, R0, RZ, P0 ;  /* 0x000000ff00087207 */ /* 0x000fe20000000000 */
[----:B------:R-:W-:Y:S01]  /*4b40*/  VOTEU.ALL UP0, P1 ;  /* 0x0000000000ff7886 */ /* 0x000fe20000800000 */
[----:B------:R-:W-:Y:S04]  /*4b50*/  LOP3.LUT R10, R10, R2, RZ, 0x3c, !PT ;  /* 0x000000020a0a7212 */ /* 0x000fe800078e3cff */
[----:B------:R-:W-:Y:S02]  /*4b60*/  @!UP0 UIADD3 UR4, UP1, UPT, UR52, 0x580, URZ ;  /* 0x0000058034048890 */ /* 0x000fe4000ff3e0ff */
[----:B------:R-:W-:Y:S02]  /*4b70*/  @!UP0 USHF.L.U32 UR35, UR46, 0x7, URZ ;  /* 0x000000072e238899 */ /* 0x000fe400080006ff */
[----:B------:R-:W-:Y:S02]  /*4b80*/  @!UP0 UIADD3.X UR5, UPT, UPT, URZ, UR53, URZ, UP1, !UPT ;  /* 0x00000035ff058290 */ /* 0x000fe40008ffe4ff */
[----:B------:R-:W-:Y:S02]  /*4b90*/  @!UP0 UIMAD UR34, UR47, 0xe0, URZ ;  /* 0x000000e02f2288a4 */ /* 0x000fe4000f8e02ff */
[----:B------:R-:W-:Y:S02]  /*4ba0*/  @!UP0 UIADD3 UR32, UPT, UPT, UR29, 0x200, URZ ;  /* 0x000002001d208890 */ /* 0x000fe4000fffe0ff */
[----:B------:R-:W-:Y:S01]  /*4bb0*/  @!UP0 UIADD3 UR33, UPT, UPT, UR29, 0xf0, URZ ;  /* 0x000000f01d218890 */ /* 0x000fe2000fffe0ff */
[----:B------:R-:W-:Y:S01]  /*4bc0*/  VOTEU.ALL UP1, P1 ;  /* 0x0000000000ff7886 */ /* 0x000fe20000820000 */
[----:B------:R-:W-:Y:S02]  /*4bd0*/  @!UP0 UIADD3 UR8, UPT, UPT, UR29, 0x1200, URZ ;  /* 0x000012001d088890 */ /* 0x000fe4000fffe0ff */
[----:B------:R-:W-:Y:S03]  /*4be0*/  @!UP0 UIADD3 UR10, UPT, UPT, UR34, 0x20, URZ ;  /* 0x00000020220a8890 */ /* 0x000fe6000fffe0ff */
[----:B------:R-:W-:Y:S01]  /*4bf0*/  UMOV UR9, UR33 ;  /* 0x0000002100097c82 */ /* 0x000fe20008000000 */
[----:B------:R-:W-:Y:S01]  /*4c00*/  UMOV UR11, UR35 ;  /* 0x00000023000b7c82 */ /* 0x000fe20008000000 */
[----:B------:R1:W-:Y:S01]  /*4c10*/  @!UP1 UTMALDG.3D [UR32], [UR4], desc[UR6] ;  /* 0x00000620040095b4 */ /* 0x0003e20008011000 */
[----:B------:R-:W-:Y:S01]  /*4c20*/  VOTEU.ALL UP1, P1 ;  /* 0x0000000000ff7886 */ /* 0x000fe20000820000 */
[----:B------:R-:W-:Y:S02]  /*4c30*/  @!UP0 UIADD3 UR16, UPT, UPT, UR29, 0x2200, URZ ;  /* 0x000022001d108890 */ /* 0x000fe4000fffe0ff */
[----:B------:R-:W-:Y:S01]  /*4c40*/  @!UP0 UIADD3 UR18, UPT, UPT, UR34, 0x40, URZ ;  /* 0x0000004022128890 */ /* 0x000fe2000fffe0ff */
        /* <DEDUP_REMOVED lines=10> */
[----:B------:R-:W-:Y:S02]  /*4cf0*/  UIADD3 UR47, UPT, UPT, UR13, UR56, URZ ;  /* 0x000000380d2f7290 */ /* 0x000fe4000fffe0ff */
[----:B------:R-:W-:Y:S02]  /*4d00*/  UIADD3 UR46, UPT, UPT, UR14, UR57, URZ ;  /* 0x000000390e2e7290 */ /* 0x000fe4000fffe0ff */
[----:B------:R-:W-:Y:S01]  /*4d10*/  @!UP1 UTMALDG.3D [UR24], [UR4], desc[UR6] ;  /* 0x00000618040095b4 */ /* 0x000fe20008011000 */
[----:B------:R-:W-:Y:S01]  /*4d20*/  VOTEU.ALL UP1, P1 ;  /* 0x0000000000ff7886 */ /* 0x000fe20000820000 */
[----:B-1----:R-:W-:Y:S01]  /*4d30*/  UMOV UR36, UR30 ;  /* 0x0000001e00247c82 */ /* 0x002fe20008000000 */
[----:B---3--:R-:W-:Y:S02]  /*4d40*/  @!UP0 UIADD3 UR8, UPT, UPT, UR29, 0x4200, URZ ;  /* 0x000042001d088890 */ /* 0x008fe4000fffe0ff */
[----:B------:R-:W-:Y:S02]  /*4d50*/  @!UP0 UIADD3 UR10, UPT, UPT, UR34, 0x80, URZ ;  /* 0x00000080220a8890 */ /* 0x000fe4000fffe0ff */
[----:B----4-:R-:W-:Y:S02]  /*4d60*/  @!UP0 UIADD3 UR16, UPT, UPT, UR29, 0x5200, URZ ;  /* 0x000052001d108890 */ /* 0x010fe4000fffe0ff */
[----:B------:R-:W-:Y:S05]  /*4d70*/  @!UP0 UIADD3 UR18, UPT, UPT, UR34, 0xa0, URZ ;  /* 0x000000a022128890 */ /* 0x000fea000fffe0ff */
[----:B------:R1:W-:Y:S01]  /*4d80*/  @!UP1 UTMALDG.3D [UR8], [UR4], desc[UR6] ;  /* 0x00000608040095b4 */ /* 0x0003e20008011000 */
[----:B------:R-:W-:Y:S02]  /*4d90*/  UPLOP3.LUT UP1, UPT, UPT, UPT, UPT, 0x80, 0x8 ;  /* 0x000000000008789c */ /* 0x000fe40003f2f070 */
[----:B-1----:R-:W-:Y:S02]  /*4da0*/  @!UP0 UIADD3 UR8, UPT, UPT, UR29, 0x6200, URZ ;  /* 0x000062001d088890 */ /* 0x002fe4000fffe0ff */
[----:B------:R-:W-:Y:S01]  /*4db0*/  @!UP0 UIADD3 UR10, UPT, UPT, UR34, 0xc0, URZ ;  /* 0x000000c0220a8890 */ /* 0x000fe2000fffe0ff */
[----:B------:R-:W-:Y:S05]  /*4dc0*/  VOTEU.ALL UP0, P1 ;  /* 0x0000000000ff7886 */ /* 0x000fea0000800000 */
[----:B------:R3:W-:Y:S01]  /*4dd0*/  @!UP0 UTMALDG.3D [UR16], [UR4], desc[UR6] ;  /* 0x00000610040085b4 */ /* 0x0007e20008011000 */
[----:B------:R-:W-:Y:S05]  /*4de0*/  VOTEU.ALL UP0, P1 ;  /* 0x0000000000ff7886 */ /* 0x000fea0000800000 */
[----:B------:R3:W-:Y:S01]  /*4df0*/  @!UP0 UTMALDG.3D [UR8], [UR4], desc[UR6] ;  /* 0x00000608040085b4 */ /* 0x0007e20008011000 */
[----:B------:R3:W-:Y:S01]  /*4e00*/  @!P1 SYNCS.ARRIVE.TRANS64.RED.A0TR RZ, [UR29+0xf0], R11 ;  /* 0x0000f00bffff99a7 */ /* 0x0007e2000830041d */
[----:B------:R-:W-:Y:S01]  /*4e10*/  SYNCS.ARRIVE.TRANS64.RED.A1T0 RZ, [UR44], RZ ;  /* 0x000000ffffff79a7 */ /* 0x000fe2000810042c */
[----:B------:R-:W-:Y:S05]  /*4e20*/  BRA.U UP3, `(.L_x_85) ;  /* 0xfffffff503007547 */ /* 0x000fea000b83ffff */
[----:B------:R-:W-:Y:S07]  /*4e30*/  MOV R2, UR29 ;  /* 0x0000001d00027c02 */ /* 0x000fee0008000f00 */
.L_x_86:
[----:B-1----:R-:W-:-:S04]  /*4e40*/  SHF.L.U32 R0, R9, 0x1f, RZ ;  /* 0x0000001f09007819 */ /* 0x002fc800000006ff */
[----:B------:R1:W4:Y:S03]  /*4e50*/  SYNCS.PHASECHK.TRANS64.TRYWAIT P0, [R2+URZ+0xf8], R0 ;  /* 0x0000f800020075a7 */ /* 0x00032600080011ff */
[----:B----4-:R-:W-:Y:S05]  /*4e60*/  @!P0 NANOSLEEP.SYNCS 0x989680 ;  /* 0x009896800000895d */ /* 0x010fea0003900000 */
[----:B------:R-:W4:Y:S02]  /*4e70*/  @!P0 SYNCS.PHASECHK.TRANS64 P0, [R2+URZ+0xf8], R0 ;  /* 0x0000f800020085a7 */ /* 0x000f2400080010ff */
[----:B--234-:R-:W-:Y:S05]  /*4e80*/  @P0 EXIT ;  /* 0x000000000000094d */ /* 0x01cfea0003800000 */
[----:B------:R-:W-:Y:S05]  /*4e90*/  BRA `(.L_x_86) ;  /* 0xfffffffc00e87947 */ /* 0x000fea000383ffff */
.L_x_77:
[----:B------:R-:W-:-:S06]  /*4ea0*/  UISETP.GE.AND UP0, UPT, UR18, 0x4, UPT ;  /* 0x000000041200788c */ /* 0x000fcc000bf06270 */
[----:B------:R-:W-:-:S13]  /*4eb0*/  PLOP3.LUT P0, PT, PT, PT, UP0, 0x80, 0x8 ;  /* 0x000000000008781c */ /* 0x000fda0003f0f008 */
[----:B-1----:R-:W-:Y:S05]  /*4ec0*/  @!P0 EXIT ;  /* 0x000000000000894d */ /* 0x002fea0003800000 */
[----:B------:R-:W-:Y:S01]  /*4ed0*/  BAR.SYNC.DEFER_BLOCKING 0x6, 0xa0 ;  /* 0x0182800000007b1d */ /* 0x000fe20000010000 */
[----:B------:R-:W-:-:S05]  /*4ee0*/  IMAD.U32 R0, R6, 0x10000, RZ ;  /* 0x0001000006007824 */ /* 0x000fca00078e00ff */
[----:B------:R-:W-:Y:S01]  /*4ef0*/  UMOV UR4, 0x400 ;  /* 0x0000040000047882 */ /* 0x000fe20000000000 */
[----:B------:R-:W-:Y:S01]  /*4f00*/  LOP3.LUT R0, R0, 0x600000, RZ, 0xc0, !PT ;  /* 0x0060000000007812 */ /* 0x000fe200078ec0ff */
[----:B------:R-:W-:Y:S01]  /*4f10*/  ULEA UR4, UR5, UR4, 0x18 ;  /* 0x0000000405047291 */ /* 0x000fe2000f8ec0ff */
[----:B------:R-:W-:Y:S01]  /*4f20*/  STL [R1+0x64], RZ ;  /* 0x000064ff01007387 */ /* 0x000fe20000100800 */
[----:B------:R-:W1:Y:S01]  /*4f30*/  LDCU UR42, c[0x0][0xb0c] ;  /* 0x00016180ff2a77ac */ /* 0x000e620008000800 */
[----:B------:R-:W2:Y:S01]  /*4f40*/  LDCU UR62, c[0x0][0xb20] ;  /* 0x00016400ff3e77ac */ /* 0x000ea20008000800 */
[----:B------:R-:W3:Y:S01]  /*4f50*/  LDCU UR39, c[0x0][0xb30] ;  /* 0x00016600ff2777ac */ /* 0x000ee20008000800 */
[----:B------:R-:W4:Y:S04]  /*4f60*/  LDCU.64 UR58, c[0x0][0x888] ;  /* 0x00011100ff3a77ac */ /* 0x000f280008000a00 */
[----:B------:R-:W1:Y:S01]  /*4f70*/  LDS R216, [UR4+0x1a0] ;  /* 0x0001a004ffd87984 */ /* 0x000e620008000800 */
[----:B------:R-:W1:Y:S01]  /*4f80*/  LDCU.64 UR40, c[0x0][0xb28] ;  /* 0x00016500ff2877ac */ /* 0x000e620008000a00 */
[----:B------:R-:W1:Y:S01]  /*4f90*/  LDCU.128 UR52, c[0x0][0xb10] ;  /* 0x00016200ff3477ac */ /* 0x000e620008000c00 */
[----:B------:R-:W-:Y:S01]  /*4fa0*/  UMOV UR43, URZ ;  /* 0x000000ff002b7c82 */ /* 0x000fe20008000000 */
[----:B------:R-:W-:Y:S01]  /*4fb0*/  UMOV UR50, URZ ;  /* 0x000000ff00327c82 */ /* 0x000fe20008000000 */
[----:B------:R-:W-:Y:S01]  /*4fc0*/  UMOV UR18, URZ ;  /* 0x000000ff00127c82 */ /* 0x000fe20008000000 */
[----:B------:R-:W-:Y:S01]  /*4fd0*/  UMOV UR49, URZ ;  /* 0x000000ff00317c82 */ /* 0x000fe20008000000 */
[----:B-1234-:R-:W-:-:S07]  /*4fe0*/  IADD3 R216, PT, PT, R216, R0, RZ ;  /* 0x00000000d8d87210 */ /* 0x01efce0007ffe0ff */
.L_x_109:
[----:B-1----:R-:W1:Y:S01]  /*4ff0*/  S2UR UR61, SR_CgaCtaId ;  /* 0x00000000003d79c3 */ /* 0x002e620000008800 */
[----:B------:R-:W-:Y:S01]  /*5000*/  UMOV UR44, 0x400 ;  /* 0x00000400002c7882 */ /* 0x000fe20000000000 */
[----:B------:R-:W-:Y:S04]  /*5010*/  MOV R0, UR49 ;  /* 0x0000003100007c02 */ /* 0x000fe80008000f00 */
[----:B------:R-:W-:Y:S01]  /*5020*/  SHF.L.U32 R0, R0, 0x1f, RZ ;  /* 0x0000001f00007819 */ /* 0x000fe200000006ff */
[----:B-1----:R-:W-:Y:S04]  /*5030*/  ULEA UR44, UR61, UR44, 0x18 ;  /* 0x0000002c3d2c7291 */ /* 0x002fe8000f8ec0ff */
[----:B------:R-:W-:Y:S09]  /*5040*/  ULEA UR4, UR18, UR44, 0x3 ;  /* 0x0000002c12047291 */ /* 0x000ff2000f8e18ff */
[----:B------:R-:W1:Y:S02]  /*5050*/  SYNCS.PHASECHK.TRANS64.TRYWAIT P0, [UR4+0x110], R0 ;  /* 0x00011000ff0075a7 */ /* 0x000e640008001104 */
[----:B-1----:R-:W-:Y:S05]  /*5060*/  @!P0 BRA `(.L_x_87) ;  /* 0x00000070001c8947 */ /* 0x002fea0003800000 */
.L_x_160:
[----:B------:R-:W-:Y:S02]  /*5070*/  ULEA UR5, UR18, UR44, 0x4 ;  /* 0x0000002c12057291 */ /* 0x000fe4000f8e20ff */
[----:B------:R-:W-:Y:S01]  /*5080*/  UIADD3 UR4, UPT, UPT, UR4, 0x120, URZ ;  /* 0x0000012004047890 */ /* 0x000fe2000fffe0ff */
[----:B------:R-:W2:Y:S03]  /*5090*/  LDCU UR10, c[0x0][0xb24] ;  /* 0x00016480ff0a77ac */ /* 0x000ea60008000800 */
[----:B------:R-:W-:Y:S03]  /*50a0*/  UPRMT UR4, URZ, 0x654, UR4 ;  /* 0x00000654ff047896 */ /* 0x000fe60008000004 */
[----:B------:R-:W3:Y:S01]  /*50b0*/  LDS.128 R4, [UR5+0x180] ;  /* 0x00018005ff047984 */ /* 0x000ee20008000c00 */
[----:B------:R-:W-:Y:S01]  /*50c0*/  @!PT LDS RZ, [RZ] ;  /* 0x00000000fffff984 */ /* 0x000fe20000000800 */
[----:B------:R-:W-:Y:S01]  /*50d0*/  @!PT LDS RZ, [RZ] ;  /* 0x00000000fffff984 */ /* 0x000fe20000000800 */
[----:B------:R-:W-:Y:S01]  /*50e0*/  @!PT LDS RZ, [RZ] ;  /* 0x00000000fffff984 */ /* 0x000fe20000000800 */
[----:B------:R-:W-:Y:S01]  /*50f0*/  @!PT LDS RZ, [RZ] ;  /* 0x00000000fffff984 */ /* 0x000fe20000000800 */
[----:B------:R4:W-:Y:S07]  /*5100*/  MEMBAR.ALL.CTA ;  /* 0x0000000000007992 */ /* 0x0009ee0000008000 */
[----:B----4-:R-:W4:Y:S02]  /*5110*/  FENCE.VIEW.ASYNC.S ;  /* 0x00000000000073c6 */ /* 0x010f240000000000 */
[----:B----4-:R-:W-:Y:S01]  /*5120*/  SYNCS.ARRIVE.TRANS64.RED.A1T0 RZ, [UR4], RZ ;  /* 0x000000ffffff79a7 */ /* 0x010fe20008100404 */
[----:B---3--:R-:W-:Y:S11]  /*5130*/  LOP3.LUT P0, RZ, R6, 0x1, RZ, 0xc0, !PT ;  /* 0x0000000106ff7812 */ /* 0x008ff6000780c0ff */
[----:B------:R-:W-:Y:S02]  /*5140*/  @!UPT UIADD3 URZ, UPT, UPT, URZ, URZ, URZ ;  /* 0x000000fffffff290 */ /* 0x000fe4000fffe0ff */
[----:B------:R-:W-:Y:S01]  /*5150*/  VOTEU.ANY UP0, P0 ;  /* 0x0000000000ff7886 */ /* 0x000fe20000000100 */
[----:B------:R-:W-:Y:S01]  /*5160*/  PLOP3.LUT P3, PT, PT, PT, UP0, 0x80, 0x8 ;  /* 0x000000000008781c */ /* 0x000fe20003f6f008 */
[----:B------:R-:W-:Y:S01]  /*5170*/  UP2UR UR48, UPR, URZ, 0x1 ;  /* 0x00000001ff307883 */ /* 0x000fe20008000000 */
[----:B------:R-:W-:Y:S02]  /*5180*/  PLOP3.LUT P1, PT, PT, PT, UP0, 0x80, 0x8 ;  /* 0x000000000008781c */ /* 0x000fe40003f2f008 */
[----:B------:R-:W-:Y:S02]  /*5190*/  PLOP3.LUT P2, PT, PT, PT, UP0, 0x80, 0x8 ;  /* 0x000000000008781c */ /* 0x000fe40003f4f008 */
[----:B------:R-:W-:Y:S01]  /*51a0*/  PLOP3.LUT P0, PT, PT, PT, UP0, 0x80, 0x8 ;  /* 0x000000000008781c */ /* 0x000fe20003f0f008 */
[----:B--2---:R-:W-:Y:S06]  /*51b0*/  UISETP.GE.AND UP0, UPT, UR10, 0x1, UPT ;  /* 0x000000010a00788c */ /* 0x004fec000bf06270 */
[----:B-1----:R-:W-:Y:S02]  /*51c0*/  @P3 MOV R2, R4 ;  /* 0x0000000400023202 */ /* 0x002fe40000000f00 */
[----:B------:R-:W-:Y:S02]  /*51d0*/  @P1 LOP3.LUT R0, R5, 0xffff, RZ, 0xc0, !PT ;  /* 0x0000ffff05001812 */ /* 0x000fe400078ec0ff */
[----:B------:R-:W-:Y:S02]  /*51e0*/  @P2 R2UR UR38, R2 ;  /* 0x00000000022622ca */ /* 0x000fe400000e0000 */
[----:B------:R-:W-:Y:S01]  /*51f0*/  @P0 R2UR UR37, R0 ;  /* 0x00000000002502ca */ /* 0x000fe200000e0000 */
[----:B------:R-:W-:Y:S03]  /*5200*/  @!UPT UIADD3 URZ, UPT, UPT, URZ, URZ, URZ ;  /* 0x000000fffffff290 */ /* 0x000fe6000fffe0ff */
[----:B------:R-:W-:Y:S11]  /*5210*/  BRA.U !UP0, `(.L_x_88) ;  /* 0x0000000108c87547 */ /* 0x000ff6000b800000 */
[----:B------:R-:W1:Y:S01]  /*5220*/  LDCU UR7, c[0x0][0x370] ;  /* 0x00006e00ff0777ac */ /* 0x000e620008000800 */
[----:B------:R-:W2:Y:S01]  /*5230*/  LDCU UR4, c[0x0][0x374] ;  /* 0x00006e80ff0477ac */ /* 0x000ea20008000800 */
[----:B------:R-:W-:Y:S02]  /*5240*/  UISETP.NE.AND UP0, UPT, UR54, 0x1, UPT ;  /* 0x000000013600788c */ /* 0x000fe4000bf05270 */
[----:B------:R-:W-:Y:S02]  /*5250*/  UIMAD.WIDE.U32 UR12, UR37, UR55, URZ ;  /* 0x00000037250c72a5 */ /* 0x000fe4000f8e00ff */
[----:B------:R-:W-:Y:S02]  /*5260*/  UISETP.NE.AND UP1, UPT, UR42, 0x1, UPT ;  /* 0x000000012a00788c */ /* 0x000fe4000bf25270 */
[----:B------:R-:W-:Y:S02]  /*5270*/  UISETP.NE.AND UP2, UPT, UR10, 0x1, UPT ;  /* 0x000000010a00788c */ /* 0x000fe4000bf45270 */
[----:B------:R-:W-:Y:S02]  /*5280*/  UIMAD.WIDE.U32 UR16, UR38, UR52, URZ ;  /* 0x00000034261072a5 */ /* 0x000fe4000f8e00ff */
[----:B-1----:R-:W-:Y:S02]  /*5290*/  UIMAD.WIDE.U32 UR14, UR7, UR52, URZ ;  /* 0x00000034070e72a5 */ /* 0x002fe4000f8e00ff */
[----:B--2---:R-:W-:Y:S07]  /*52a0*/  UIMAD.WIDE.U32 UR8, UR4, UR55, URZ ;  /* 0x00000037040872a5 */ /* 0x004fee000f8e00ff */
[----:B------:R-:W-:Y:S02]  /*52b0*/  UMOV UR5, UR9 ;  /* 0x0000000900057c82 */ /* 0x000fe40008000000 */
[----:B------:R-:W-:Y:S03]  /*52c0*/  @UP0 USHF.R.U32.HI UR4, URZ, UR62, UR5 ;  /* 0x0000003eff040299 */ /* 0x000fe60008011605 */
[----:B------:R-:W-:Y:S01]  /*52d0*/  UMOV UR5, UR13 ;  /* 0x0000000d00057c82 */ /* 0x000fe20008000000 */
[----:B------:R-:W-:Y:S02]  /*52e0*/  UIMAD.WIDE.U32 UR8, UR4, UR40, URZ ;  /* 0x00000028040872a5 */ /* 0x000fe4000f8e00ff */
[----:B------:R-:W-:Y:S03]  /*52f0*/  USHF.R.U32.HI UR6, URZ, UR62, UR5 ;  /* 0x0000003eff067299 */ /* 0x000fe60008011605 */
[----:B------:R-:W-:Y:S01]  /*5300*/  UMOV UR5, UR15 ;  /* 0x0000000f00057c82 */ /* 0x000fe20008000000 */
[----:B------:R-:W-:Y:S02]  /*5310*/  USEL UR6, UR37, UR6, !UP0 ;  /* 0x0000000625067287 */ /* 0x000fe4000c000000 */
[----:B------:R-:W-:Y:S01]  /*5320*/  @UP1 USHF.R.U32.HI UR7, URZ, UR53, UR5 ;  /* 0x00000035ff071299 */ /* 0x000fe20008011605 */
[----:B------:R-:W-:Y:S02]  /*5330*/  UMOV UR8, UR9 ;  /* 0x0000000900087c82 */ /* 0x000fe40008000000 */
[----:B------:R-:W-:Y:S01]  /*5340*/  UMOV UR5, UR17 ;  /* 0x0000001100057c82 */ /* 0x000fe20008000000 */
[----:B------:R-:W-:Y:S02]  /*5350*/  UIMAD.WIDE.U32 UR12, UR7, UR40, URZ ;  /* 0x00000028070c72a5 */ /* 0x000fe4000f8e00ff */
[----:B------:R-:W-:Y:S02]  /*5360*/  @UP2 USHF.R.U32.HI UR4, URZ, UR41, UR8 ;  /* 0x00000029ff042299 */ /* 0x000fe40008011608 */
[----:B------:R-:W-:Y:S02]  /*5370*/  USHF.R.U32.HI UR5, URZ, UR53, UR5 ;  /* 0x00000035ff057299 */ /* 0x000fe40008011605 */
[----:B------:R-:W-:Y:S02]  /*5380*/  UIMAD UR4, UR10, UR4, URZ ;  /* 0x000000040a0472a4 */ /* 0x000fe4000f8e02ff */
[----:B------:R-:W-:Y:S02]  /*5390*/  USEL UR5, UR38, UR5, !UP1 ;  /* 0x0000000526057287 */ /* 0x000fe4000c800000 */
[----:B------:R-:W-:Y:S01]  /*53a0*/  UISETP.GE.AND UP0, UPT, UR6, UR4, UPT ;  /* 0x000000040600728c */ /* 0x000fe2000bf06270 */
[----:B------:R-:W-:Y:S01]  /*53b0*/  UMOV UR8, UR13 ;  /* 0x0000000d00087c82 */ /* 0x000fe20008000000 */
[----:B------:R-:W-:Y:S02]  /*53c0*/  UIMAD.WIDE.U32 UR12, UR6, UR40, URZ ;  /* 0x00000028060c72a5 */ /* 0x000fe4000f8e00ff */
[----:B------:R-:W-:Y:S04]  /*53d0*/  @UP2 USHF.R.U32.HI UR7, URZ, UR41, UR8 ;  /* 0x00000029ff072299 */ /* 0x000fe80008011608 */
[----:B------:R-:W-:Y:S01]  /*53e0*/  UIMAD UR8, UR10, UR7, URZ ;  /* 0x000000070a0872a4 */ /* 0x000fe2000f8e02ff */
[----:B------:R-:W-:Y:S03]  /*53f0*/  UMOV UR4, UR13 ;  /* 0x0000000d00047c82 */ /* 0x000fe60008000000 */
[----:B------:R-:W-:Y:S02]  /*5400*/  UISETP.GE.OR UP0, UPT, UR5, UR8, UP0 ;  /* 0x000000080500728c */ /* 0x000fe40008706670 */
[----:B------:R-:W-:Y:S02]  /*5410*/  USHF.R.U32.HI UR4, URZ, UR41, UR4 ;  /* 0x00000029ff047299 */ /* 0x000fe40008011604 */
[----:B------:R-:W-:Y:S02]  /*5420*/  UIMAD.WIDE.U32 UR8, UR5, UR40, URZ ;  /* 0x00000028050872a5 */ /* 0x000fe4000f8e00ff */
[----:B------:R-:W-:Y:S02]  /*5430*/  USEL UR12, UR6, UR4, !UP2 ;  /* 0x00000004060c7287 */ /* 0x000fe4000d000000 */
[----:B------:R-:W-:Y:S02]  /*5440*/  UIADD3 UR8, UPT, UPT, -UR5, URZ, URZ ;  /* 0x000000ff05087290 */ /* 0x000fe4000fffe1ff */
[----:B------:R-:W-:Y:S01]  /*5450*/  UIADD3 UR11, UPT, UPT, -UR12, URZ, URZ ;  /* 0x000000ff0c0b7290 */ /* 0x000fe2000fffe1ff */
[----:B------:R-:W-:Y:S01]  /*5460*/  @!UP0 UMOV UR4, UR9 ;  /* 0x0000000900048c82 */ /* 0x000fe20008000000 */
[----:B------:R-:W-:Y:S02]  /*5470*/  UIADD3 UR9, UPT, UPT, -UR6, URZ, URZ ;  /* 0x000000ff06097290 */ /* 0x000fe4000fffe1ff */
[----:B------:R-:W-:Y:S02]  /*5480*/  @!UP0 USHF.R.U32.HI UR4, URZ, UR41, UR4 ;  /* 0x00000029ff048299 */ /* 0x000fe40008011604 */
[----:B------:R-:W-:Y:S02]  /*5490*/  UIMAD UR11, UR10, UR11, UR6 ;  /* 0x0000000b0a0b72a4 */ /* 0x000fe4000f8e0206 */
[----:B------:R-:W-:Y:S04]  /*54a0*/  @!UP0 USEL UR4, UR5, UR4, !UP2 ;  /* 0x0000000405048287 */ /* 0x000fe8000d000000 */
[----:B------:R-:W-:Y:S02]  /*54b0*/  @!UP0 UIMAD UR11, UR7, UR11, UR4 ;  /* 0x0000000b070b82a4 */ /* 0x000fe4000f8e0204 */
[----:B------:R-:W-:Y:S02]  /*54c0*/  @!UP0 UIADD3 UR12, UPT, UPT, UR12, -UR4, URZ ;  /* 0x800000040c0c8290 */ /* 0x000fe4000fffe0ff */
[----:B------:R-:W-:Y:S02]  /*54d0*/  UIMAD UR7, UR42, UR8, UR38 ;  /* 0x000000082a0772a4 */ /* 0x000fe4000f8e0226 */
[----:B------:R-:W-:Y:S02]  /*54e0*/  @!UP0 UIMAD UR6, UR12, UR10, UR5 ;  /* 0x0000000a0c0682a4 */ /* 0x000fe4000f8e0205 */
[----:B------:R-:W-:Y:S01]  /*54f0*/  UIMAD UR4, UR54, UR9, UR37 ;  /* 0x00000009360472a4 */ /* 0x000fe2000f8e0225 */
[----:B------:R-:W-:Y:S02]  /*5500*/  @!UP0 UMOV UR5, UR11 ;  /* 0x0000000b00058c82 */ /* 0x000fe40008000000 */
[----:B------:R-:W-:Y:S02]  /*5510*/  UIMAD UR38, UR5, UR42, UR7 ;  /* 0x0000002a052672a4 */ /* 0x000fe4000f8e0207 */
[----:B------:R-:W-:Y:S11]  /*5520*/  UIMAD UR37, UR6, UR54, UR4 ;  /* 0x00000036062572a4 */ /* 0x000ff6000f8e0204 */
[----:B------:R-:W-:Y:S01]  /*5530*/  @!UPT UIADD3 URZ, UPT, UPT, URZ, URZ, URZ ;  /* 0x000000fffffff290 */ /* 0x000fe2000fffe0ff */
.L_x_88:
[----:B------:R-:W-:Y:S02]  /*5540*/  UISETP.NE.AND UP0, UPT, UR39, 0x1, UPT ;  /* 0x000000012700788c */ /* 0x000fe4000bf05270 */
[----:B------:R-:W-:Y:S02]  /*5550*/  UISETP.NE.AND UP1, UPT, UR48, URZ, UPT ;  /* 0x000000ff3000728c */ /* 0x000fe4000bf25270 */
[----:B------:R-:W-:Y:S04]  /*5560*/  UIADD3 UR45, UPT, UPT, UR18, 0x1, URZ ;  /* 0x00000001122d7890 */ /* 0x000fe8000fffe0ff */
[----:B------:R-:W-:Y:S02]  /*5570*/  PLOP3.LUT P1, PT, PT, PT, UP1, 0x80, 0x8 ;  /* 0x000000000008781c */ /* 0x000fe40003f2f018 */
[----:B------:R-:W-:Y:S01]  /*5580*/  PLOP3.LUT P0, PT, PT, PT, UP1, 0x80, 0x8 ;  /* 0x000000000008781c */ /* 0x000fe20003f0f018 */
[----:B------:R-:W1:Y:S01]  /*5590*/  @!UP0 LDCU.128 UR12, c[0x0][0xb10] ;  /* 0x00016200ff0c87ac */ /* 0x000e620008000c00 */
[----:B------:R-:W2:Y:S09]  /*55a0*/  @!UP0 LDCU UR5, c[0x0][0xb0c] ;  /* 0x00016180ff0587ac */ /* 0x000eb20008000800 */
[----:B------:R-:W-:Y:S01]  /*55b0*/  @P1 SHF.R.U32.HI R4, RZ, 0x10, R5 ;  /* 0x00000010ff041819 */ /* 0x000fe20000011605 */
[----:B------:R-:W3:Y:S03]  /*55c0*/  @!UP0 LDCU UR10, c[0x0][0xb20] ;  /* 0x00016400ff0a87ac */ /* 0x000ee60008000800 */
[----:B------:R-:W-:Y:S01]  /*55d0*/  @P0 R2UR UR51, R4 ;  /* 0x00000000043302ca */ /* 0x000fe200000e0000 */
[----:B-1----:R-:W-:Y:S02]  /*55e0*/  UIMAD.WIDE.U32 UR8, UR38, UR12, URZ ;  /* 0x0000000c260872a5 */ /* 0x002fe4000f8e00ff */
[----:B------:R-:W-:Y:S02]  /*55f0*/  UIMAD.WIDE.U32 UR6, UR37, UR15, URZ ;  /* 0x0000000f250672a5 */ /* 0x000fe4000f8e00ff */
[----:B------:R-:W-:Y:S03]  /*5600*/  @!UP0 UISETP.NE.AND UP1, UPT, UR14, 0x1, UPT ;  /* 0x000000010e00888c */ /* 0x000fe6000bf25270 */
[----:B------:R-:W-:Y:S01]  /*5610*/  @!UP0 UMOV UR4, UR9 ;  /* 0x0000000900048c82 */ /* 0x000fe20008000000 */
[----:B--2---:R-:W-:Y:S02]  /*5620*/  @!UP0 UISETP.NE.AND UP2, UPT, UR5, 0x1, UPT ;  /* 0x000000010500888c */ /* 0x004fe4000bf45270 */
[----:B------:R-:W-:Y:S01]  /*5630*/  @!UP0 USHF.R.U32.HI UR4, URZ, UR13, UR4 ;  /* 0x0000000dff048299 */ /* 0x000fe20008011604 */
[----:B------:R-:W-:Y:S02]  /*5640*/  @!UP0 UMOV UR6, UR7 ;  /* 0x0000000700068c82 */ /* 0x000fe40008000000 */
[----:B---3--:R-:W-:Y:S02]  /*5650*/  @!UP0 USHF.R.U32.HI UR6, URZ, UR10, UR6 ;  /* 0x0000000aff068299 */ /* 0x008fe40008011606 */
[----:B------:R-:W-:Y:S02]  /*5660*/  @!UP0 USEL UR7, UR38, UR4, !UP2 ;  /* 0x0000000426078287 */ /* 0x000fe4000d000000 */
[----:B------:R-:W-:Y:S04]  /*5670*/  @!UP0 USEL UR6, UR37, UR6, !UP1 ;  /* 0x0000000625068287 */ /* 0x000fe8000c800000 */
[----:B------:R-:W-:Y:S02]  /*5680*/  @!UP0 UIADD3 UR4, UPT, UPT, -UR7, UR6, URZ ;  /* 0x0000000607048290 */ /* 0x000fe4000fffe1ff */
[----:B------:R-:W-:Y:S02]  /*5690*/  @!UP0 UIADD3 UR6, UPT, UPT, UR7, -UR6, URZ ;  /* 0x8000000607068290 */ /* 0x000fe4000fffe0ff */
[----:B------:R-:W-:Y:S02]  /*56a0*/  UIADD3 UR7, UPT, UPT, UR44, 0x200, URZ ;  /* 0x000002002c077890 */ /* 0x000fe4000fffe0ff */
[----:B------:R-:W-:Y:S02]  /*56b0*/  @!UP0 UIMAD UR38, UR4, UR5, UR38 ;  /* 0x00000005042682a4 */ /* 0x000fe4000f8e0226 */
[----:B------:R-:W-:Y:S02]  /*56c0*/  @!UP0 UIMAD UR37, UR6, UR14, UR37 ;  /* 0x0000000e062582a4 */ /* 0x000fe4000f8e0225 */
[----:B------:R-:W-:Y:S09]  /*56d0*/  ULOP3.LUT UP0, URZ, UR7, 0x90, URZ, 0xc0, !UPT ;  /* 0x0000009007ff7892 */ /* 0x000ff2000f80c0ff */
[----:B------:R-:W-:Y:S05]  /*56e0*/  BRA.U !UP0, `(.L_x_89) ;  /* 0x0000000108407547 */ /* 0x000fea000b800000 */
[----:B------:R-:W1:Y:S01]  /*56f0*/  LDCU.64 UR8, c[0x4][0x80] ;  /* 0x01001000ff0877ac */ /* 0x000e620008000a00 */
[----:B------:R-:W-:Y:S01]  /*5700*/  MOV R0, 0x0 ;  /* 0x0000000000007802 */ /* 0x000fe20000000f00 */
[----:B------:R-:W-:Y:S02]  /*5710*/  HFMA2 R12, -RZ, RZ, 0, 5.9604644775390625e-08 ;  /* 0x00000001ff0c7431 */ /* 0x000fe400000001ff */
[----:B------:R-:W-:Y:S01]  /*5720*/  IMAD.MOV.U32 R8, RZ, RZ, 0x70 ;  /* 0x00000070ff087424 */ /* 0x000fe200078e00ff */
[----:B------:R2:W3:Y:S01]  /*5730*/  LDC.64 R2, c[0x4][R0] ;  /* 0x0100000000027b82 */ /* 0x0004e20000000a00 */
[----:B------:R-:W4:Y:S01]  /*5740*/  LDCU.64 UR6, c[0x4][0x88] ;  /* 0x01001100ff0677ac */ /* 0x000f220008000a00 */
[----:B------:R-:W-:Y:S01]  /*5750*/  IMAD.MOV.U32 R13, RZ, RZ, RZ ;  /* 0x000000ffff0d7224 */ /* 0x000fe200078e00ff */
[----:B------:R-:W2:Y:S01]  /*5760*/  LDCU.64 UR4, c[0x4][0x8] ;  /* 0x01000100ff0477ac */ /* 0x000ea20008000a00 */
[----:B-1----:R-:W-:Y:S01]  /*5770*/  MOV R5, UR9 ;  /* 0x0000000900057c02 */ /* 0x002fe20008000f00 */
[----:B------:R-:W-:Y:S01]  /*5780*/  IMAD.U32 R4, RZ, RZ, UR8 ;  /* 0x00000008ff047e24 */ /* 0x000fe2000f8e00ff */
[----:B----4-:R-:W-:Y:S01]  /*5790*/  MOV R7, UR7 ;  /* 0x0000000700077c02 */ /* 0x010fe20008000f00 */
[----:B------:R-:W-:Y:S01]  /*57a0*/  IMAD.U32 R6, RZ, RZ, UR6 ;  /* 0x00000006ff067e24 */ /* 0x000fe2000f8e00ff */
[----:B--2---:R-:W-:Y:S01]  /*57b0*/  MOV R11, UR5 ;  /* 0x00000005000b7c02 */ /* 0x004fe20008000f00 */
[----:B------:R-:W-:Y:S02]  /*57c0*/  IMAD.U32 R10, RZ, RZ, UR4 ;  /* 0x00000004ff0a7e24 */ /* 0x000fe4000f8e00ff */
[----:B------:R-:W-:Y:S07]  /*57d0*/  LEPC R20, `(.L_x_89) ;  /* 0x000000001014794e */ /* 0x000fee0000000000 */
[----:B---3-5:R-:W-:Y:S05]  /*57e0*/  CALL.ABS.NOINC R2 ;  /* 0x0000000002007343 */ /* 0x028fea0003c00000 */
.L_x_89:
[----:B------:R-:W-:Y:S04]  /*57f0*/  UIADD3 UR4, UPT, UPT, UR44, 0x7200, URZ ;  /* 0x000072002c047890 */ /* 0x000fe8000fffe0ff */
        /* <DEDUP_REMOVED lines=18> */
.L_x_90:
[----:B------:R-:W-:Y:S01]  /*5920*/  PLOP3.LUT P1, PT, PT, PT, PT, 0x8, 0x80 ;  /* 0x000000000080781c */ /* 0x000fe20003f2e170 */
[----:B------:R-:W-:Y:S01]  /*5930*/  UISETP.NE.AND UP1, UPT, UR60, URZ, UPT ;  /* 0x000000ff3c00728c */ /* 0x000fe2000bf25270 */
[----:B------:R1:W5:Y:S01]  /*5940*/  LDL R16, [R1+0x60] ;  /* 0x0000600001107983 */ /* 0x0003620000100800 */
[----:B------:R-:W2:Y:S04]  /*5950*/  LDC.64 R4, c[0x0][0x890] ;  /* 0x00022400ff047b82 */ /* 0x000ea80000000a00 */
[----:B------:R-:W-:Y:S04]  /*5960*/  PLOP3.LUT P0, PT, PT, PT, UP1, 0x80, 0x8 ;  /* 0x000000000008781c */ /* 0x000fe80003f0f018 */
[----:B------:R-:W3:Y:S01]  /*5970*/  LDC.64 R6, c[0x0][0x8b0] ;  /* 0x00022c00ff067b82 */ /* 0x000ee20000000a00 */
[----:B------:R-:W4:Y:S01]  /*5980*/  @UP1 LDCU.64 UR4, c[0x0][0x888] ;  /* 0x00011100ff0417ac */ /* 0x000f220008000a00 */
[----:B--2---:R-:W-:Y:S01]  /*5990*/  ISETP.NE.U32.AND P3, PT, R4, RZ, PT ;  /* 0x000000ff0400720c */ /* 0x004fe20003f65070 */
[----:B----4-:R-:W-:Y:S03]  /*59a0*/  @UP1 UISETP.NE.U32.AND UP0, UPT, UR4, URZ, UPT ;  /* 0x000000ff0400128c */ /* 0x010fe6000bf05070 */
[----:B------:R-:W-:Y:S02]  /*59b0*/  ISETP.NE.AND.EX P3, PT, R5, RZ, PT, P3 ;  /* 0x000000ff0500720c */ /* 0x000fe40003f65330 */
[----:B---3--:R-:W-:Y:S01]  /*59c0*/  ISETP.NE.U32.AND P4, PT, R6, RZ, PT ;  /* 0x000000ff0600720c */ /* 0x008fe20003f85070 */
[----:B------:R-:W-:Y:S01]  /*59d0*/  @UP1 UISETP.NE.AND.EX UP0, UPT, UR5, URZ, UPT, UP0 ;  /* 0x000000ff0500128c */ /* 0x000fe2000bf05300 */
[----:B------:R-:W-:Y:S02]  /*59e0*/  @P0 PLOP3.LUT P1, PT, P3, PT, PT, 0x80, 0x8 ;  /* 0x000000000008081c */ /* 0x000fe40001f2f070 */
[----:B------:R-:W-:Y:S01]  /*59f0*/  ISETP.NE.AND.EX P4, PT, R7, RZ, PT, P4 ;  /* 0x000000ff0700720c */ /* 0x000fe20003f85340 */
[----:B------:R-:W-:Y:S06]  /*5a00*/  @UP1 USEL UR4, URZ, 0xffffffff, UP0 ;  /* 0xffffffffff041887 */ /* 0x000fec0008000000 */
[----:B-1----:R-:W-:Y:S06]  /*5a10*/  @!P3 BRA `(.L_x_91) ;  /* 0x00000000003cb947 */ /* 0x002fec0003800000 */
[----:B------:R-:W1:Y:S01]  /*5a20*/  LDC.64 R2, c[0x0][0x888] ;  /* 0x00022200ff027b82 */ /* 0x000e620000000a00 */
[----:B------:R-:W2:Y:S01]  /*5a30*/  LDCU.64 UR6, c[0x0][0x358] ;  /* 0x00006b00ff0677ac */ /* 0x000ea20008000a00 */
[----:B-1----:R-:W-:Y:S04]  /*5a40*/  ISETP.NE.U32.AND P2, PT, R2, RZ, PT ;  /* 0x000000ff0200720c */ /* 0x002fe80003f45070 */
[----:B------:R-:W-:Y:S11]  /*5a50*/  ISETP.NE.AND.EX P2, PT, R3, RZ, PT, P2 ;  /* 0x000000ff0300720c */ /* 0x000ff60003f45320 */
[----:B------:R-:W-:Y:S02]  /*5a60*/  @!UPT UIADD3 URZ, UPT, UPT, URZ, URZ, URZ ;  /* 0x000000fffffff290 */ /* 0x000fe4000fffe0ff */
[----:B------:R-:W1:Y:S01]  /*5a70*/  @P2 LDC.64 R2, c[0x0][0x888] ;  /* 0x00022200ff022b82 */ /* 0x000e620000000a00 */
[----:B------:R-:W-:Y:S04]  /*5a80*/  @P2 IMAD R0, R4, UR36, RZ ;  /* 0x0000002404002c24 */ /* 0x000fe8000f8e02ff */
[----:B-1----:R-:W-:Y:S04]  /*5a90*/  @P2 IMAD.WIDE R2, R0, 0x4, R2 ;  /* 0x0000000400022825 */ /* 0x002fe800078e0202 */
[----:B------:R-:W-:Y:S01]  /*5aa0*/  IMAD.MOV.U32 R0, RZ, RZ, 0x1 ;  /* 0x00000001ff007424 */ /* 0x000fe200078e00ff */
[----:B--2--5:R1:W5:Y:S04]  /*5ab0*/  @P2 LDG.E R219, desc[UR6][R2.64] ;  /* 0x0000000602db2981 */ /* 0x024368000c1e1900 */
[----:B------:R-:W-:Y:S01]  /*5ac0*/  @P2 PRMT R16, R0, 0x7610, R16 ;  /* 0x0000761000102816 */ /* 0x000fe20000000010 */
[----:B-1----:R-:W-:Y:S05]  /*5ad0*/  IMAD.MOV.U32 R2, RZ, RZ, 0x1 ;  /* 0x00000001ff027424 */ /* 0x002fea00078e00ff */
[----:B------:R-:W-:Y:S05]  /*5ae0*/  @!P2 PRMT R16, R2, 0x7610, R16 ;  /* 0x000076100210a816 */ /* 0x000fea0000000010 */
[----:B------:R1:W-:Y:S02]  /*5af0*/  STL.S16 [R1+0x60], R16 ;  /* 0x0000601001007387 */ /* 0x0003e40000100600 */
[----:B-1----:R-:W2:Y:S02]  /*5b00*/  @!P2 LDC R219, c[0x0][0x880] ;  /* 0x00022000ffdbab82 */ /* 0x002ea40000000800 */
.L_x_91:
[----:B------:R-:W-:Y:S05]  /*5b10*/  @!P4 BRA `(.L_x_92) ;  /* 0x000000000028c947 */ /* 0x000fea0003800000 */
[----:B------:R-:W1:Y:S01]  /*5b20*/  LDC.64 R2, c[0x0][0x8a8] ;  /* 0x00022a00ff027b82 */ /* 0x000e620000000a00 */
[----:B------:R-:W3:Y:S01]  /*5b30*/  LDCU.64 UR6, c[0x0][0x358] ;  /* 0x00006b00ff0677ac */ /* 0x000ee20008000a00 */
[----:B-1----:R-:W-:Y:S04]  /*5b40*/  ISETP.NE.U32.AND P2, PT, R2, RZ, PT ;  /* 0x000000ff0200720c */ /* 0x002fe80003f45070 */
[----:B------:R-:W-:Y:S11]  /*5b50*/  ISETP.NE.AND.EX P2, PT, R3, RZ, PT, P2 ;  /* 0x000000ff0300720c */ /* 0x000ff60003f45320 */
[----:B------:R-:W-:Y:S02]  /*5b60*/  @!UPT UIADD3 URZ, UPT, UPT, URZ, URZ, URZ ;  /* 0x000000fffffff290 */ /* 0x000fe4000fffe0ff */
[----:B------:R-:W1:Y:S01]  /*5b70*/  @P2 LDC.64 R2, c[0x0][0x8a8] ;  /* 0x00022a00ff022b82 */ /* 0x000e620000000a00 */
[----:B------:R-:W-:Y:S04]  /*5b80*/  @P2 IMAD R0, R6, UR36, RZ ;  /* 0x0000002406002c24 */ /* 0x000fe8000f8e02ff */
[----:B-1----:R-:W-:Y:S05]  /*5b90*/  @P2 IMAD.WIDE R2, R0, 0x4, R2 ;  /* 0x0000000400022825 */ /* 0x002fea00078e0202 */
[----:B---3-5:R1:W5:Y:S02]  /*5ba0*/  @P2 LDG.E R217, desc[UR6][R2.64] ;  /* 0x0000000602d92981 */ /* 0x028364000c1e1900 */
[----:B-1----:R-:W3:Y:S02]  /*5bb0*/  @!P2 LDC R217, c[0x0][0x8a0] ;  /* 0x00022800ffd9ab82 */ /* 0x002ee40000000800 */
.L_x_92:
[----:B------:R-:W4:Y:S01]  /*5bc0*/  LDL R6, [R1+0x64] ;  /* 0x0000640001067983 */ /* 0x000f220000100800 */
[----:B--2--5:R-:W-:Y:S01]  /*5bd0*/  @P0 ISETP.NE.AND P4, PT, R219, RZ, PT ;  /* 0x000000ffdb00020c */ /* 0x024fe20003f85270 */
[----:B------:R-:W-:Y:S01]  /*5be0*/  IMAD.U32 R2, RZ, RZ, UR4 ;  /* 0x00000004ff027e24 */ /* 0x000fe2000f8e00ff */
[----:B------:R-:W-:Y:S01]  /*5bf0*/  @P0 LOP3.LUT P2, RZ, R16, 0xff, RZ, 0xc0, !PT ;  /* 0x000000ff10ff0812 */ /* 0x000fe2000784c0ff */
[----:B------:R1:W-:Y:S01]  /*5c00*/  STL [R1+0x58], RZ ;  /* 0x000058ff01007387 */ /* 0x0003e20000100800 */
[----:B------:R-:W-:Y:S01]  /*5c10*/  @P0 SEL R0, RZ, 0xffffffff, P4 ;  /* 0xffffffffff000807 */ /* 0x000fe20002000000 */
[----:B------:R-:W-:Y:S01]  /*5c20*/  BSSY B1, `(.L_x_93) ;  /* 0x000009f000017945 */ /* 0x000fe20003800000 */
[----:B------:R-:W-:Y:S01]  /*5c30*/  PLOP3.LUT P5, PT, PT, PT, PT, 0x8, 0x80 ;  /* 0x000000000080781c */ /* 0x000fe20003fae170 */
[----:B------:R1:W-:Y:S01]  /*5c40*/  STL [R1+0x5c], RZ ;  /* 0x00005cff01007387 */ /* 0x0003e20000100800 */
[----:B------:R-:W-:Y:S01]  /*5c50*/  @P1 SEL R0, R2, R0, !P2 ;  /* 0x0000000002001207 */ /* 0x000fe20005000000 */
[----:B------:R-:W-:Y:S01]  /*5c60*/  IMAD.U32 R2, RZ, RZ, UR43 ;  /* 0x0000002bff027e24 */ /* 0x000fe2000f8e00ff */
[----:B------:R-:W-:Y:S01]  /*5c70*/  CS2R R250, SRZ ;  /* 0x0000000000fa7805 */ /* 0x000fe2000001ff00 */
[----:B------:R1:W-:Y:S01]  /*5c80*/  STL [R1+0x50], RZ ;  /* 0x000050ff01007387 */ /* 0x0003e20000100800 */
[----:B------:R-:W-:Y:S02]  /*5c90*/  @P0 LOP3.LUT R0, R0, 0x1, RZ, 0xc0, !PT ;  /* 0x0000000100000812 */ /* 0x000fe400078ec0ff */
[----:B------:R-:W-:Y:S02]  /*5ca0*/  CS2R R248, SRZ ;  /* 0x0000000000f87805 */ /* 0x000fe4000001ff00 */
[----:B------:R-:W-:Y:S01]  /*5cb0*/  LEA R5, R2, UR44, 0x3 ;  /* 0x0000002c02057c11 */ /* 0x000fe2000f8e18ff */
[----:B------:R1:W-:Y:S01]  /*5cc0*/  STL [R1+0x54], RZ ;  /* 0x000054ff01007387 */ /* 0x0003e20000100800 */
[----:B------:R-:W-:Y:S02]  /*5cd0*/  ISETP.NE.U32.OR P1, PT, R0, 0x1, !P0 ;  /* 0x000000010000780c */ /* 0x000fe40004725470 */
[----:B------:R-:W-:Y:S02]  /*5ce0*/  CS2R R246, SRZ ;  /* 0x0000000000f67805 */ /* 0x000fe4000001ff00 */
[----:B------:R-:W-:Y:S01]  /*5cf0*/  CS2R R244, SRZ ;  /* 0x0000000000f47805 */ /* 0x000fe2000001ff00 */
[----:B------:R1:W-:Y:S01]  /*5d00*/  STL [R1+0x48], RZ ;  /* 0x000048ff01007387 */ /* 0x0003e20000100800 */
[----:B------:R-:W-:Y:S02]  /*5d10*/  CS2R R242, SRZ ;  /* 0x0000000000f27805 */ /* 0x000fe4000001ff00 */
        /* <DEDUP_REMOVED lines=14> */
[----:B------:R1:W-:Y:S04]  /*5e00*/  STL [R1+0x38], RZ ;  /* 0x000038ff01007387 */ /* 0x0003e80000100800 */
        /* <DEDUP_REMOVED lines=13> */
[----:B------:R1:W-:Y:S04]  /*5ee0*/  STL [R1], RZ ;  /* 0x000000ff01007387 */ /* 0x0003e80000100800 */
[----:B------:R1:W-:Y:S01]  /*5ef0*/  STL [R1+0x4], RZ ;  /* 0x000004ff01007387 */ /* 0x0003e20000100800 */
[----:B----4-:R-:W-:Y:S04]  /*5f00*/  @P1 SHF.L.U32 R0, R6, 0x1f, RZ ;  /* 0x0000001f06001819 */ /* 0x010fe800000006ff */
[----:B------:R2:W4:Y:S02]  /*5f10*/  @P1 SYNCS.PHASECHK.TRANS64.TRYWAIT P0, [UR44+0xf0], R0 ;  /* 0x0000f000ff0015a7 */ /* 0x000524000800112c */
[----:B--2---:R-:W-:Y:S05]  /*5f20*/  IMAD.U32 R0, RZ, RZ, UR50 ;  /* 0x00000032ff007e24 */ /* 0x004fea000f8e00ff */
[----:B------:R-:W-:Y:S04]  /*5f30*/  SHF.L.U32 R4, R0, 0x1f, RZ ;  /* 0x0000001f00047819 */ /* 0x000fe800000006ff */
[----:B------:R1:W2:Y:S01]  /*5f40*/  SYNCS.PHASECHK.TRANS64.TRYWAIT P4, [R5+URZ+0x130], R4 ;  /* 0x00013004050075a7 */ /* 0x0002a200080811ff */
[----:B----4-:R-:W-:Y:S01]  /*5f50*/  @P1 PLOP3.LUT P5, PT, P0, PT, PT, 0x8, 0x80 ;  /* 0x000000000080181c */ /* 0x010fe200007ae170 */
[----:B------:R-:W-:Y:S01]  /*5f60*/  @!UPT UIADD3 URZ, UPT, UPT, URZ, URZ, URZ ;  /* 0x000000fffffff290 */ /* 0x000fe2000fffe0ff */
[----:B-1----:R-:W-:Y:S11]  /*5f70*/  @!P1 BRA `(.L_x_94) ;  /* 0x0000000400a49947 */ /* 0x002ff60003800000 */
[----:B------:R1:W-:Y:S01]  /*5f80*/  STL [R1+0x8], RZ ;  /* 0x000008ff01007387 */ /* 0x0003e20000100800 */
[----:B------:R-:W-:Y:S01]  /*5f90*/  ISETP.NE.U32.AND P0, PT, RZ, UR58, PT ;  /* 0x0000003aff007c0c */ /* 0x000fe2000bf05070 */
[----:B------:R-:W-:Y:S01]  /*5fa0*/  BSSY B0, `(.L_x_95) ;  /* 0x0000029000007945 */ /* 0x000fe20003800000 */
[----:B------:R-:W-:Y:S01]  /*5fb0*/  ISETP.NE.AND P2, PT, R219, RZ, PT ;  /* 0x000000ffdb00720c */ /* 0x000fe20003f45270 */
[----:B------:R1:W-:Y:S01]  /*5fc0*/  STL [R1+0xc], RZ ;  /* 0x00000cff01007387 */ /* 0x0003e20000100800 */
[----:B------:R-:W-:Y:S02]  /*5fd0*/  ISETP.NE.AND.EX P0, PT, RZ, UR59, PT, P0 ;  /* 0x0000003bff007c0c */ /* 0x000fe4000bf05300 */
[----:B------:R-:W-:Y:S02]  /*5fe0*/  CS2R R222, SRZ ;  /* 0x0000000000de7805 */ /* 0x000fe4000001ff00 */
[----:B------:R-:W-:Y:S01]  /*5ff0*/  LOP3.LUT P1, RZ, R16, 0xff, RZ, 0xc0, !PT ;  /* 0x000000ff10ff7812 */ /* 0x000fe2000782c0ff */
[----:B------:R1:W-:Y:S01]  /*6000*/  STL [R1], RZ ;  /* 0x000000ff01007387 */ /* 0x0003e20000100800 */
[----:B------:R-:W-:Y:S02]  /*6010*/  SEL R0, RZ, 0xffffffff, P2 ;  /* 0xffffffffff007807 */ /* 0x000fe40001000000 */
[----:B------:R-:W-:Y:S02]  /*6020*/  CS2R R220, SRZ ;  /* 0x0000000000dc7805 */ /* 0x000fe4000001ff00 */
[----:B------:R-:W-:Y:S01]  /*6030*/  SEL R2, RZ, 0xffffffff, P0 ;  /* 0xffffffffff027807 */ /* 0x000fe20000000000 */
[----:B------:R1:W-:Y:S01]  /*6040*/  STL [R1+0x4], RZ ;  /* 0x000004ff01007387 */ /* 0x0003e20000100800 */
[----:B------:R-:W-:Y:S02]  /*6050*/  PLOP3.LUT P0, PT, PT, PT, PT, 0x8, 0x80 ;  /* 0x000000000080781c */ /* 0x000fe40003f0e170 */
[----:B------:R-:W-:Y:S02]  /*6060*/  CS2R R230, SRZ ;  /* 0x0000000000e67805 */ /* 0x000fe4000001ff00 */
[----:B------:R-:W-:Y:S01]  /*6070*/  @P3 SEL R0, R2, R0, !P1 ;  /* 0x0000000002003207 */ /* 0x000fe20004800000 */
[----:B------:R1:W-:Y:S01]  /*6080*/  STL [R1+0x28], RZ ;  /* 0x000028ff01007387 */ /* 0x0003e20000100800 */
[----:B------:R-:W-:Y:S02]  /*6090*/  CS2R R228, SRZ ;  /* 0x0000000000e47805 */ /* 0x000fe4000001ff00 */
[----:B------:R-:W-:Y:S02]  /*60a0*/  CS2R R238, SRZ ;  /* 0x0000000000ee7805 */ /* 0x000fe4000001ff00 */
[----:B------:R-:W-:Y:S01]  /*60b0*/  LOP3.LUT R0, R0, 0x1, RZ, 0xc0, !PT ;  /* 0x0000000100007812 */ /* 0x000fe200078ec0ff */
[----:B------:R1:W-:Y:S01]  /*60c0*/  STL [R1+0x2c], RZ ;  /* 0x00002cff01007387 */ /* 0x0003e20000100800 */
[----:B------:R-:W-:Y:S02]  /*60d0*/  CS2R R236, SRZ ;  /* 0x0000000000ec7805 */ /* 0x000fe4000001ff00 */
[----:B------:R-:W-:Y:S02]  /*60e0*/  CS2R R246, SRZ ;  /* 0x0000000000f67805 */ /* 0x000fe4000001ff00 */
[----:B------:R-:W-:Y:S01]  /*60f0*/  ISETP.NE.U32.AND P1, PT, R0, 0x1, PT ;  /* 0x000000010000780c */ /* 0x000fe20003f25070 */
[----:B------:R1:W-:Y:S01]  /*6100*/  STL [R1+0x20], RZ ;  /* 0x000020ff01007387 */ /* 0x0003e20000100800 */
[----:B------:R-:W-:Y:S03]  /*6110*/  CS2R R244, SRZ ;  /* 0x0000000000f47805 */ /* 0x000fe6000001ff00 */
[----:B------:R1:W-:Y:S04]  /*6120*/  STL [R1+0x24], RZ ;  /* 0x000024ff01007387 */ /* 0x0003e80000100800 */
[----:B------:R1:W-:Y:S04]  /*6130*/  STL [R1+0x48], RZ ;  /* 0x000048ff01007387 */ /* 0x0003e80000100800 */
[----:B------:R-:W4:Y:S01]  /*6140*/  @P1 S2R R2, SR_TID.X ;  /* 0x0000000000021919 */ /* 0x000f220000002100 */
[----:B------:R1:W-:Y:S04]  /*6150*/  STL [R1+0x4c], RZ ;  /* 0x00004cff01007387 */ /* 0x0003e80000100800 */
[----:B------:R1:W-:Y:S04]  /*6160*/  STL [R1+0x40], RZ ;  /* 0x000040ff01007387 */ /* 0x0003e80000100800 */
[----:B------:R1:W-:Y:S01]  /*6170*/  STL [R1+0x44], RZ ;  /* 0x000044ff01007387 */ /* 0x0003e20000100800 */
[C---:B----4-:R-:W-:Y:S02]  /*6180*/  @P1 IMAD.SHL.U32 R0, R2.reuse, 0x20, RZ ;  /* 0x0000002002001824 */ /* 0x050fe400078e00ff */
[----:B------:R-:W-:Y:S03]  /*6190*/  @P1 IMAD.SHL.U32 R2, R2, 0x4, RZ ;  /* 0x0000000402021824 */ /* 0x000fe600078e00ff */
[C---:B------:R-:W-:Y:S02]  /*61a0*/  @P1 LOP3.LUT R3, R0.reuse, 0x80, RZ, 0xc0, !PT ;  /* 0x0000008000031812 */ /* 0x040fe400078ec0ff */
[----:B------:R-:W-:Y:S02]  /*61b0*/  @P1 LOP3.LUT P2, RZ, R0, 0x80, RZ, 0xc0, !PT ;  /* 0x0000008000ff1812 */ /* 0x000fe4000784c0ff */
[----:B------:R-:W-:Y:S02]  /*61c0*/  @P1 LOP3.LUT R2, R3, 0x10, R2, 0xf8, !PT ;  /* 0x0000001003021812 */ /* 0x000fe400078ef802 */
[----:B------:R-:W-:Y:S02]  /*61d0*/  @P1 PLOP3.LUT P0, PT, P2, PT, PT, 0x80, 0x8 ;  /* 0x000000000008181c */ /* 0x000fe4000170f070 */
[----:B------:R-:W-:Y:S01]  /*61e0*/  @P1 LOP3.LUT R2, R2, 0xf60, R0, 0xf8, !PT ;  /* 0x00000f6002021812 */ /* 0x000fe200078ef800 */
[----:B-1----:R-:W-:Y:S10]  /*61f0*/  @!P5 BRA `(.L_x_96) ;  /* 0x00000000000cd947 */ /* 0x002ff40003800000 */
[----:B------:R-:W-:Y:S04]  /*6200*/  SHF.L.U32 R0, R6, 0x1f, RZ ;  /* 0x0000001f06007819 */ /* 0x000fe800000006ff */
[----:B------:R-:W1:Y:S02]  /*6210*/  SYNCS.PHASECHK.TRANS64.TRYWAIT P2, [UR44+0xf0], R0 ;  /* 0x0000f000ff0075a7 */ /* 0x000e64000804112c */
[----:B-1----:R-:W-:Y:S05]  /*6220*/  @!P2 BRA `(.L_x_97) ;  /* 0x0000005c00c4a947 */ /* 0x002fea0003800000 */
.L_x_96:
[----:B------:R-:W-:Y:S05]  /*6230*/  BSYNC B0 ;  /* 0x0000000000007941 */ /* 0x000fea0003800000 */
.L_x_95:
[----:B------:R4:W5:Y:S01]  /*6240*/  LDL.64 R16, [R1] ;  /* 0x0000000001107983 */ /* 0x0009620000100a00 */
[----:B------:R-:W-:Y:S02]  /*6250*/  CS2R R226, SRZ ;  /* 0x0000000000e27805 */ /* 0x000fe4000001ff00 */
[----:B------:R-:W-:Y:S02]  /*6260*/  CS2R R224, SRZ ;  /* 0x0000000000e07805 */ /* 0x000fe4000001ff00 */
[----:B------:R-:W-:Y:S01]  /*6270*/  CS2R R234, SRZ ;  /* 0x0000000000ea7805 */ /* 0x000fe2000001ff00 */
[----:B------:R4:W5:Y:S01]  /*6280*/  LDL.64 R18, [R1+0x8] ;  /* 0x0000080001127983 */ /* 0x0009620000100a00 */
[----:B------:R-:W-:Y:S02]  /*6290*/  CS2R R232, SRZ ;  /* 0x0000000000e87805 */ /* 0x000fe4000001ff00 */
[----:B------:R-:W-:Y:S02]  /*62a0*/  CS2R R242, SRZ ;  /* 0x0000000000f27805 */ /* 0x000fe4000001ff00 */
[----:B------:R-:W-:Y:S01]  /*62b0*/  CS2R R240, SRZ ;  /* 0x0000000000f07805 */ /* 0x000fe2000001ff00 */
[----:B------:R4:W2:Y:S01]  /*62c0*/  LDL.64 R12, [R1+0x20] ;  /* 0x00002000010c7983 */ /* 0x0008a20000100a00 */
[----:B------:R-:W-:Y:S02]  /*62d0*/  CS2R R250, SRZ ;  /* 0x0000000000fa7805 */ /* 0x000fe4000001ff00 */
[----:B------:R-:W-:Y:S01]  /*62e0*/  CS2R R248, SRZ ;  /* 0x0000000000f87805 */ /* 0x000fe2000001ff00 */
[----:B-1----:R-:W-:Y:S01]  /*62f0*/  @P1 VIADD R3, R2, UR44 ;  /* 0x0000002c02031c36 */ /* 0x002fe20008000000 */
[----:B------:R4:W2:Y:S01]  /*6300*/  LDL.64 R14, [R1+0x28] ;  /* 0x00002800010e7983 */ /* 0x0008a20000100a00 */
[----:B------:R-:W-:Y:S02]  /*6310*/  UIADD3 UR4, UPT, UPT, UR44, 0xf8, URZ ;  /* 0x000000f82c047890 */ /* 0x000fe4000fffe0ff */
[C---:B------:R-:W-:Y:S01]  /*6320*/  @P1 VIADD R0, R3.reuse, 0x10 ;  /* 0x0000001003001836 */ /* 0x040fe20000000000 */
[----:B------:R4:W3:Y:S01]  /*6330*/  LDL.64 R8, [R1+0x40] ;  /* 0x0000400001087983 */ /* 0x0008e20000100a00 */
[----:B------:R-:W-:Y:S01]  /*6340*/  @P0 VIADD R0, R3, 0xfffffff0 ;  /* 0xfffffff003000836 */ /* 0x000fe20000000000 */
[----:B------:R-:W-:Y:S02]  /*6350*/  UPRMT UR4, UR61, 0x654, UR4 ;  /* 0x000006543d047896 */ /* 0x000fe40008000004 */
[----:B------:R4:W3:Y:S04]  /*6360*/  LDL.64 R10, [R1+0x48] ;  /* 0x00004800010a7983 */ /* 0x0008e80000100a00 */
[----:B------:R-:W4:Y:S04]  /*6370*/  LDL.LU R6, [R1+0x64] ;  /* 0x0000640001067983 */ /* 0x000f280000300800 */
[----:B------:R-:W-:Y:S04]  /*6380*/  @P1 LDS.128 R220, [R2+UR44+0x200] ;  /* 0x0002002c02dc1984 */ /* 0x000fe80008000c00 */
[----:B------:R-:W-:Y:S04]  /*6390*/  @P1 LDS.128 R228, [R2+UR44+0x1200] ;  /* 0x0012002c02e41984 */ /* 0x000fe80008000c00 */
[----:B------:R-:W-:Y:S04]  /*63a0*/  @P1 LDS.128 R236, [R2+UR44+0x2200] ;  /* 0x0022002c02ec1984 */ /* 0x000fe80008000c00 */
[----:B------:R-:W-:Y:S04]  /*63b0*/  @P1 LDS.128 R244, [R2+UR44+0x3200] ;  /* 0x0032002c02f41984 */ /* 0x000fe80008000c00 */
[----:B------:R-:W-:Y:S04]  /*63c0*/  @P1 LDS.128 R224, [R0+0x200] ;  /* 0x0002000000e01984 */ /* 0x000fe80000000c00 */
[----:B------:R-:W-:Y:S04]  /*63d0*/  @P1 LDS.128 R232, [R0+0x1200] ;  /* 0x0012000000e81984 */ /* 0x000fe80000000c00 */
[----:B------:R-:W-:Y:S04]  /*63e0*/  @P1 LDS.128 R240, [R0+0x2200] ;  /* 0x0022000000f01984 */ /* 0x000fe80000000c00 */
[----:B------:R-:W-:Y:S04]  /*63f0*/  @P1 LDS.128 R248, [R0+0x3200] ;  /* 0x0032000000f81984 */ /* 0x000fe80000000c00 */
[----:B-----5:R-:W1:Y:S04]  /*6400*/  @P1 LDS.128 R16, [R2+UR44+0x4200] ;  /* 0x0042002c02101984 */ /* 0x020e680008000c00 */
[----:B--2---:R-:W2:Y:S04]  /*6410*/  @P1 LDS.128 R12, [R2+UR44+0x5200] ;  /* 0x0052002c020c1984 */ /* 0x004ea80008000c00 */
[----:B---3--:R-:W3:Y:S01]  /*6420*/  @P1 LDS.128 R8, [R2+UR44+0x6200] ;  /* 0x0062002c02081984 */ /* 0x008ee20008000c00 */
[----:B----4-:R-:W-:Y:S03]  /*6430*/  LOP3.LUT R6, R6, 0x1, RZ, 0x3c, !PT ;  /* 0x0000000106067812 */ /* 0x010fe600078e3cff */
[----:B-1----:R1:W-:Y:S04]  /*6440*/  @P1 STL.64 [R1], R16 ;  /* 0x0000001001001387 */ /* 0x0023e80000100a00 */
[----:B------:R4:W-:Y:S04]  /*6450*/  @P1 STL.64 [R1+0x8], R18 ;  /* 0x0000081201001387 */ /* 0x0009e80000100a00 */
[----:B--2---:R2:W-:Y:S04]  /*6460*/  @P1 STL.64 [R1+0x20], R12 ;  /* 0x0000200c01001387 */ /* 0x0045e80000100a00 */
[----:B------:R5:W-:Y:S04]  /*6470*/  @P1 STL.64 [R1+0x28], R14 ;  /* 0x0000280e01001387 */ /* 0x000be80000100a00 */
[----:B---3--:R3:W-:Y:S04]  /*6480*/  @P1 STL.64 [R1+0x40], R8 ;  /* 0x0000400801001387 */ /* 0x0087e80000100a00 */
[----:B------:R3:W-:Y:S01]  /*6490*/  @P1 STL.64 [R1+0x48], R10 ;  /* 0x0000480a01001387 */ /* 0x0007e20000100a00 */
[----:B-1----:R-:W-:Y:S02]  /*64a0*/  CS2R R16, SRZ ;  /* 0x0000000000107805 */ /* 0x002fe4000001ff00 */
[----:B----4-:R-:W-:Y:S02]  /*64b0*/  CS2R R18, SRZ ;  /* 0x0000000000127805 */ /* 0x010fe4000001ff00 */
[----:B--2---:R-:W-:Y:S04]  /*64c0*/  CS2R R12, SRZ ;  /* 0x00000000000c7805 */ /* 0x004fe8000001ff00 */
[----:B------:R-:W1:Y:S01]  /*64d0*/  @P1 LDS.128 R16, [R0+0x4200] ;  /* 0x0042000000101984 */ /* 0x000e620000000c00 */
[----:B-----5:R-:W-:Y:S02]  /*64e0*/  CS2R R14, SRZ ;  /* 0x00000000000e7805 */ /* 0x020fe4000001ff00 */
[----:B---3--:R-:W-:Y:S04]  /*64f0*/  CS2R R8, SRZ ;  /* 0x0000000000087805 */ /* 0x008fe8000001ff00 */
[----:B------:R-:W2:Y:S01]  /*6500*/  @P1 LDS.128 R12, [R0+0x5200] ;  /* 0x00520000000c1984 */ /* 0x000ea20000000c00 */
[----:B------:R-:W-:Y:S06]  /*6510*/  CS2R R10, SRZ ;  /* 0x00000000000a7805 */ /* 0x000fec000001ff00 */
[----:B------:R-:W3:Y:S01]  /*6520*/  @P1 LDS.128 R8, [R0+0x6200] ;  /* 0x0062000000081984 */ /* 0x000ee20000000c00 */
[----:B------:R-:W-:Y:S01]  /*6530*/  @!PT LDS RZ, [RZ] ;  /* 0x00000000fffff984 */ /* 0x000fe20000000800 */
[----:B------:R-:W-:Y:S01]  /*6540*/  @!PT LDS RZ, [RZ] ;  /* 0x00000000fffff984 */ /* 0x000fe20000000800 */
[----:B------:R-:W-:Y:S01]  /*6550*/  @!PT LDS RZ, [RZ] ;  /* 0x00000000fffff984 */ /* 0x000fe20000000800 */
[----:B------:R-:W-:Y:S01]  /*6560*/  @!PT LDS RZ, [RZ] ;  /* 0x00000000fffff984 */ /* 0x000fe20000000800 */
[----:B------:R4:W-:Y:S06]  /*6570*/  MEMBAR.ALL.CTA ;  /* 0x0000000000007992 */ /* 0x0009ec0000008000 */
[----:B----4-:R-:W4:Y:S04]  /*6580*/  FENCE.VIEW.ASYNC.S ;  /* 0x00000000000073c6 */ /* 0x010f280000000000 */
[----:B-1----:R1:W-:Y:S04]  /*6590*/  STL.64 [R1+0x10], R16 ;  /* 0x0000101001007387 */ /* 0x0023e80000100a00 */
[----:B------:R1:W-:Y:S01]  /*65a0*/  STL.64 [R1+0x18], R18 ;  /* 0x0000181201007387 */ /* 0x0003e20000100a00 */
[----:B----4-:R-:W-:Y:S03]  /*65b0*/  SYNCS.ARRIVE.TRANS64.RED.A1T0 RZ, [UR4], RZ ;  /* 0x000000ffffff79a7 */ /* 0x010fe60008100404 */
[----:B--2---:R1:W-:Y:S04]  /*65c0*/  STL.64 [R1+0x30], R12 ;  /* 0x0000300c01007387 */ /* 0x0043e80000100a00 */
[----:B------:R1:W-:Y:S04]  /*65d0*/  STL.64 [R1+0x38], R14 ;  /* 0x0000380e01007387 */ /* 0x0003e80000100a00 */
[----:B---3--:R1:W-:Y:S04]  /*65e0*/  STL.64 [R1+0x50], R8 ;  /* 0x0000500801007387 */ /* 0x0083e80000100a00 */
[----:B------:R1:W-:Y:S04]  /*65f0*/  STL.64 [R1+0x58], R10 ;  /* 0x0000580a01007387 */ /* 0x0003e80000100a00 */
[----:B------:R1:W-:Y:S02]  /*6600*/  STL [R1+0x64], R6 ;  /* 0x0000640601007387 */ /* 0x0003e40000100800 */
.L_x_94:
[----:B------:R-:W-:Y:S05]  /*6610*/  BSYNC B1 ;  /* 0x0000000000017941 */ /* 0x000fea0003800000 */
.L_x_93:
[----:B-1----:R-:W1:Y:S01]  /*6620*/  S2R R17, SR_TID.X ;  /* 0x0000000000117919 */ /* 0x002e620000002100 */
[----:B------:R-:W-:Y:S04]  /*6630*/  IMAD.U32 R0, RZ, RZ, UR43 ;  /* 0x0000002bff007e24 */ /* 0x000fe8000f8e00ff */
[----:B------:R-:W-:Y:S05]  /*6640*/  IMAD R16, R0, 0xe0, R216 ;  /* 0x000000e000107824 */ /* 0x000fea00078e02d8 */
[----:B------:R-:W-:Y:S02]  /*6650*/  SHF.R.U32.HI R0, RZ, 0x15, R16 ;  /* 0x00000015ff007819 */ /* 0x000fe40000011610 */
[----:B-1----:R-:W-:Y:S04]  /*6660*/  SHF.R.U32.HI R17, RZ, 0x5, R17 ;  /* 0x00000005ff117819 */ /* 0x002fe80000011611 */
[----:B------:R-:W-:Y:S01]  /*6670*/  LOP3.LUT P0, RZ, R0, 0x3, R17, 0x48, !PT ;  /* 0x0000000300ff7812 */ /* 0x000fe20007804811 */
[----:B------:R-:W-:Y:S01]  /*6680*/  @!UPT UIADD3 URZ, UPT, UPT, URZ, URZ, URZ ;  /* 0x000000fffffff290 */ /* 0x000fe2000fffe0ff */
[----:B--2---:R-:W-:Y:S11]  /*6690*/  @P4 BRA `(.L_x_98) ;  /* 0x0000000000084947 */ /* 0x004ff60003800000 */
[----:B------:R-:W1:Y:S02]  /*66a0*/  SYNCS.PHASECHK.TRANS64.TRYWAIT P1, [R5+URZ+0x130], R4 ;  /* 0x00013004050075a7 */ /* 0x000e6400080211ff */
[----:B-1----:R-:W-:Y:S05]  /*66b0*/  @!P1 BRA `(.L_x_99) ;  /* 0x0000005800b89947 */ /* 0x002fea0003800000 */
.L_x_98:
[----:B------:R-:W-:Y:S05]  /*66c0*/  @!P0 BRA `(.L_x_100) ;  /* 0x0000000000408947 */ /* 0x000fea0003800000 */
[----:B------:R-:W1:Y:S01]  /*66d0*/  LDCU.64 UR8, c[0x4][0x70] ;  /* 0x01000e00ff0877ac */ /* 0x000e620008000a00 */
[----:B------:R-:W-:Y:S01]  /*66e0*/  MOV R3, 0x0 ;  /* 0x0000000000037802 */ /* 0x000fe20000000f00 */
[----:B------:R-:W-:Y:S02]  /*66f0*/  HFMA2 R12, -RZ, RZ, 0, 5.9604644775390625e-08 ;  /* 0x00000001ff0c7431 */ /* 0x000fe400000001ff */
[----:B------:R-:W-:Y:S02]  /*6700*/  IMAD.MOV.U32 R8, RZ, RZ, 0x192 ;  /* 0x00000192ff087424 */ /* 0x000fe400078e00ff */
[----:B------:R-:W-:Y:S01]  /*6710*/  IMAD.MOV.U32 R13, RZ, RZ, RZ ;  /* 0x000000ffff0d7224 */ /* 0x000fe200078e00ff */
[----:B------:R-:W2:Y:S01]  /*6720*/  LDCU.64 UR6, c[0x4][0x78] ;  /* 0x01000f00ff0677ac */ /* 0x000ea20008000a00 */
[----:B------:R-:W4:Y:S01]  /*6730*/  LDC.64 R2, c[0x4][R3] ;  /* 0x0100000003027b82 */ /* 0x000f220000000a00 */
[----:B------:R-:W5:Y:S01]  /*6740*/  LDCU.64 UR4, c[0x4][0x10] ;  /* 0x01000200ff0477ac */ /* 0x000f620008000a00 */
[----:B-1----:R-:W-:Y:S01]  /*6750*/  MOV R5, UR9 ;  /* 0x0000000900057c02 */ /* 0x002fe20008000f00 */
[----:B------:R-:W-:Y:S01]  /*6760*/  IMAD.U32 R4, RZ, RZ, UR8 ;  /* 0x00000008ff047e24 */ /* 0x000fe2000f8e00ff */
[----:B--2---:R-:W-:Y:S01]  /*6770*/  MOV R7, UR7 ;  /* 0x0000000700077c02 */ /* 0x004fe20008000f00 */
[----:B------:R-:W-:Y:S01]  /*6780*/  IMAD.U32 R6, RZ, RZ, UR6 ;  /* 0x00000006ff067e24 */ /* 0x000fe2000f8e00ff */
[----:B-----5:R-:W-:Y:S01]  /*6790*/  MOV R11, UR5 ;  /* 0x00000005000b7c02 */ /* 0x020fe20008000f00 */
[----:B------:R-:W-:Y:S02]  /*67a0*/  IMAD.U32 R10, RZ, RZ, UR4 ;  /* 0x00000004ff0a7e24 */ /* 0x000fe4000f8e00ff */
[----:B------:R-:W-:Y:S07]  /*67b0*/  LEPC R20, `(.L_x_100) ;  /* 0x000000001014794e */ /* 0x000fee0000000000 */
[----:B---34-:R-:W-:Y:S05]  /*67c0*/  CALL.ABS.NOINC R2 ;  /* 0x0000000002007343 */ /* 0x018fea0003c00000 */
.L_x_100:
[----:B------:R-:W-:Y:S05]  /*67d0*/  WARPSYNC.ALL ;  /* 0x0000000000007948 */ /* 0x000fea0003800000 */
[C---:B------:R-:W-:Y:S01]  /*67e0*/  R2UR UR4, R16.reuse ;  /* 0x00000000100472ca */ /* 0x040fe200000e0000 */
[----:B------:R-:W-:Y:S05]  /*67f0*/  VIADD R0, R16, 0x20 ;  /* 0x0000002010007836 */ /* 0x000fea0000000000 */
[----:B------:R-:W-:Y:S04]  /*6800*/  SHF.R.U32.HI R0, RZ, 0x15, R0 ;  /* 0x00000015ff007819 */ /* 0x000fe80000011600 */
[----:B------:R-:W-:Y:S03]  /*6810*/  LOP3.LUT P0, RZ, R0, 0x3, R17, 0x48, !PT ;  /* 0x0000000300ff7812 */ /* 0x000fe60007804811 */
[----:B------:R-:W2:Y:S10]  /*6820*/  LDTM.x32 R184, tmem[UR4] ;  /* 0x0000000400b879ee */ /* 0x000eb400082c0000 */
[----:B--2---:R-:W-:Y:S05]  /*6830*/  @!P0 BRA `(.L_x_101) ;  /* 0x0000000000408947 */ /* 0x004fea0003800000 */
        /* <DEDUP_REMOVED lines=16> */
.L_x_101:
[----:B------:R-:W-:Y:S05]  /*6940*/  WARPSYNC.ALL ;  /* 0x0000000000007948 */ /* 0x000fea0003800000 */
[C---:B------:R-:W-:Y:S01]  /*6950*/  R2UR UR4, R16.reuse ;  /* 0x00000000100472ca */ /* 0x040fe200000e0000 */
[----:B------:R-:W-:Y:S05]  /*6960*/  VIADD R0, R16, 0x40 ;  /* 0x0000004010007836 */ /* 0x000fea0000000000 */
[----:B------:R-:W-:Y:S04]  /*6970*/  SHF.R.U32.HI R0, RZ, 0x15, R0 ;  /* 0x00000015ff007819 */ /* 0x000fe80000011600 */
[----:B------:R-:W-:Y:S03]  /*6980*/  LOP3.LUT P0, RZ, R0, 0x3, R17, 0x48, !PT ;  /* 0x0000000300ff7812 */ /* 0x000fe60007804811 */
[----:B------:R-:W2:Y:S10]  /*6990*/  LDTM.x32 R152, tmem[UR4+0x20] ;  /* 0x00002004009879ee */ /* 0x000eb400082c0000 */
        /* <DEDUP_REMOVED lines=17> */
.L_x_102:
        /* <DEDUP_REMOVED lines=23> */
.L_x_103:
        /* <DEDUP_REMOVED lines=23> */
.L_x_104:
        /* <DEDUP_REMOVED lines=23> */
.L_x_105:
        /* <DEDUP_REMOVED lines=23> */
.L_x_106:
[----:B------:R-:W2:Y:S01]  /*7070*/  S2R R0, SR_TID.X ;  /* 0x0000000000007919 */ /* 0x000ea20000002100 */
[----:B------:R-:W-:Y:S05]  /*7080*/  WARPSYNC.ALL ;  /* 0x0000000000007948 */ /* 0x000fea0003800000 */
[----:B--2---:R-:W-:Y:S01]  /*7090*/  LOP3.LUT P1, RZ, R0, 0x60, RZ, 0xc0, !PT ;  /* 0x0000006000ff7812 */ /* 0x004fe2000782c0ff */
[----:B---3--:R-:W-:Y:S01]  /*70a0*/  IMAD R0, R217, R184, RZ ;  /* 0x000000b8d9007224 */ /* 0x008fe200078e02ff */
[C---:B------:R-:W-:Y:S01]  /*70b0*/  PRMT R2, R220.reuse, 0x8880, RZ ;  /* 0x00008880dc027816 */ /* 0x040fe200000000ff */
[----:B------:R-:W2:Y:S01]  /*70c0*/  LDL.LU R252, [R1+0xc] ;  /* 0x00000c0001fc7983 */ /* 0x000ea20000300800 */
[C---:B------:R-:W-:Y:S01]  /*70d0*/  SHF.L.U32 R3, R220.reuse, 0x10, RZ ;  /* 0x00000010dc037819 */ /* 0x040fe200000006ff */
[----:B------:R-:W-:Y:S01]  /*70e0*/  IMAD.SHL.U32 R8, R221, 0x100, RZ ;  /* 0x00000100dd087824 */ /* 0x000fe200078e00ff */
[----:B-1----:R-:W-:Y:S01]  /*70f0*/  SHF.L.U32 R4, R220, 0x8, RZ ;  /* 0x00000008dc047819 */ /* 0x002fe200000006ff */
[----:B------:R-:W-:Y:S01]  /*7100*/  IMAD R0, R2, R219, R0 ;  /* 0x000000db02007224 */ /* 0x000fe200078e0200 */
[----:B------:R-:W-:Y:S01]  /*7110*/  SHF.R.S32.HI R3, RZ, 0x18, R3 ;  /* 0x00000018ff037819 */ /* 0x000fe20000011403 */
[C---:B------:R-:W-:Y:S01]  /*7120*/  IMAD R2, R217.reuse, R185, RZ ;  /* 0x000000b9d9027224 */ /* 0x040fe200078e02ff */
[----:B------:R-:W-:Y:S01]  /*7130*/  SHF.R.S32.HI R4, RZ, 0x18, R4 ;  /* 0x00000018ff047819 */ /* 0x000fe20000011404 */
[----:B------:R-:W-:Y:S01]  /*7140*/  IMAD R17, R217, R200, RZ ;  /* 0x000000c8d9117224 */ /* 0x000fe200078e02ff */
[----:B------:R-:W-:Y:S01]  /*7150*/  SHF.R.S32.HI R5, RZ, 0x18, R220 ;  /* 0x00000018ff057819 */ /* 0x000fe200000114dc */
[----:B------:R-:W-:Y:S01]  /*7160*/  IMAD R2, R3, R219, R2 ;  /* 0x000000db03027224 */ /* 0x000fe200078e0202 */
[----:B------:R-:W-:Y:S01]  /*7170*/  PRMT R6, R221, 0x8880, RZ ;  /* 0x00008880dd067816 */ /* 0x000fe200000000ff */
[----:B------:R-:W-:Y:S01]  /*7180*/  IMAD R3, R217, R186, RZ ;  /* 0x000000bad9037224 */ /* 0x000fe200078e02ff */
[----:B------:R-:W-:Y:S01]  /*7190*/  SHF.L.U32 R7, R221, 0x10, RZ ;  /* 0x00000010dd077819 */ /* 0x000fe200000006ff */
[C---:B------:R-:W-:Y:S01]  /*71a0*/  IMAD R22, R217.reuse, R205, RZ ;  /* 0x000000cdd9167224 */ /* 0x040fe200078e02ff */
[----:B------:R-:W-:Y:S01]  /*71b0*/  SHF.R.S32.HI R8, RZ, 0x18, R8 ;  /* 0x00000018ff087819 */ /* 0x000fe20000011408 */
[----:B------:R-:W-:Y:S01]  /*71c0*/  IMAD R3, R4, R219, R3 ;  /* 0x000000db04037224 */ /* 0x000fe200078e0203 */
[----:B------:R-:W-:Y:S01]  /*71d0*/  SHF.R.S32.HI R7, RZ, 0x18, R7 ;  /* 0x00000018ff077819 */ /* 0x000fe20000011407 */
[C---:B------:R-:W-:Y:S01]  /*71e0*/  IMAD R4, R217.reuse, R187, RZ ;  /* 0x000000bbd9047224 */ /* 0x040fe200078e02ff */
[----:B------:R-:W-:Y:S01]  /*71f0*/  SHF.R.S32.HI R9, RZ, 0x18, R221 ;  /* 0x00000018ff097819 */ /* 0x000fe200000114dd */
[----:B------:R-:W-:Y:S01]  /*7200*/  IMAD R186, R217, R209, RZ ;  /* 0x000000d1d9ba7224 */ /* 0x000fe200078e02ff */
[C---:B------:R-:W-:Y:S01]  /*7210*/  PRMT R10, R222.reuse, 0x8880, RZ ;  /* 0x00008880de0a7816 */ /* 0x040fe200000000ff */
[-C--:B------:R-:W-:Y:S01]  /*7220*/  IMAD R4, R5, R219.reuse, R4 ;  /* 0x000000db05047224 */ /* 0x080fe200078e0204 */
[C---:B------:R-:W-:Y:S01]  /*7230*/  SHF.L.U32 R11, R222.reuse, 0x10, RZ ;  /* 0x00000010de0b7819 */ /* 0x040fe200000006ff */
[C---:B------:R-:W-:Y:S01]  /*7240*/  IMAD R5, R217.reuse, R188, RZ ;  /* 0x000000bcd9057224 */ /* 0x040fe200078e02ff */
        /* <DEDUP_REMOVED lines=8> */
[----:B------:R-:W-:Y:S01]  /*72d0*/  PRMT R14, R223, 0x8880, RZ ;  /* 0x00008880df0e7816 */ /* 0x000fe200000000ff */
[-C--:B------:R-:W-:Y:S01]  /*72e0*/  IMAD R6, R7, R219.reuse, R6 ;  /* 0x000000db07067224 */ /* 0x080fe200078e0206 */
[----:B------:R-:W-:Y:S01]  /*72f0*/  SHF.L.U32 R15, R223, 0x10, RZ ;  /* 0x00000010df0f7819 */ /* 0x000fe200000006ff */
[----:B------:R-:W-:Y:S01]  /*7300*/  IMAD R7, R217, R190, RZ ;  /* 0x000000bed9077224 */ /* 0x000fe200078e02ff */
[----:B------:R-:W-:Y:S01]  /*7310*/  R2UR UR4, R16 ;  /* 0x00000000100472ca */ /* 0x000fe200000e0000 */
[----:B------:R-:W-:Y:S01]  /*7320*/  IMAD.SHL.U32 R16, R223, 0x100, RZ ;  /* 0x00000100df107824 */ /* 0x000fe200078e00ff */
[----:B------:R-:W-:Y:S01]  /*7330*/  SHF.R.S32.HI R15, RZ, 0x18, R15 ;  /* 0x00000018ff0f7819 */ /* 0x000fe2000001140f */
[----:B------:R-:W-:Y:S01]  /*7340*/  IMAD R7, R8, R219, R7 ;  /* 0x000000db08077224 */ /* 0x000fe200078e0207 */
[----:B------:R-:W-:Y:S01]  /*7350*/  SHF.R.S32.HI R18, RZ, 0x18, R223 ;  /* 0x00000018ff127819 */ /* 0x000fe200000114df */
[C---:B------:R-:W-:Y:S01]  /*7360*/  IMAD R8, R217.reuse, R191, RZ ;  /* 0x000000bfd9087224 */ /* 0x040fe200078e02ff */
[----:B------:R-:W-:Y:S01]  /*7370*/  SHF.R.S32.HI R16, RZ, 0x18, R16 ;  /* 0x00000018ff107819 */ /* 0x000fe20000011410 */
[----:B------:R-:W-:Y:S01]  /*7380*/  IMAD R189, R217, R212, RZ ;  /* 0x000000d4d9bd7224 */ /* 0x000fe200078e02ff */
[C---:B------:R-:W-:Y:S01]  /*7390*/  SHF.L.U32 R20, R224.reuse, 0x10, RZ ;  /* 0x00000010e0147819 */ /* 0x040fe200000006ff */
[----:B------:R-:W-:Y:S01]  /*73a0*/  IMAD R8, R9, R219, R8 ;  /* 0x000000db09087224 */ /* 0x000fe200078e0208 */
[C---:B------:R-:W-:Y:S01]  /*73b0*/  PRMT R19, R224.reuse, 0x8880, RZ ;  /* 0x00008880e0137816 */ /* 0x040fe200000000ff */
[C---:B------:R-:W-:Y:S01]  /*73c0*/  IMAD R9, R217.reuse, R192, RZ ;  /* 0x000000c0d9097224 */ /* 0x040fe200078e02ff */
[----:B------:R-:W-:Y:S01]  /*73d0*/  SHF.L.U32 R21, R224, 0x8, RZ ;  /* 0x00000008e0157819 */ /* 0x000fe200000006ff */
[C---:B------:R-:W-:Y:S01]  /*73e0*/  IMAD R190, R217.reuse, R213, RZ ;  /* 0x000000d5d9be7224 */ /* 0x040fe200078e02ff */
[----:B------:R-:W-:Y:S01]  /*73f0*/  SHF.R.S32.HI R20, RZ, 0x18, R20 ;  /* 0x00000018ff147819 */ /* 0x000fe20000011414 */
[----:B------:R-:W-:Y:S01]  /*7400*/  IMAD R9, R10, R219, R9 ;  /* 0x000000db0a097224 */ /* 0x000fe200078e0209 */
[----:B------:R-:W-:Y:S01]  /*7410*/  SHF.R.S32.HI R21, RZ, 0x18, R21 ;  /* 0x00000018ff157819 */ /* 0x000fe20000011415 */
[----:B------:R-:W-:Y:S01]  /*7420*/  IMAD R10, R217, R193, RZ ;  /* 0x000000c1d90a7224 */ /* 0x000fe200078e02ff */
[C---:B------:R-:W-:Y:S01]  /*7430*/  SHF.L.U32 R185, R225.reuse, 0x10, RZ ;  /* 0x00000010e1b97819 */ /* 0x040fe200000006ff */
[----:B------:R-:W-:Y:S01]  /*7440*/  IMAD.SHL.U32 R193, R225, 0x100, RZ ;  /* 0x00000100e1c17824 */ /* 0x000fe200078e00ff */
[----:B------:R-:W-:Y:S01]  /*7450*/  SHF.R.S32.HI R23, RZ, 0x18, R224 ;  /* 0x00000018ff177819 */ /* 0x000fe200000114e0 */
[-C--:B------:R-:W-:Y:S01]  /*7460*/  IMAD R10, R11, R219.reuse, R10 ;  /* 0x000000db0b0a7224 */ /* 0x080fe200078e020a */
[----:B------:R-:W-:Y:S01]  /*7470*/  PRMT R184, R225, 0x8880, RZ ;  /* 0x00008880e1b87816 */ /* 0x000fe200000000ff */
[C---:B------:R-:W-:Y:S01]  /*7480*/  IMAD R11, R217.reuse, R194, RZ ;  /* 0x000000c2d90b7224 */ /* 0x040fe200078e02ff */
[----:B------:R-:W-:Y:S01]  /*7490*/  SHF.R.S32.HI R185, RZ, 0x18, R185 ;  /* 0x00000018ffb97819 */ /* 0x000fe200000114b9 */
[C---:B------:R-:W-:Y:S01]  /*74a0*/  IMAD R191, R217.reuse, R214, RZ ;  /* 0x000000d6d9bf7224 */ /* 0x040fe200078e02ff */
[----:B------:R-:W-:Y:S01]  /*74b0*/  SHF.R.S32.HI R193, RZ, 0x18, R193 ;  /* 0x00000018ffc17819 */ /* 0x000fe200000114c1 */
[----:B------:R-:W-:Y:S01]  /*74c0*/  IMAD R11, R12, R219, R11 ;  /* 0x000000db0c0b7224 */ /* 0x000fe200078e020b */
[----:B------:R-:W-:Y:S01]  /*74d0*/  SHF.R.S32.HI R194, RZ, 0x18, R225 ;  /* 0x00000018ffc27819 */ /* 0x000fe200000114e1 */
[C---:B------:R-:W-:Y:S01]  /*74e0*/  IMAD R12, R217.reuse, R195, RZ ;  /* 0x000000c3d90c7224 */ /* 0x040fe200078e02ff */
[C---:B------:R-:W-:Y:S01]  /*74f0*/  PRMT R195, R226.reuse, 0x8880, RZ ;  /* 0x00008880e2c37816 */ /* 0x040fe200000000ff */
[----:B------:R-:W-:Y:S01]  /*7500*/  IMAD R192, R217, R215, RZ ;  /* 0x000000d7d9c07224 */ /* 0x000fe200078e02ff */
[----:B------:R-:W-:Y:S01]  /*7510*/  PRMT R200, R231, 0x8880, RZ ;  /* 0x00008880e7c87816 */ /* 0x000fe200000000ff */
[-C--:B------:R-:W-:Y:S01]  /*7520*/  IMAD R12, R13, R219.reuse, R12 ;  /* 0x000000db0d0c7224 */ /* 0x080fe200078e020c */
[----:B------:R-:W-:Y:S01]  /*7530*/  SHF.L.U32 R205, R235, 0x10, RZ ;  /* 0x00000010ebcd7819 */ /* 0x000fe200000006ff */
[C---:B------:R-:W-:Y:S01]  /*7540*/  IMAD R13, R217.reuse, R196, RZ ;  /* 0x000000c4d90d7224 */ /* 0x040fe200078e02ff */
[----:B------:R-:W-:Y:S01]  /*7550*/  SHF.L.U32 R196, R226, 0x10, RZ ;  /* 0x00000010e2c47819 */ /* 0x000fe200000006ff */
[----:B------:R-:W-:Y:S01]  /*7560*/  IMAD R152, R217, R152, RZ ;  /* 0x00000098d9987224 */ /* 0x000fe200078e02ff */
[----:B------:R-:W-:Y:S01]  /*7570*/  PRMT R212, R239, 0x8880, RZ ;  /* 0x00008880efd47816 */ /* 0x000fe200000000ff */
[----:B------:R-:W-:Y:S01]  /*7580*/  IMAD R13, R14, R219, R13 ;  /* 0x000000db0e0d7224 */ /* 0x000fe200078e020d */
[----:B------:R-:W-:Y:S01]  /*7590*/  SHF.R.S32.HI R196, RZ, 0x18, R196 ;  /* 0x00000018ffc47819 */ /* 0x000fe200000114c4 */
[----:B------:R-:W-:Y:S01]  /*75a0*/  IMAD R14, R217, R197, RZ ;  /* 0x000000c5d90e7224 */ /* 0x000fe200078e02ff */
[----:B------:R-:W-:Y:S01]  /*75b0*/  SHF.L.U32 R213, R239, 0x10, RZ ;  /* 0x00000010efd57819 */ /* 0x000fe200000006ff */
[----:B------:R-:W-:Y:S01]  /*75c0*/  IMAD.SHL.U32 R197, R227, 0x100, RZ ;  /* 0x00000100e3c57824 */ /* 0x000fe200078e00ff */
[C---:B------:R-:W-:Y:S01]  /*75d0*/  PRMT R209, R242.reuse, 0x8880, RZ ;  /* 0x00008880f2d17816 */ /* 0x040fe200000000ff */
[----:B------:R-:W-:Y:S01]  /*75e0*/  IMAD R14, R15, R219, R14 ;  /* 0x000000db0f0e7224 */ /* 0x000fe200078e020e */
[----:B------:R-:W-:Y:S01]  /*75f0*/  SHF.L.U32 R210, R242, 0x10, RZ ;  /* 0x00000010f2d27819 */ /* 0x000fe200000006ff */
[C---:B------:R-:W-:Y:S01]  /*7600*/  IMAD R15, R217.reuse, R198, RZ ;  /* 0x000000c6d90f7224 */ /* 0x040fe200078e02ff */
[----:B------:R-:W-:Y:S01]  /*7610*/  SHF.R.S32.HI R197, RZ, 0x18, R197 ;  /* 0x00000018ffc57819 */ /* 0x000fe200000114c5 */
[----:B------:R-:W-:Y:S01]  /*7620*/  IMAD R153, R217, R153, RZ ;  /* 0x00000099d9997224 */ /* 0x000fe200078e02ff */
[----:B------:R-:W-:Y:S01]  /*7630*/  SHF.R.S32.HI R198, RZ, 0x18, R227 ;  /* 0x00000018ffc67819 */ /* 0x000fe200000114e3 */
[----:B------:R-:W-:Y:S01]  /*7640*/  IMAD R15, R16, R219, R15 ;  /* 0x000000db100f7224 */ /* 0x000fe200078e020f */
[----:B------:R-:W-:Y:S01]  /*7650*/  PRMT R214, R243, 0x8880, RZ ;  /* 0x00008880f3d67816 */ /* 0x000fe200000000ff */
[C---:B------:R-:W-:Y:S01]  /*7660*/  IMAD R16, R217.reuse, R199, RZ ;  /* 0x000000c7d9107224 */ /* 0x040fe200078e02ff */
[----:B------:R-:W-:Y:S01]  /*7670*/  SHF.R.S32.HI R199, RZ, 0x18, R231 ;  /* 0x00000018ffc77819 */ /* 0x000fe200000114e7 */
[----:B------:R-:W-:Y:S01]  /*7680*/  IMAD R154, R217, R154, RZ ;  /* 0x0000009ad99a7224 */ /* 0x000fe200078e02ff */
[C---:B------:R-:W-:Y:S01]  /*7690*/  SHF.L.U32 R220, R243.reuse, 0x10, RZ ;  /* 0x00000010f3dc7819 */ /* 0x040fe200000006ff */
[----:B------:R-:W-:Y:S01]  /*76a0*/  IMAD R16, R18, R219, R16 ;  /* 0x000000db12107224 */ /* 0x000fe200078e0210 */
[----:B------:R-:W-:Y:S01]  /*76b0*/  SHF.L.U32 R218, R243, 0x8, RZ ;  /* 0x00000008f3da7819 */ /* 0x000fe200000006ff */
[----:B------:R-:W-:Y:S01]  /*76c0*/  IMAD R18, R217, R201, RZ ;  /* 0x000000c9d9127224 */ /* 0x000fe200078e02ff */
[----:B------:R-:W-:Y:S01]  /*76d0*/  SHF.L.U32 R201, R231, 0x10, RZ ;  /* 0x00000010e7c97819 */ /* 0x000fe200000006ff */
[-C--:B------:R-:W-:Y:S01]  /*76e0*/  IMAD R17, R19, R219.reuse, R17 ;  /* 0x000000db13117224 */ /* 0x080fe200078e0211 */
[C---:B------:R-:W-:Y:S01]  /*76f0*/  SHF.L.U32 R222, R246.reuse, 0x10, RZ ;  /* 0x00000010f6de7819 */ /* 0x040fe200000006ff */
[----:B------:R-:W-:Y:S01]  /*7700*/  IMAD R19, R217, R202, RZ ;  /* 0x000000cad9137224 */ /* 0x000fe200078e02ff */
[----:B------:R-:W-:Y:S01]  /*7710*/  SHF.L.U32 R223, R246, 0x8, RZ ;  /* 0x00000008f6df7819 */ /* 0x000fe200000006ff */
[----:B------:R-:W-:Y:S01]  /*7720*/  IMAD R18, R20, R219, R18 ;  /* 0x000000db14127224 */ /* 0x000fe200078e0212 */
[----:B------:R-:W-:Y:S01]  /*7730*/  PRMT R224, R247, 0x8880, RZ ;  /* 0x00008880f7e07816 */ /* 0x000fe200000000ff */
[----:B------:R-:W-:Y:S01]  /*7740*/  IMAD R20, R217, R203, RZ ;  /* 0x000000cbd9147224 */ /* 0x000fe200078e02ff */
[----:B------:R-:W-:Y:S01]  /*7750*/  SHF.L.U32 R221, R250, 0x10, RZ ;  /* 0x00000010fadd7819 */ /* 0x000fe200000006ff */
[-C--:B------:R-:W-:Y:S01]  /*7760*/  IMAD R19, R21, R219.reuse, R19 ;  /* 0x000000db15137224 */ /* 0x080fe200078e0213 */
[----:B------:R-:W1:Y:S01]  /*7770*/  S2UR UR6, SR_CgaCtaId ;  /* 0x00000000000679c3 */ /* 0x000e620000008800 */
[----:B------:R-:W-:Y:S01]  /*7780*/  IMAD R21, R217, R204, RZ ;  /* 0x000000ccd9157224 */ /* 0x000fe200078e02ff */
[----:B------:R-:W-:Y:S01]  /*7790*/  PRMT R204, R235, 0x8880, RZ ;  /* 0x00008880ebcc7816 */ /* 0x000fe200000000ff */
[-C--:B------:R-:W-:Y:S01]  /*77a0*/  IMAD R20, R23, R219.reuse, R20 ;  /* 0x000000db17147224 */ /* 0x080fe200078e0214 */
[----:B------:R-:W-:Y:S01]  /*77b0*/  BSSY.RECONVERGENT B0, `(.L_x_107) ;  /* 0x00003d5000007945 */ /* 0x000fe20003800200 */
[-C--:B------:R-:W-:Y:S02]  /*77c0*/  IMAD R21, R184, R219.reuse, R21 ;  /* 0x000000dbb8157224 */ /* 0x080fe400078e0215 */
[----:B------:R-:W-:Y:S01]  /*77d0*/  IMAD R23, R217, R206, RZ ;  /* 0x000000ced9177224 */ /* 0x000fe200078e02ff */
[C---:B------:R-:W-:Y:S01]  /*77e0*/  SHF.L.U32 R206, R238.reuse, 0x10, RZ ;  /* 0x00000010eece7819 */ /* 0x040fe200000006ff */
[----:B------:R-:W-:Y:S02]  /*77f0*/  IMAD R22, R185, R219, R22 ;  /* 0x000000dbb9167224 */ /* 0x000fe400078e0216 */
[----:B------:R-:W-:Y:S01]  /*7800*/  IMAD R184, R217, R207, RZ ;  /* 0x000000cfd9b87224 */ /* 0x000fe200078e02ff */
[----:B------:R-:W-:Y:S01]  /*7810*/  SHF.L.U32 R207, R238, 0x8, RZ ;  /* 0x00000008eecf7819 */ /* 0x000fe200000006ff */
[-C--:B------:R-:W-:Y:S01]  /*7820*/  IMAD R23, R193, R219.reuse, R23 ;  /* 0x000000dbc1177224 */ /* 0x080fe200078e0217 */
[----:B------:R-:W-:Y:S01]  /*7830*/  SHF.L.U32 R193, R226, 0x8, RZ ;  /* 0x00000008e2c17819 */ /* 0x000fe200000006ff */
[----:B------:R-:W-:Y:S01]  /*7840*/  IMAD R185, R217, R208, RZ ;  /* 0x000000d0d9b97224 */ /* 0x000fe200078e02ff */
[----:B------:R-:W-:Y:S01]  /*7850*/  SHF.L.U32 R208, R235, 0x8, RZ ;  /* 0x00000008ebd07819 */ /* 0x000fe200000006ff */
[-C--:B------:R-:W-:Y:S01]  /*7860*/  IMAD R184, R194, R219.reuse, R184 ;  /* 0x000000dbc2b87224 */ /* 0x080fe200078e02b8 */
[----:B------:R-:W-:Y:S01]  /*7870*/  SHF.R.S32.HI R193, RZ, 0x18, R193 ;  /* 0x00000018ffc17819 */ /* 0x000fe200000114c1 */
[-C--:B------:R-:W-:Y:S01]  /*7880*/  IMAD R185, R195, R219.reuse, R185 ;  /* 0x000000dbc3b97224 */ /* 0x080fe200078e02b9 */
[----:B------:R-:W-:Y:S01]  /*7890*/  SHF.R.S32.HI R194, RZ, 0x18, R226 ;  /* 0x00000018ffc27819 */ /* 0x000fe200000114e2 */
[-C--:B------:R-:W-:Y:S01]  /*78a0*/  IMAD R186, R196, R219.reuse, R186 ;  /* 0x000000dbc4ba7224 */ /* 0x080fe200078e02ba */
[----:B------:R-:W-:Y:S01]  /*78b0*/  SHF.L.U32 R196, R227, 0x10, RZ ;  /* 0x00000010e3c47819 */ /* 0x000fe200000006ff */
[----:B------:R-:W-:Y:S01]  /*78c0*/  IMAD.SHL.U32 R202, R231, 0x100, RZ ;  /* 0x00000100e7ca7824 */ /* 0x000fe200078e00ff */
[----:B------:R-:W-:Y:S01]  /*78d0*/  PRMT R195, R227, 0x8880, RZ ;  /* 0x00008880e3c37816 */ /* 0x000fe200000000ff */
[-C--:B------:R-:W-:Y:S01]  /*78e0*/  IMAD R187, R193, R219.reuse, R187 ;  /* 0x000000dbc1bb7224 */ /* 0x080fe200078e02bb */
[----:B------:R-:W-:Y:S01]  /*78f0*/  SHF.R.S32.HI R196, RZ, 0x18, R196 ;  /* 0x00000018ffc47819 */ /* 0x000fe200000114c4 */
[-C--:B------:R-:W-:Y:S01]  /*7900*/  IMAD R188, R194, R219.reuse, R188 ;  /* 0x000000dbc2bc7224 */ /* 0x080fe200078e02bc */
[C---:B------:R-:W-:Y:S01]  /*7910*/  SHF.L.U32 R194, R228.reuse, 0x10, RZ ;  /* 0x00000010e4c27819 */ /* 0x040fe200000006ff */
[-C--:B------:R-:W-:Y:S01]  /*7920*/  IMAD R189, R195, R219.reuse, R189 ;  /* 0x000000dbc3bd7224 */ /* 0x080fe200078e02bd */
[----:B------:R-:W-:Y:S01]  /*7930*/  PRMT R193, R228, 0x8880, RZ ;  /* 0x00008880e4c17816 */ /* 0x000fe200000000ff */
[-C--:B------:R-:W-:Y:S01]  /*7940*/  IMAD R190, R196, R219.reuse, R190 ;  /* 0x000000dbc4be7224 */ /* 0x080fe200078e02be */
[----:B------:R-:W-:Y:S01]  /*7950*/  SHF.L.U32 R195, R228, 0x8, RZ ;  /* 0x00000008e4c37819 */ /* 0x000fe200000006ff */
[-C--:B------:R-:W-:Y:S01]  /*7960*/  IMAD R191, R197, R219.reuse, R191 ;  /* 0x000000dbc5bf7224 */ /* 0x080fe200078e02bf */
[----:B------:R-:W-:Y:S01]  /*7970*/  SHF.R.S32.HI R194, RZ, 0x18, R194 ;  /* 0x00000018ffc27819 */ /* 0x000fe200000114c2 */
[-C--:B------:R-:W-:Y:S01]  /*7980*/  IMAD R192, R198, R219.reuse, R192 ;  /* 0x000000dbc6c07224 */ /* 0x080fe200078e02c0 */
[----:B------:R-:W-:Y:S01]  /*7990*/  SHF.R.S32.HI R195, RZ, 0x18, R195 ;  /* 0x00000018ffc37819 */ /* 0x000fe200000114c3 */
[-C--:B------:R-:W-:Y:S01]  /*79a0*/  IMAD R152, R193, R219.reuse, R152 ;  /* 0x000000dbc1987224 */ /* 0x080fe200078e0298 */
[----:B------:R-:W-:Y:S01]  /*79b0*/  SHF.R.S32.HI R193, RZ, 0x18, R228 ;  /* 0x00000018ffc17819 */ /* 0x000fe200000114e4 */
[----:B------:R-:W-:Y:S01]  /*79c0*/  IMAD R153, R194, R219, R153 ;  /* 0x000000dbc2997224 */ /* 0x000fe200078e0299 */
[----:B------:R-:W-:Y:S01]  /*79d0*/  PRMT R194, R229, 0x8880, RZ ;  /* 0x00008880e5c27816 */ /* 0x000fe200000000ff */
[----:B------:R-:W-:Y:S01]  /*79e0*/  IMAD R155, R217, R155, RZ ;  /* 0x0000009bd99b7224 */ /* 0x000fe200078e02ff */
[C---:B------:R-:W-:Y:S01]  /*79f0*/  SHF.L.U32 R196, R230.reuse, 0x10, RZ ;  /* 0x00000010e6c47819 */ /* 0x040fe200000006ff */
[-C--:B------:R-:W-:Y:S01]  /*7a00*/  IMAD R154, R195, R219.reuse, R154 ;  /* 0x000000dbc39a7224 */ /* 0x080fe200078e029a */
[----:B------:R-:W-:Y:S01]  /*7a10*/  SHF.L.U32 R195, R229, 0x10, RZ ;  /* 0x00000010e5c37819 */ /* 0x000fe200000006ff */
[----:B------:R-:W-:Y:S01]  /*7a20*/  IMAD R155, R193, R219, R155 ;  /* 0x000000dbc19b7224 */ /* 0x000fe200078e029b */
[----:B------:R-:W-:Y:S01]  /*7a30*/  SHF.L.U32 R197, R230, 0x8, RZ ;  /* 0x00000008e6c57819 */ /* 0x000fe200000006ff */
[----:B------:R-:W-:Y:S01]  /*7a40*/  IMAD.SHL.U32 R193, R229, 0x100, RZ ;  /* 0x00000100e5c17824 */ /* 0x000fe200078e00ff */
[----:B------:R-:W-:Y:S01]  /*7a50*/  SHF.R.S32.HI R195, RZ, 0x18, R195 ;  /* 0x00000018ffc37819 */ /* 0x000fe200000114c3 */
[C---:B------:R-:W-:Y:S01]  /*7a60*/  IMAD R156, R217.reuse, R156, RZ ;  /* 0x0000009cd99c7224 */ /* 0x040fe200078e02ff */
[----:B------:R-:W-:Y:S01]  /*7a70*/  SHF.R.S32.HI R196, RZ, 0x18, R196 ;  /* 0x00000018ffc47819 */ /* 0x000fe200000114c4 */
[C---:B------:R-:W-:Y:S01]  /*7a80*/  IMAD R157, R217.reuse, R157, RZ ;  /* 0x0000009dd99d7224 */ /* 0x040fe200078e02ff */
[----:B------:R-:W-:Y:S01]  /*7a90*/  SHF.R.S32.HI R193, RZ, 0x18, R193 ;  /* 0x00000018ffc17819 */ /* 0x000fe200000114c1 */
[-C--:B------:R-:W-:Y:S01]  /*7aa0*/  IMAD R156, R194, R219.reuse, R156 ;  /* 0x000000dbc29c7224 */ /* 0x080fe200078e029c */
[----:B------:R-:W-:Y:S01]  /*7ab0*/  SHF.R.S32.HI R194, RZ, 0x18, R229 ;  /* 0x00000018ffc27819 */ /* 0x000fe200000114e5 */
[----:B------:R-:W-:Y:S01]  /*7ac0*/  IMAD R158, R217, R158, RZ ;  /* 0x0000009ed99e7224 */ /* 0x000fe200078e02ff */
[----:B------:R-:W-:Y:S01]  /*7ad0*/  SHF.R.S32.HI R197, RZ, 0x18, R197 ;  /* 0x00000018ffc57819 */ /* 0x000fe200000114c5 */
[----:B------:R-:W-:Y:S01]  /*7ae0*/  IMAD R157, R195, R219, R157 ;  /* 0x000000dbc39d7224 */ /* 0x000fe200078e029d */
[----:B------:R-:W-:Y:S01]  /*7af0*/  PRMT R195, R230, 0x8880, RZ ;  /* 0x00008880e6c37816 */ /* 0x000fe200000000ff */
[----:B------:R-:W-:Y:S01]  /*7b00*/  IMAD R159, R217, R159, RZ ;  /* 0x0000009fd99f7224 */ /* 0x000fe200078e02ff */
[----:B------:R-:W-:Y:S01]  /*7b10*/  SHF.R.S32.HI R198, RZ, 0x18, R230 ;  /* 0x00000018ffc67819 */ /* 0x000fe200000114e6 */
[----:B------:R-:W-:Y:S01]  /*7b20*/  IMAD R158, R193, R219, R158 ;  /* 0x000000dbc19e7224 */ /* 0x000fe200078e029e */
[----:B------:R-:W-:Y:S01]  /*7b30*/  MOV R193, R200 ;  /* 0x000000c800c17202 */ /* 0x000fe20000000f00 */
[----:B------:R-:W-:Y:S01]  /*7b40*/  IMAD R160, R217, R160, RZ ;  /* 0x000000a0d9a07224 */ /* 0x000fe200078e02ff */
[----:B------:R-:W-:Y:S01]  /*7b50*/  SHF.L.U32 R200, R233, 0x8, RZ ;  /* 0x00000008e9c87819 */ /* 0x000fe200000006ff */
[----:B------:R-:W-:Y:S01]  /*7b60*/  IMAD R161, R217, R161, RZ ;  /* 0x000000a1d9a17224 */ /* 0x000fe200078e02ff */
[----:B------:R-:W-:Y:S01]  /*7b70*/  SHF.L.U32 R226, R250, 0x8, RZ ;  /* 0x00000008fae27819 */ /* 0x000fe200000006ff */
[-C--:B------:R-:W-:Y:S01]  /*7b80*/  IMAD R159, R194, R219.reuse, R159 ;  /* 0x000000dbc29f7224 */ /* 0x080fe200078e029f */
[----:B------:R-:W-:Y:S01]  /*7b90*/  SHF.R.S32.HI R194, RZ, 0x18, R201 ;  /* 0x00000018ffc27819 */ /* 0x000fe200000114c9 */
[-C--:B------:R-:W-:Y:S01]  /*7ba0*/  IMAD R160, R195, R219.reuse, R160 ;  /* 0x000000dbc3a07224 */ /* 0x080fe200078e02a0 */
[----:B------:R-:W-:Y:S01]  /*7bb0*/  SHF.R.S32.HI R195, RZ, 0x18, R202 ;  /* 0x00000018ffc37819 */ /* 0x000fe200000114ca */
[C---:B------:R-:W-:Y:S01]  /*7bc0*/  IMAD R162, R217.reuse, R162, RZ ;  /* 0x000000a2d9a27224 */ /* 0x040fe200078e02ff */
[----:B------:R-:W-:Y:S01]  /*7bd0*/  PRMT R201, R234, 0x8880, RZ ;  /* 0x00008880eac97816 */ /* 0x000fe200000000ff */
[----:B------:R-:W-:Y:S01]  /*7be0*/  IMAD R161, R196, R219, R161 ;  /* 0x000000dbc4a17224 */ /* 0x000fe200078e02a1 */
[----:B------:R-:W-:Y:S01]  /*7bf0*/  PRMT R196, R232, 0x8880, RZ ;  /* 0x00008880e8c47816 */ /* 0x000fe200000000ff */
[----:B------:R-:W-:Y:S01]  /*7c00*/  IMAD R163, R217, R163, RZ ;  /* 0x000000a3d9a37224 */ /* 0x000fe200078e02ff */
[----:B------:R-:W-:Y:S01]  /*7c10*/  SHF.L.U32 R202, R234, 0x10, RZ ;  /* 0x00000010eaca7819 */ /* 0x000fe200000006ff */
[-C--:B------:R-:W-:Y:S01]  /*7c20*/  IMAD R162, R197, R219.reuse, R162 ;  /* 0x000000dbc5a27224 */ /* 0x080fe200078e02a2 */
[----:B------:R-:W-:Y:S01]  /*7c30*/  SHF.L.U32 R197, R232, 0x10, RZ ;  /* 0x00000010e8c57819 */ /* 0x000fe200000006ff */
[----:B------:R-:W-:Y:S01]  /*7c40*/  IMAD R164, R217, R164, RZ ;  /* 0x000000a4d9a47224 */ /* 0x000fe200078e02ff */
[----:B------:R-:W-:Y:S01]  /*7c50*/  PRMT R227, R251, 0x8880, RZ ;  /* 0x00008880fbe37816 */ /* 0x000fe200000000ff */
[----:B------:R-:W-:Y:S01]  /*7c60*/  IMAD R163, R198, R219, R163 ;  /* 0x000000dbc6a37224 */ /* 0x000fe200078e02a3 */
[----:B------:R-:W-:Y:S01]  /*7c70*/  SHF.R.S32.HI R198, RZ, 0x18, R234 ;  /* 0x00000018ffc67819 */ /* 0x000fe200000114ea */
[----:B------:R-:W-:Y:S01]  /*7c80*/  IMAD R165, R217, R165, RZ ;  /* 0x000000a5d9a57224 */ /* 0x000fe200078e02ff */
[----:B------:R-:W-:Y:S01]  /*7c90*/  SHF.L.U32 R228, R251, 0x10, RZ ;  /* 0x00000010fbe47819 */ /* 0x000fe200000006ff */
[-C--:B------:R-:W-:Y:S01]  /*7ca0*/  IMAD R164, R193, R219.reuse, R164 ;  /* 0x000000dbc1a47224 */ /* 0x080fe200078e02a4 */
[----:B------:R-:W-:Y:S01]  /*7cb0*/  MOV R193, R196 ;  /* 0x000000c400c17202 */ /* 0x000fe20000000f00 */
[C---:B------:R-:W-:Y:S01]  /*7cc0*/  IMAD R166, R217.reuse, R166, RZ ;  /* 0x000000a6d9a67224 */ /* 0x040fe200078e02ff */
[----:B------:R-:W-:Y:S01]  /*7cd0*/  SHF.R.S32.HI R196, RZ, 0x18, R197 ;  /* 0x00000018ffc47819 */ /* 0x000fe200000114c5 */
[----:B------:R-:W-:Y:S01]  /*7ce0*/  IMAD R165, R194, R219, R165 ;  /* 0x000000dbc2a57224 */ /* 0x000fe200078e02a5 */
[----:B------:R-:W-:Y:S01]  /*7cf0*/  SHF.R.S32.HI R194, RZ, 0x18, R232 ;  /* 0x00000018ffc27819 */ /* 0x000fe200000114e8 */
[----:B------:R-:W-:Y:S01]  /*7d00*/  IMAD R167, R217, R167, RZ ;  /* 0x000000a7d9a77224 */ /* 0x000fe200078e02ff */
[----:B------:R-:W-:Y:S01]  /*7d10*/  SHF.R.S32.HI R197, RZ, 0x18, R233 ;  /* 0x00000018ffc57819 */ /* 0x000fe200000114e9 */
[-C--:B------:R-:W-:Y:S01]  /*7d20*/  IMAD R166, R195, R219.reuse, R166 ;  /* 0x000000dbc3a67224 */ /* 0x080fe200078e02a6 */
[----:B------:R-:W-:Y:S01]  /*7d30*/  PRMT R195, R233, 0x8880, RZ ;  /* 0x00008880e9c37816 */ /* 0x000fe200000000ff */
[----:B------:R-:W-:Y:S01]  /*7d40*/  IMAD R168, R217, R168, RZ ;  /* 0x000000a8d9a87224 */ /* 0x000fe200078e02ff */
[----:B------:R-:W3:Y:S01]  /*7d50*/  LDL.LU R230, [R1+0x8] ;  /* 0x0000080001e67983 */ /* 0x000ee20000300800 */
[-C--:B------:R-:W-:Y:S01]  /*7d60*/  IMAD R167, R199, R219.reuse, R167 ;  /* 0x000000dbc7a77224 */ /* 0x080fe200078e02a7 */
[----:B------:R-:W-:Y:S01]  /*7d70*/  SHF.R.S32.HI R199, RZ, 0x18, R235 ;  /* 0x00000018ffc77819 */ /* 0x000fe200000114eb */
[----:B------:R-:W-:Y:S01]  /*7d80*/  IMAD R168, R193, R219, R168 ;  /* 0x000000dbc1a87224 */ /* 0x000fe200078e02a8 */
[----:B------:R-:W4:Y:S01]  /*7d90*/  LDL.LU R231, [R1+0x4] ;  /* 0x0000040001e77983 */ /* 0x000f220000300800 */
[----:B------:R-:W-:Y:S02]  /*7da0*/  IMAD.SHL.U32 R193, R232, 0x100, RZ ;  /* 0x00000100e8c17824 */ /* 0x000fe400078e00ff */
[----:B------:R-:W-:Y:S01]  /*7db0*/  IMAD R169, R217, R169, RZ ;  /* 0x000000a9d9a97224 */ /* 0x000fe200078e02ff */
[----:B------:R-:W5:Y:S01]  /*7dc0*/  LDL.LU R232, [R1] ;  /* 0x0000000001e87983 */ /* 0x000f620000300800 */
[----:B------:R-:W-:Y:S01]  /*7dd0*/  IMAD.SHL.U32 R203, R234, 0x100, RZ ;  /* 0x00000100eacb7824 */ /* 0x000fe200078e00ff */
[----:B------:R-:W-:Y:S01]  /*7de0*/  SHF.R.S32.HI R193, RZ, 0x18, R193 ;  /* 0x00000018ffc17819 */ /* 0x000fe200000114c1 */
[----:B------:R-:W-:Y:S01]  /*7df0*/  IMAD R169, R196, R219, R169 ;  /* 0x000000dbc4a97224 */ /* 0x000fe200078e02a9 */
[----:B------:R-:W-:Y:S01]  /*7e00*/  SHF.L.U32 R196, R233, 0x10, RZ ;  /* 0x00000010e9c47819 */ /* 0x000fe200000006ff */
[----:B------:R-:W-:Y:S01]  /*7e10*/  IMAD R170, R217, R170, RZ ;  /* 0x000000aad9aa7224 */ /* 0x000fe200078e02ff */
[----:B------:R-:W-:Y:S01]  /*7e20*/  SHF.L.U32 R233, R247, 0x8, RZ ;  /* 0x00000008f7e97819 */ /* 0x000fe200000006ff */
[----:B------:R-:W-:Y:S01]  /*7e30*/  IMAD R171, R217, R171, RZ ;  /* 0x000000abd9ab7224 */ /* 0x000fe200078e02ff */
[----:B------:R-:W-:Y:S01]  /*7e40*/  SHF.R.S32.HI R196, RZ, 0x18, R196 ;  /* 0x00000018ffc47819 */ /* 0x000fe200000114c4 */
[-C--:B------:R-:W-:Y:S01]  /*7e50*/  IMAD R170, R193, R219.reuse, R170 ;  /* 0x000000dbc1aa7224 */ /* 0x080fe200078e02aa */
[----:B------:R-:W-:Y:S01]  /*7e60*/  SHF.R.S32.HI R193, RZ, 0x18, R200 ;  /* 0x00000018ffc17819 */ /* 0x000fe200000114c8 */
[C---:B------:R-:W-:Y:S01]  /*7e70*/  IMAD R172, R217.reuse, R172, RZ ;  /* 0x000000acd9ac7224 */ /* 0x040fe200078e02ff */
[----:B------:R-:W-:Y:S01]  /*7e80*/  SHF.R.S32.HI R200, RZ, 0x18, R239 ;  /* 0x00000018ffc87819 */ /* 0x000fe200000114ef */
[----:B------:R-:W-:Y:S01]  /*7e90*/  IMAD R171, R194, R219, R171 ;  /* 0x000000dbc2ab7224 */ /* 0x000fe200078e02ab */
[----:B------:R-:W-:Y:S01]  /*7ea0*/  MOV R194, R201 ;  /* 0x000000c900c27202 */ /* 0x000fe20000000f00 */
[----:B------:R-:W-:Y:S01]  /*7eb0*/  IMAD R173, R217, R173, RZ ;  /* 0x000000add9ad7224 */ /* 0x000fe200078e02ff */
[----:B------:R-:W-:Y:S01]  /*7ec0*/  SHF.L.U32 R201, R236, 0x8, RZ ;  /* 0x00000008ecc97819 */ /* 0x000fe200000006ff */
[-C--:B------:R-:W-:Y:S01]  /*7ed0*/  IMAD R172, R195, R219.reuse, R172 ;  /* 0x000000dbc3ac7224 */ /* 0x080fe200078e02ac */
[----:B------:R-:W-:Y:S01]  /*7ee0*/  SHF.R.S32.HI R195, RZ, 0x18, R203 ;  /* 0x00000018ffc37819 */ /* 0x000fe200000114cb */
[----:B------:R-:W-:Y:S01]  /*7ef0*/  IMAD R174, R217, R174, RZ ;  /* 0x000000aed9ae7224 */ /* 0x000fe200078e02ff */
[----:B------:R-:W-:Y:S01]  /*7f00*/  SHF.L.U32 R203, R237, 0x10, RZ ;  /* 0x00000010edcb7819 */ /* 0x000fe200000006ff */
[----:B------:R-:W-:Y:S01]  /*7f10*/  IMAD R173, R196, R219, R173 ;  /* 0x000000dbc4ad7224 */ /* 0x000fe200078e02ad */
[----:B------:R-:W-:Y:S01]  /*7f20*/  SHF.R.S32.HI R196, RZ, 0x18, R205 ;  /* 0x00000018ffc47819 */ /* 0x000fe200000114cd */
[----:B------:R-:W-:Y:S01]  /*7f30*/  IMAD R175, R217, R175, RZ ;  /* 0x000000afd9af7224 */ /* 0x000fe200078e02ff */
[----:B------:R-:W-:Y:S01]  /*7f40*/  PRMT R205, R238, 0x8880, RZ ;  /* 0x00008880eecd7816 */ /* 0x000fe200000000ff */
[-C--:B------:R-:W-:Y:S01]  /*7f50*/  IMAD R174, R193, R219.reuse, R174 ;  /* 0x000000dbc1ae7224 */ /* 0x080fe200078e02ae */
[----:B------:R-:W-:Y:S01]  /*7f60*/  SHF.R.S32.HI R193, RZ, 0x18, R202 ;  /* 0x00000018ffc17819 */ /* 0x000fe200000114ca */
[----:B------:R-:W-:Y:S01]  /*7f70*/  IMAD R176, R217, R176, RZ ;  /* 0x000000b0d9b07224 */ /* 0x000fe200078e02ff */
[----:B------:R-:W-:Y:S01]  /*7f80*/  PRMT R202, R237, 0x8880, RZ ;  /* 0x00008880edca7816 */ /* 0x000fe200000000ff */
[----:B------:R-:W-:Y:S01]  /*7f90*/  IMAD R175, R197, R219, R175 ;  /* 0x000000dbc5af7224 */ /* 0x000fe200078e02af */
[----:B------:R-:W-:Y:S01]  /*7fa0*/  SHF.R.S32.HI R197, RZ, 0x18, R237 ;  /* 0x00000018ffc57819 */ /* 0x000fe200000114ed */
[C---:B------:R-:W-:Y:S02]  /*7fb0*/  IMAD R177, R217.reuse, R177, RZ ;  /* 0x000000b1d9b17224 */ /* 0x040fe400078e02ff */
[-C--:B------:R-:W-:Y:S02]  /*7fc0*/  IMAD R176, R194, R219.reuse, R176 ;  /* 0x000000dbc2b07224 */ /* 0x080fe400078e02b0 */
[----:B------:R-:W-:Y:S02]  /*7fd0*/  IMAD R178, R217, R178, RZ ;  /* 0x000000b2d9b27224 */ /* 0x000fe400078e02ff */
[----:B------:R-:W-:Y:S01]  /*7fe0*/  IMAD R177, R193, R219, R177 ;  /* 0x000000dbc1b17224 */ /* 0x000fe200078e02b1 */
[----:B------:R-:W-:Y:S01]  /*7ff0*/  SHF.R.S32.HI R193, RZ, 0x18, R208 ;  /* 0x00000018ffc17819 */ /* 0x000fe200000114d0 */
[----:B------:R-:W-:Y:S01]  /*8000*/  IMAD R179, R217, R179, RZ ;  /* 0x000000b3d9b37224 */ /* 0x000fe200078e02ff */
[----:B------:R-:W-:Y:S01]  /*8010*/  SHF.L.U32 R208, R241, 0x8, RZ ;  /* 0x00000008f1d07819 */ /* 0x000fe200000006ff */
[-C--:B------:R-:W-:Y:S01]  /*8020*/  IMAD R178, R195, R219.reuse, R178 ;  /* 0x000000dbc3b27224 */ /* 0x080fe200078e02b2 */
[----:B------:R-:W-:Y:S01]  /*8030*/  SHF.L.U32 R195, R236, 0x10, RZ ;  /* 0x00000010ecc37819 */ /* 0x000fe200000006ff */
[C---:B------:R-:W-:Y:S02]  /*8040*/  IMAD R180, R217.reuse, R180, RZ ;  /* 0x000000b4d9b47224 */ /* 0x040fe400078e02ff */
[----:B------:R-:W-:Y:S01]  /*8050*/  IMAD.MOV.U32 R194, RZ, RZ, R204 ;  /* 0x000000ffffc27224 */ /* 0x000fe200078e00cc */
[----:B------:R-:W-:Y:S01]  /*8060*/  SHF.R.S32.HI R195, RZ, 0x18, R195 ;  /* 0x00000018ffc37819 */ /* 0x000fe200000114c3 */
[----:B------:R-:W-:Y:S01]  /*8070*/  IMAD R179, R198, R219, R179 ;  /* 0x000000dbc6b37224 */ /* 0x000fe200078e02b3 */
[----:B------:R-:W-:Y:S01]  /*8080*/  SHF.R.S32.HI R198, RZ, 0x18, R238 ;  /* 0x00000018ffc67819 */ /* 0x000fe200000114ee */
[C---:B------:R-:W-:Y:S02]  /*8090*/  IMAD R181, R217.reuse, R181, RZ ;  /* 0x000000b5d9b57224 */ /* 0x040fe400078e02ff */
[C---:B------:R-:W-:Y:S02]  /*80a0*/  IMAD R182, R217.reuse, R182, RZ ;  /* 0x000000b6d9b67224 */ /* 0x040fe400078e02ff */
[-C--:B------:R-:W-:Y:S01]  /*80b0*/  IMAD R180, R194, R219.reuse, R180 ;  /* 0x000000dbc2b47224 */ /* 0x080fe200078e02b4 */
[----:B------:R-:W-:Y:S01]  /*80c0*/  PRMT R194, R236, 0x8880, RZ ;  /* 0x00008880ecc27816 */ /* 0x000fe200000000ff */
[----:B------:R-:W-:Y:S01]  /*80d0*/  IMAD R181, R196, R219, R181 ;  /* 0x000000dbc4b57224 */ /* 0x000fe200078e02b5 */
[----:B------:R-:W-:Y:S01]  /*80e0*/  SHF.R.S32.HI R196, RZ, 0x18, R236 ;  /* 0x00000018ffc47819 */ /* 0x000fe200000114ec */
[----:B------:R-:W-:Y:S02]  /*80f0*/  IMAD R183, R217, R183, RZ ;  /* 0x000000b7d9b77224 */ /* 0x000fe400078e02ff */
[-C--:B------:R-:W-:Y:S01]  /*8100*/  IMAD R182, R193, R219.reuse, R182 ;  /* 0x000000dbc1b67224 */ /* 0x080fe200078e02b6 */
[----:B------:R-:W-:Y:S01]  /*8110*/  SHF.R.S32.HI R193, RZ, 0x18, R201 ;  /* 0x00000018ffc17819 */ /* 0x000fe200000114c9 */
[----:B------:R-:W-:Y:S01]  /*8120*/  IMAD R120, R217, R120, RZ ;  /* 0x00000078d9787224 */ /* 0x000fe200078e02ff */
[----:B------:R-:W-:Y:S01]  /*8130*/  SHF.R.S32.HI R201, RZ, 0x18, R242 ;  /* 0x00000018ffc97819 */ /* 0x000fe200000114f2 */
[----:B------:R-:W-:Y:S01]  /*8140*/  IMAD R183, R199, R219, R183 ;  /* 0x000000dbc7b77224 */ /* 0x000fe200078e02b7 */
[----:B------:R-:W-:Y:S01]  /*8150*/  SHF.R.S32.HI R199, RZ, 0x18, R241 ;  /* 0x00000018ffc77819 */ /* 0x000fe200000114f1 */
[C---:B------:R-:W-:Y:S02]  /*8160*/  IMAD R121, R217.reuse, R121, RZ ;  /* 0x00000079d9797224 */ /* 0x040fe400078e02ff */
[-C--:B------:R-:W-:Y:S01]  /*8170*/  IMAD R120, R194, R219.reuse, R120 ;  /* 0x000000dbc2787224 */ /* 0x080fe200078e0278 */
[----:B------:R-:W-:Y:S01]  /*8180*/  MOV R194, R202 ;  /* 0x000000ca00c27202 */ /* 0x000fe20000000f00 */
[----:B------:R-:W-:Y:S01]  /*8190*/  IMAD R122, R217, R122, RZ ;  /* 0x0000007ad97a7224 */ /* 0x000fe200078e02ff */
[----:B------:R-:W-:Y:S01]  /*81a0*/  SHF.R.S32.HI R202, RZ, 0x18, R243 ;  /* 0x00000018ffca7819 */ /* 0x000fe200000114f3 */
[----:B------:R-:W-:Y:S02]  /*81b0*/  IMAD.SHL.U32 R204, R237, 0x100, RZ ;  /* 0x00000100edcc7824 */ /* 0x000fe400078e00ff */
[----:B------:R-:W-:Y:S02]  /*81c0*/  IMAD R121, R195, R219, R121 ;  /* 0x000000dbc3797224 */ /* 0x000fe400078e0279 */
[C---:B------:R-:W-:Y:S01]  /*81d0*/  IMAD R123, R217.reuse, R123, RZ ;  /* 0x0000007bd97b7224 */ /* 0x040fe200078e02ff */
[----:B------:R-:W-:Y:S01]  /*81e0*/  SHF.R.S32.HI R195, RZ, 0x18, R204 ;  /* 0x00000018ffc37819 */ /* 0x000fe200000114cc */
[----:B------:R-:W-:Y:S02]  /*81f0*/  IMAD R124, R217, R124, RZ ;  /* 0x0000007cd97c7224 */ /* 0x000fe400078e02ff */
[----:B------:R-:W-:Y:S01]  /*8200*/  IMAD R122, R193, R219, R122 ;  /* 0x000000dbc17a7224 */ /* 0x000fe200078e027a */
[----:B------:R-:W-:Y:S01]  /*8210*/  SHF.R.S32.HI R193, RZ, 0x18, R203 ;  /* 0x00000018ffc17819 */ /* 0x000fe200000114cb */
[C---:B------:R-:W-:Y:S01]  /*8220*/  IMAD R125, R217.reuse, R125, RZ ;  /* 0x0000007dd97d7224 */ /* 0x040fe200078e02ff */
[----:B------:R-:W-:Y:S01]  /*8230*/  SHF.L.U32 R203, R240, 0x10, RZ ;  /* 0x00000010f0cb7819 */ /* 0x000fe200000006ff */
[-C--:B------:R-:W-:Y:S01]  /*8240*/  IMAD R123, R196, R219.reuse, R123 ;  /* 0x000000dbc47b7224 */ /* 0x080fe200078e027b */
[----:B------:R-:W-:Y:S01]  /*8250*/  SHF.R.S32.HI R196, RZ, 0x18, R206 ;  /* 0x00000018ffc47819 */ /* 0x000fe200000114ce */
[----:B------:R-:W-:Y:S01]  /*8260*/  IMAD R124, R194, R219, R124 ;  /* 0x000000dbc27c7224 */ /* 0x000fe200078e027c */
[----:B------:R-:W-:Y:S01]  /*8270*/  MOV R194, R205 ;  /* 0x000000cd00c27202 */ /* 0x000fe20000000f00 */
[----:B------:R-:W-:Y:S01]  /*8280*/  IMAD R126, R217, R126, RZ ;  /* 0x0000007ed97e7224 */ /* 0x000fe200078e02ff */
[----:B------:R-:W-:Y:S01]  /*8290*/  PRMT R205, R241, 0x8880, RZ ;  /* 0x00008880f1cd7816 */ /* 0x000fe200000000ff */
[----:B------:R-:W-:Y:S01]  /*82a0*/  IMAD R125, R193, R219, R125 ;  /* 0x000000dbc17d7224 */ /* 0x000fe200078e027d */
[----:B------:R-:W-:Y:S01]  /*82b0*/  SHF.R.S32.HI R193, RZ, 0x18, R207 ;  /* 0x00000018ffc17819 */ /* 0x000fe200000114cf */
[----:B------:R-:W-:Y:S01]  /*82c0*/  IMAD R127, R217, R127, RZ ;  /* 0x0000007fd97f7224 */ /* 0x000fe200078e02ff */
[----:B------:R-:W-:Y:S01]  /*82d0*/  SHF.L.U32 R206, R241, 0x10, RZ ;  /* 0x00000010f1ce7819 */ /* 0x000fe200000006ff */
[----:B------:R-:W-:Y:S02]  /*82e0*/  IMAD R128, R217, R128, RZ ;  /* 0x00000080d9807224 */ /* 0x000fe400078e02ff */
[----:B------:R-:W-:Y:S01]  /*82f0*/  IMAD R126, R195, R219, R126 ;  /* 0x000000dbc37e7224 */ /* 0x000fe200078e027e */
[----:B------:R-:W-:Y:S01]  /*8300*/  SHF.R.S32.HI R195, RZ, 0x18, R213 ;  /* 0x00000018ffc37819 */ /* 0x000fe200000114d5 */
[----:B------:R-:W-:Y:S01]  /*8310*/  IMAD R129, R217, R129, RZ ;  /* 0x00000081d9817224 */ /* 0x000fe200078e02ff */
[----:B------:R-:W-:Y:S01]  /*8320*/  PRMT R213, R246, 0x8880, RZ ;  /* 0x00008880f6d57816 */ /* 0x000fe200000000ff */
[-C--:B------:R-:W-:Y:S01]  /*8330*/  IMAD R127, R197, R219.reuse, R127 ;  /* 0x000000dbc57f7224 */ /* 0x080fe200078e027f */
[----:B------:R-:W-:Y:S01]  /*8340*/  PRMT R197, R240, 0x8880, RZ ;  /* 0x00008880f0c57816 */ /* 0x000fe200000000ff */
[-C--:B------:R-:W-:Y:S01]  /*8350*/  IMAD R128, R194, R219.reuse, R128 ;  /* 0x000000dbc2807224 */ /* 0x080fe200078e0280 */
[----:B------:R-:W-:Y:S01]  /*8360*/  MOV R194, R212 ;  /* 0x000000d400c27202 */ /* 0x000fe20000000f00 */
[----:B------:R-:W-:Y:S01]  /*8370*/  IMAD R130, R217, R130, RZ ;  /* 0x00000082d9827224 */ /* 0x000fe200078e02ff */
[----:B------:R-:W-:Y:S01]  /*8380*/  SHF.L.U32 R212, R245, 0x8, RZ ;  /* 0x00000008f5d47819 */ /* 0x000fe200000006ff */
[----:B------:R-:W-:Y:S01]  /*8390*/  IMAD R129, R196, R219, R129 ;  /* 0x000000dbc4817224 */ /* 0x000fe200078e0281 */
[----:B------:R-:W-:Y:S01]  /*83a0*/  SHF.R.S32.HI R196, RZ, 0x18, R240 ;  /* 0x00000018ffc47819 */ /* 0x000fe200000114f0 */
[----:B------:R-:W-:Y:S02]  /*83b0*/  IMAD.SHL.U32 R215, R239, 0x100, RZ ;  /* 0x00000100efd77824 */ /* 0x000fe400078e00ff */
[C---:B------:R-:W-:Y:S02]  /*83c0*/  IMAD R131, R217.reuse, R131, RZ ;  /* 0x00000083d9837224 */ /* 0x040fe400078e02ff */
[----:B------:R-:W-:Y:S02]  /*83d0*/  IMAD R132, R217, R132, RZ ;  /* 0x00000084d9847224 */ /* 0x000fe400078e02ff */
[----:B------:R-:W-:Y:S01]  /*83e0*/  IMAD R130, R193, R219, R130 ;  /* 0x000000dbc1827224 */ /* 0x000fe200078e0282 */
[----:B------:R-:W-:Y:S01]  /*83f0*/  SHF.R.S32.HI R193, RZ, 0x18, R215 ;  /* 0x00000018ffc17819 */ /* 0x000fe200000114d7 */
[----:B------:R-:W-:Y:S01]  /*8400*/  IMAD R133, R217, R133, RZ ;  /* 0x00000085d9857224 */ /* 0x000fe200078e02ff */
[----:B------:R-:W-:Y:S01]  /*8410*/  SHF.L.U32 R215, R249, 0x10, RZ ;  /* 0x00000010f9d77819 */ /* 0x000fe200000006ff */
[-C--:B------:R-:W-:Y:S01]  /*8420*/  IMAD R131, R198, R219.reuse, R131 ;  /* 0x000000dbc6837224 */ /* 0x080fe200078e0283 */
[----:B------:R-:W-:Y:S01]  /*8430*/  SHF.R.S32.HI R198, RZ, 0x18, R245 ;  /* 0x00000018ffc67819 */ /* 0x000fe200000114f5 */
[-C--:B------:R-:W-:Y:S02]  /*8440*/  IMAD R132, R194, R219.reuse, R132 ;  /* 0x000000dbc2847224 */ /* 0x080fe400078e0284 */
[----:B------:R-:W-:Y:S02]  /*8450*/  IMAD R134, R217, R134, RZ ;  /* 0x00000086d9867224 */ /* 0x000fe400078e02ff */
[----:B------:R-:W-:Y:S02]  /*8460*/  IMAD.SHL.U32 R204, R240, 0x100, RZ ;  /* 0x00000100f0cc7824 */ /* 0x000fe400078e00ff */
[----:B------:R-:W-:Y:S02]  /*8470*/  IMAD R133, R195, R219, R133 ;  /* 0x000000dbc3857224 */ /* 0x000fe400078e0285 */
[C---:B------:R-:W-:Y:S01]  /*8480*/  IMAD R135, R217.reuse, R135, RZ ;  /* 0x00000087d9877224 */ /* 0x040fe200078e02ff */
[----:B------:R-:W-:Y:S01]  /*8490*/  SHF.R.S32.HI R195, RZ, 0x18, R204 ;  /* 0x00000018ffc37819 */ /* 0x000fe200000114cc */
[----:B------:R-:W-:Y:S01]  /*84a0*/  IMAD R136, R217, R136, RZ ;  /* 0x00000088d9887224 */ /* 0x000fe200078e02ff */
[----:B------:R-:W-:Y:S01]  /*84b0*/  SHF.L.U32 R204, R244, 0x10, RZ ;  /* 0x00000010f4cc7819 */ /* 0x000fe200000006ff */
[----:B------:R-:W-:Y:S01]  /*84c0*/  IMAD.MOV.U32 R194, RZ, RZ, R197 ;  /* 0x000000ffffc27224 */ /* 0x000fe200078e00c5 */
[----:B------:R-:W-:Y:S01]  /*84d0*/  SHF.R.S32.HI R197, RZ, 0x18, R206 ;  /* 0x00000018ffc57819 */ /* 0x000fe200000114ce */
[----:B------:R-:W-:Y:S01]  /*84e0*/  IMAD R134, R193, R219, R134 ;  /* 0x000000dbc1867224 */ /* 0x000fe200078e0286 */
[----:B------:R-:W-:Y:S01]  /*84f0*/  SHF.R.S32.HI R193, RZ, 0x18, R203 ;  /* 0x00000018ffc17819 */ /* 0x000fe200000114cb */
[----:B------:R-:W-:Y:S01]  /*8500*/  IMAD R137, R217, R137, RZ ;  /* 0x00000089d9897224 */ /* 0x000fe200078e02ff */
[----:B------:R-:W-:Y:S01]  /*8510*/  PRMT R206, R245, 0x8880, RZ ;  /* 0x00008880f5ce7816 */ /* 0x000fe200000000ff */
[-C--:B------:R-:W-:Y:S01]  /*8520*/  IMAD R135, R200, R219.reuse, R135 ;  /* 0x000000dbc8877224 */ /* 0x080fe200078e0287 */
[----:B------:R-:W-:Y:S01]  /*8530*/  SHF.R.S32.HI R200, RZ, 0x18, R246 ;  /* 0x00000018ffc87819 */ /* 0x000fe200000114f6 */
[----:B------:R-:W-:Y:S01]  /*8540*/  IMAD R136, R194, R219, R136 ;  /* 0x000000dbc2887224 */ /* 0x000fe200078e0288 */
[----:B------:R-:W-:Y:S01]  /*8550*/  MOV R194, R205 ;  /* 0x000000cd00c27202 */ /* 0x000fe20000000f00 */
        /* <DEDUP_REMOVED lines=8> */
[----:B------:R-:W-:Y:S01]  /*85e0*/  IMAD R139, R196, R219, R139 ;  /* 0x000000dbc48b7224 */ /* 0x000fe200078e028b */
[----:B------:R-:W-:Y:S01]  /*85f0*/  PRMT R196, R244, 0x8880, RZ ;  /* 0x00008880f4c47816 */ /* 0x000fe200000000ff */
[C---:B------:R-:W-:Y:S01]  /*8600*/  IMAD R140, R217.reuse, R140, RZ ;  /* 0x0000008cd98c7224 */ /* 0x040fe200078e02ff */
[----:B------:R-:W-:Y:S01]  /*8610*/  SHF.R.S32.HI R203, RZ, 0x18, R247 ;  /* 0x00000018ffcb7819 */ /* 0x000fe200000114f7 */
[C---:B------:R-:W-:Y:S01]  /*8620*/  IMAD R141, R217.reuse, R141, RZ ;  /* 0x0000008dd98d7224 */ /* 0x040fe200078e02ff */
[----:B------:R-:W-:Y:S01]  /*8630*/  SHF.L.U32 R210, R248, 0x8, RZ ;  /* 0x00000008f8d27819 */ /* 0x000fe200000006ff */
[----:B------:R-:W-:Y:S01]  /*8640*/  STL.64 [R1+0x70], R138 ;  /* 0x0000708a01007387 */ /* 0x000fe20000100a00 */
[----:B------:R-:W-:Y:S01]  /*8650*/  IMAD R140, R194, R219, R140 ;  /* 0x000000dbc28c7224 */ /* 0x000fe200078e028c */
[----:B------:R-:W-:Y:S01]  /*8660*/  MOV R194, R209 ;  /* 0x000000d100c27202 */ /* 0x000fe20000000f00 */
[----:B------:R-:W-:Y:S01]  /*8670*/  IMAD R142, R217, R142, RZ ;  /* 0x0000008ed98e7224 */ /* 0x000fe200078e02ff */
[----:B------:R-:W-:Y:S01]  /*8680*/  SHF.L.U32 R209, R248, 0x10, RZ ;  /* 0x00000010f8d17819 */ /* 0x000fe200000006ff */
[----:B------:R-:W-:Y:S01]  /*8690*/  IMAD R141, R197, R219, R141 ;  /* 0x000000dbc58d7224 */ /* 0x000fe200078e028d */
[----:B------:R-:W-:Y:S01]  /*86a0*/  SHF.R.S32.HI R197, RZ, 0x18, R244 ;  /* 0x00000018ffc57819 */ /* 0x000fe200000114f4 */
[----:B------:R1:W-:Y:S01]  /*86b0*/  STL.64 [R1+0x68], R136 ;  /* 0x0000688801007387 */ /* 0x0003e20000100a00 */
[C---:B------:R-:W-:Y:S02]  /*86c0*/  IMAD R143, R217.reuse, R143, RZ ;  /* 0x0000008fd98f7224 */ /* 0x040fe400078e02ff */
[----:B------:R-:W-:Y:S02]  /*86d0*/  IMAD.SHL.U32 R211, R242, 0x100, RZ ;  /* 0x00000100f2d37824 */ /* 0x000fe400078e00ff */
[----:B------:R-:W-:Y:S01]  /*86e0*/  IMAD R144, R217, R144, RZ ;  /* 0x00000090d9907224 */ /* 0x000fe200078e02ff */
[----:B------:R-:W3:Y:S01]  /*86f0*/  LDL.LU R235, [R1+0x10] ;  /* 0x0000100001eb7983 */ /* 0x000ee20000300800 */
[-C--:B------:R-:W-:Y:S01]  /*8700*/  IMAD R142, R193, R219.reuse, R142 ;  /* 0x000000dbc18e7224 */ /* 0x080fe200078e028e */
[----:B------:R-:W-:Y:S01]  /*8710*/  SHF.R.S32.HI R193, RZ, 0x18, R211 ;  /* 0x00000018ffc17819 */ /* 0x000fe200000114d3 */
[----:B------:R-:W-:Y:S01]  /*8720*/  IMAD R143, R199, R219, R143 ;  /* 0x000000dbc78f7224 */ /* 0x000fe200078e028f */
[----:B------:R-:W-:Y:S01]  /*8730*/  PRMT R211, R249, 0x8880, RZ ;  /* 0x00008880f9d37816 */ /* 0x000fe200000000ff */
[C---:B------:R-:W-:Y:S01]  /*8740*/  IMAD R145, R217.reuse, R145, RZ ;  /* 0x00000091d9917224 */ /* 0x040fe200078e02ff */
[----:B------:R-:W-:Y:S01]  /*8750*/  SHF.R.S32.HI R199, RZ, 0x18, R248 ;  /* 0x00000018ffc77819 */ /* 0x000fe200000114f8 */
[-C--:B------:R-:W-:Y:S01]  /*8760*/  IMAD R144, R194, R219.reuse, R144 ;  /* 0x000000dbc2907224 */ /* 0x080fe200078e0290 */
[----:B------:R-:W-:Y:S01]  /*8770*/  MOV R194, R214 ;  /* 0x000000d600c27202 */ /* 0x000fe20000000f00 */
[----:B------:R-:W-:Y:S02]  /*8780*/  IMAD R146, R217, R146, RZ ;  /* 0x00000092d9927224 */ /* 0x000fe400078e02ff */
[----:B------:R-:W-:Y:S01]  /*8790*/  IMAD R145, R195, R219, R145 ;  /* 0x000000dbc3917224 */ /* 0x000fe200078e0291 */
[----:B------:R-:W-:Y:S01]  /*87a0*/  SHF.R.S32.HI R195, RZ, 0x18, R218 ;  /* 0x00000018ffc37819 */ /* 0x000fe200000114da */
[C---:B------:R-:W-:Y:S02]  /*87b0*/  IMAD R147, R217.reuse, R147, RZ ;  /* 0x00000093d9937224 */ /* 0x040fe400078e02ff */
[----:B------:R-:W-:Y:S02]  /*87c0*/  IMAD R148, R217, R148, RZ ;  /* 0x00000094d9947224 */ /* 0x000fe400078e02ff */
[----:B------:R-:W-:Y:S01]  /*87d0*/  IMAD R146, R193, R219, R146 ;  /* 0x000000dbc1927224 */ /* 0x000fe200078e0292 */
[----:B------:R-:W-:Y:S01]  /*87e0*/  SHF.R.S32.HI R193, RZ, 0x18, R220 ;  /* 0x00000018ffc17819 */ /* 0x000fe200000114dc */
[----:B------:R-:W-:Y:S01]  /*87f0*/  IMAD R149, R217, R149, RZ ;  /* 0x00000095d9957224 */ /* 0x000fe200078e02ff */
[----:B------:R-:W-:Y:S01]  /*8800*/  PRMT R220, R250, 0x8880, RZ ;  /* 0x00008880fadc7816 */ /* 0x000fe200000000ff */
[----:B-1----:R-:W3:Y:S01]  /*8810*/  LDL.LU R136, [R1+0x14] ;  /* 0x0000140001887983 */ /* 0x002ee20000300800 */
[-C--:B------:R-:W-:Y:S01]  /*8820*/  IMAD R147, R201, R219.reuse, R147 ;  /* 0x000000dbc9937224 */ /* 0x080fe200078e0293 */
[----:B------:R-:W-:Y:S01]  /*8830*/  SHF.R.S32.HI R201, RZ, 0x18, R249 ;  /* 0x00000018ffc97819 */ /* 0x000fe200000114f9 */
[-C--:B------:R-:W-:Y:S01]  /*8840*/  IMAD R148, R194, R219.reuse, R148 ;  /* 0x000000dbc2947224 */ /* 0x080fe200078e0294 */
[----:B------:R-:W3:Y:S01]  /*8850*/  LDL.LU R138, [R1+0x18] ;  /* 0x00001800018a7983 */ /* 0x000ee20000300800 */
[----:B------:R-:W-:Y:S02]  /*8860*/  IMAD R150, R217, R150, RZ ;  /* 0x00000096d9967224 */ /* 0x000fe400078e02ff */
[----:B------:R-:W-:Y:S01]  /*8870*/  IMAD R149, R193, R219, R149 ;  /* 0x000000dbc1957224 */ /* 0x000fe200078e0295 */
[----:B------:R-:W-:Y:S01]  /*8880*/  SHF.R.S32.HI R193, RZ, 0x18, R205 ;  /* 0x00000018ffc17819 */ /* 0x000fe200000114cd */
[----:B------:R-:W3:Y:S01]  /*8890*/  LDL.LU R137, [R1+0x1c] ;  /* 0x00001c0001897983 */ /* 0x000ee20000300800 */
[C---:B------:R-:W-:Y:S02]  /*88a0*/  IMAD R151, R217.reuse, R151, RZ ;  /* 0x00000097d9977224 */ /* 0x040fe400078e02ff */
[----:B------:R-:W-:Y:S01]  /*88b0*/  IMAD R88, R217, R88, RZ ;  /* 0x00000058d9587224 */ /* 0x000fe200078e02ff */
[----:B------:R-:W3:Y:S01]  /*88c0*/  LDL.LU R234, [R1+0x20] ;  /* 0x0000200001ea7983 */ /* 0x000ee20000300800 */
[----:B------:R-:W-:Y:S01]  /*88d0*/  IMAD.MOV.U32 R194, RZ, RZ, R196 ;  /* 0x000000ffffc27224 */ /* 0x000fe200078e00c4 */
[----:B------:R-:W-:Y:S01]  /*88e0*/  SHF.R.S32.HI R196, RZ, 0x18, R204 ;  /* 0x00000018ffc47819 */ /* 0x000fe200000114cc */
[----:B------:R-:W-:Y:S01]  /*88f0*/  IMAD R150, R195, R219, R150 ;  /* 0x000000dbc3967224 */ /* 0x000fe200078e0296 */
[----:B------:R-:W-:Y:S01]  /*8900*/  SHF.R.S32.HI R204, RZ, 0x18, R251 ;  /* 0x00000018ffcc7819 */ /* 0x000fe200000114fb */
[----:B------:R-:W-:Y:S01]  /*8910*/  IMAD R89, R217, R89, RZ ;  /* 0x00000059d9597224 */ /* 0x000fe200078e02ff */
[----:B------:R-:W3:Y:S01]  /*8920*/  LDL.LU R139, [R1+0x24] ;  /* 0x00002400018b7983 */ /* 0x000ee20000300800 */
[-C--:B------:R-:W-:Y:S01]  /*8930*/  IMAD R151, R202, R219.reuse, R151 ;  /* 0x000000dbca977224 */ /* 0x080fe200078e0297 */
[----:B------:R-:W-:Y:S01]  /*8940*/  SHF.R.S32.HI R202, RZ, 0x18, R250 ;  /* 0x00000018ffca7819 */ /* 0x000fe200000114fa */
[-C--:B------:R-:W-:Y:S01]  /*8950*/  IMAD R88, R194, R219.reuse, R88 ;  /* 0x000000dbc2587224 */ /* 0x080fe200078e0258 */
[----:B------:R-:W-:Y:S01]  /*8960*/  MOV R194, R206 ;  /* 0x000000ce00c27202 */ /* 0x000fe20000000f00 */
[----:B------:R-:W-:Y:S02]  /*8970*/  IMAD.U32 R207, R245, 0x10000, RZ ;  /* 0x00010000f5cf7824 */ /* 0x000fe400078e00ff */
[C---:B------:R-:W-:Y:S02]  /*8980*/  IMAD R90, R217.reuse, R90, RZ ;  /* 0x0000005ad95a7224 */ /* 0x040fe400078e02ff */
[----:B------:R-:W-:Y:S01]  /*8990*/  IMAD R89, R196, R219, R89 ;  /* 0x000000dbc4597224 */ /* 0x000fe200078e0259 */
[----:B------:R-:W-:Y:S01]  /*89a0*/  SHF.R.S32.HI R195, RZ, 0x18, R207 ;  /* 0x00000018ffc37819 */ /* 0x000fe200000114cf */
[C---:B------:R-:W-:Y:S01]  /*89b0*/  IMAD R91, R217.reuse, R91, RZ ;  /* 0x0000005bd95b7224 */ /* 0x040fe200078e02ff */
[----:B--2---:R-:W-:Y:S01]  /*89c0*/  SHF.R.S32.HI R207, RZ, 0x18, R252 ;  /* 0x00000018ffcf7819 */ /* 0x004fe200000114fc */
[----:B------:R-:W-:Y:S02]  /*89d0*/  IMAD R92, R217, R92, RZ ;  /* 0x0000005cd95c7224 */ /* 0x000fe400078e02ff */
[-C--:B------:R-:W-:Y:S01]  /*89e0*/  IMAD R90, R193, R219.reuse, R90 ;  /* 0x000000dbc15a7224 */ /* 0x080fe200078e025a */
[----:B------:R-:W-:Y:S01]  /*89f0*/  SHF.R.S32.HI R193, RZ, 0x18, R212 ;  /* 0x00000018ffc17819 */ /* 0x000fe200000114d4 */
[----:B------:R-:W-:Y:S02]  /*8a00*/  IMAD R91, R197, R219, R91 ;  /* 0x000000dbc55b7224 */ /* 0x000fe400078e025b */
[C---:B------:R-:W-:Y:S02]  /*8a10*/  IMAD R93, R217.reuse, R93, RZ ;  /* 0x0000005dd95d7224 */ /* 0x040fe400078e02ff */
[----:B------:R-:W-:Y:S01]  /*8a20*/  IMAD R92, R194, R219, R92 ;  /* 0x000000dbc25c7224 */ /* 0x000fe200078e025c */
[----:B------:R-:W-:Y:S01]  /*8a30*/  MOV R194, R213 ;  /* 0x000000d500c27202 */ /* 0x000fe20000000f00 */
[----:B------:R-:W-:Y:S01]  /*8a40*/  IMAD R94, R217, R94, RZ ;  /* 0x0000005ed95e7224 */ /* 0x000fe200078e02ff */
[----:B------:R-:W-:Y:S01]  /*8a50*/  I2IP.S8.S32.SAT R90, R91, R90, RZ ;  /* 0x0000005a5b5a7239 */ /* 0x000fe200000014ff */
[----:B------:R-:W-:Y:S01]  /*8a60*/  IMAD R93, R195, R219, R93 ;  /* 0x000000dbc35d7224 */ /* 0x000fe200078e025d */
[----:B------:R-:W-:Y:S01]  /*8a70*/  SHF.R.S32.HI R195, RZ, 0x18, R223 ;  /* 0x00000018ffc37819 */ /* 0x000fe200000114df */
[----:B------:R-:W-:Y:S01]  /*8a80*/  IMAD R95, R217, R95, RZ ;  /* 0x0000005fd95f7224 */ /* 0x000fe200078e02ff */
[----:B------:R-:W-:Y:S01]  /*8a90*/  I2IP.S8.S32.SAT R88, R89, R88, R90 ;  /* 0x0000005859587239 */ /* 0x000fe2000000145a */
[----:B------:R-:W-:Y:S02]  /*8aa0*/  IMAD R96, R217, R96, RZ ;  /* 0x00000060d9607224 */ /* 0x000fe400078e02ff */
[----:B------:R-:W-:Y:S01]  /*8ab0*/  IMAD R94, R193, R219, R94 ;  /* 0x000000dbc15e7224 */ /* 0x000fe200078e025e */
[----:B------:R-:W-:Y:S01]  /*8ac0*/  SHF.R.S32.HI R193, RZ, 0x18, R222 ;  /* 0x00000018ffc17819 */ /* 0x000fe200000114de */
[----:B------:R-:W-:Y:S02]  /*8ad0*/  IMAD R97, R217, R97, RZ ;  /* 0x00000061d9617224 */ /* 0x000fe400078e02ff */
[-C--:B------:R-:W-:Y:S02]  /*8ae0*/  IMAD R95, R198, R219.reuse, R95 ;  /* 0x000000dbc65f7224 */ /* 0x080fe400078e025f */
[-C--:B------:R-:W-:Y:S01]  /*8af0*/  IMAD R96, R194, R219.reuse, R96 ;  /* 0x000000dbc2607224 */ /* 0x080fe200078e0260 */
[----:B------:R-:W-:Y:S01]  /*8b00*/  MOV R194, R224 ;  /* 0x000000e000c27202 */ /* 0x000fe20000000f00 */
[----:B------:R-:W-:Y:S02]  /*8b10*/  IMAD.U32 R225, R247, 0x10000, RZ ;  /* 0x00010000f7e17824 */ /* 0x000fe400078e00ff */
[----:B------:R-:W-:Y:S02]  /*8b20*/  IMAD R98, R217, R98, RZ ;  /* 0x00000062d9627224 */ /* 0x000fe400078e02ff */
[----:B------:R-:W-:Y:S01]  /*8b30*/  IMAD R97, R193, R219, R97 ;  /* 0x000000dbc1617224 */ /* 0x000fe200078e0261 */
[----:B------:R-:W-:Y:S01]  /*8b40*/  SHF.R.S32.HI R196, RZ, 0x18, R225 ;  /* 0x00000018ffc47819 */ /* 0x000fe200000114e1 */
[C---:B------:R-:W-:Y:S01]  /*8b50*/  IMAD R99, R217.reuse, R99, RZ ;  /* 0x00000063d9637224 */ /* 0x040fe200078e02ff */
[----:B------:R-:W-:Y:S01]  /*8b60*/  SHF.R.S32.HI R193, RZ, 0x18, R233 ;  /* 0x00000018ffc17819 */ /* 0x000fe200000114e9 */
[----:B------:R-:W-:Y:S02]  /*8b70*/  IMAD R100, R217, R100, RZ ;  /* 0x00000064d9647224 */ /* 0x000fe400078e02ff */
[----:B------:R-:W-:Y:S01]  /*8b80*/  IMAD R98, R195, R219, R98 ;  /* 0x000000dbc3627224 */ /* 0x000fe200078e0262 */
[----:B------:R-:W-:Y:S01]  /*8b90*/  SHF.R.S32.HI R195, RZ, 0x18, R209 ;  /* 0x00000018ffc37819 */ /* 0x000fe200000114d1 */
[C---:B------:R-:W-:Y:S02]  /*8ba0*/  IMAD R101, R217.reuse, R101, RZ ;  /* 0x00000065d9657224 */ /* 0x040fe400078e02ff */
[-C--:B------:R-:W-:Y:S02]  /*8bb0*/  IMAD R99, R200, R219.reuse, R99 ;  /* 0x000000dbc8637224 */ /* 0x080fe400078e0263 */
[-C--:B------:R-:W-:Y:S02]  /*8bc0*/  IMAD R100, R194, R219.reuse, R100 ;  /* 0x000000dbc2647224 */ /* 0x080fe400078e0264 */
[C---:B------:R-:W-:Y:S02]  /*8bd0*/  IMAD R102, R217.reuse, R102, RZ ;  /* 0x00000066d9667224 */ /* 0x040fe400078e02ff */
[----:B------:R-:W-:Y:S01]  /*8be0*/  IMAD R101, R196, R219, R101 ;  /* 0x000000dbc4657224 */ /* 0x000fe200078e0265 */
[----:B------:R-:W-:Y:S01]  /*8bf0*/  SHF.R.S32.HI R196, RZ, 0x18, R221 ;  /* 0x00000018ffc47819 */ /* 0x000fe200000114dd */
[C---:B------:R-:W-:Y:S02]  /*8c00*/  IMAD R103, R217.reuse, R103, RZ ;  /* 0x00000067d9677224 */ /* 0x040fe400078e02ff */
[----:B------:R-:W-:Y:S02]  /*8c10*/  IMAD R104, R217, R104, RZ ;  /* 0x00000068d9687224 */ /* 0x000fe400078e02ff */
[----:B------:R-:W-:Y:S02]  /*8c20*/  IMAD.MOV.U32 R194, RZ, RZ, R208 ;  /* 0x000000ffffc27224 */ /* 0x000fe400078e00d0 */
[----:B------:R-:W-:Y:S01]  /*8c30*/  IMAD R102, R193, R219, R102 ;  /* 0x000000dbc1667224 */ /* 0x000fe200078e0266 */
[----:B------:R-:W-:Y:S01]  /*8c40*/  SHF.R.S32.HI R193, RZ, 0x18, R210 ;  /* 0x00000018ffc17819 */ /* 0x000fe200000114d2 */
[----:B------:R-:W-:Y:S02]  /*8c50*/  IMAD R105, R217, R105, RZ ;  /* 0x00000069d9697224 */ /* 0x000fe400078e02ff */
[-C--:B------:R-:W-:Y:S02]  /*8c60*/  IMAD R103, R203, R219.reuse, R103 ;  /* 0x000000dbcb677224 */ /* 0x080fe400078e0267 */
[----:B------:R-:W-:Y:S01]  /*8c70*/  IMAD R104, R194, R219, R104 ;  /* 0x000000dbc2687224 */ /* 0x000fe200078e0268 */
[----:B------:R-:W-:Y:S01]  /*8c80*/  MOV R194, R211 ;  /* 0x000000d300c27202 */ /* 0x000fe20000000f00 */
[C---:B------:R-:W-:Y:S02]  /*8c90*/  IMAD R106, R217.reuse, R106, RZ ;  /* 0x0000006ad96a7224 */ /* 0x040fe400078e02ff */
[----:B------:R-:W-:Y:S02]  /*8ca0*/  IMAD R107, R217, R107, RZ ;  /* 0x0000006bd96b7224 */ /* 0x000fe400078e02ff */
[-C--:B------:R-:W-:Y:S02]  /*8cb0*/  IMAD R105, R195, R219.reuse, R105 ;  /* 0x000000dbc3697224 */ /* 0x080fe400078e0269 */
[----:B------:R-:W-:Y:S02]  /*8cc0*/  IMAD.SHL.U32 R218, R249, 0x100, RZ ;  /* 0x00000100f9da7824 */ /* 0x000fe400078e00ff */
[-C--:B------:R-:W-:Y:S01]  /*8cd0*/  IMAD R106, R193, R219.reuse, R106 ;  /* 0x000000dbc16a7224 */ /* 0x080fe200078e026a */
[----:B------:R-:W-:Y:S01]  /*8ce0*/  SHF.R.S32.HI R193, RZ, 0x18, R215 ;  /* 0x00000018ffc17819 */ /* 0x000fe200000114d7 */
[----:B------:R-:W-:Y:S01]  /*8cf0*/  IMAD R108, R217, R108, RZ ;  /* 0x0000006cd96c7224 */ /* 0x000fe200078e02ff */
[----:B------:R-:W-:Y:S01]  /*8d00*/  SHF.R.S32.HI R195, RZ, 0x18, R218 ;  /* 0x00000018ffc37819 */ /* 0x000fe200000114da */
[----:B------:R-:W-:Y:S01]  /*8d10*/  IMAD R107, R199, R219, R107 ;  /* 0x000000dbc76b7224 */ /* 0x000fe200078e026b */
[----:B----4-:R-:W-:Y:S01]  /*8d20*/  PRMT R213, R231, 0x8880, RZ ;  /* 0x00008880e7d57816 */ /* 0x010fe200000000ff */
[----:B------:R-:W-:Y:S01]  /*8d30*/  IMAD R109, R217, R109, RZ ;  /* 0x0000006dd96d7224 */ /* 0x000fe200078e02ff */
[----:B------:R-:W-:Y:S01]  /*8d40*/  SHF.L.U32 R214, R231, 0x10, RZ ;  /* 0x00000010e7d67819 */ /* 0x000fe200000006ff */
[-C--:B------:R-:W-:Y:S01]  /*8d50*/  IMAD R108, R194, R219.reuse, R108 ;  /* 0x000000dbc26c7224 */ /* 0x080fe200078e026c */
[----:B------:R-:W-:Y:S01]  /*8d60*/  MOV R194, R220 ;  /* 0x000000dc00c27202 */ /* 0x000fe20000000f00 */
[----:B------:R-:W-:Y:S01]  /*8d70*/  IMAD R110, R217, R110, RZ ;  /* 0x0000006ed96e7224 */ /* 0x000fe200078e02ff */
[C---:B-----5:R-:W-:Y:S01]  /*8d80*/  PRMT R198, R232.reuse, 0x8880, RZ ;  /* 0x00008880e8c67816 */ /* 0x060fe200000000ff */
[----:B------:R-:W-:Y:S01]  /*8d90*/  IMAD R109, R193, R219, R109 ;  /* 0x000000dbc16d7224 */ /* 0x000fe200078e026d */
[----:B------:R-:W-:Y:S01]  /*8da0*/  SHF.R.S32.HI R193, RZ, 0x18, R226 ;  /* 0x00000018ffc17819 */ /* 0x000fe200000114e2 */
[C---:B------:R-:W-:Y:S01]  /*8db0*/  IMAD R111, R217.reuse, R111, RZ ;  /* 0x0000006fd96f7224 */ /* 0x040fe200078e02ff */
[----:B------:R-:W-:Y:S01]  /*8dc0*/  SHF.L.U32 R212, R232, 0x8, RZ ;  /* 0x00000008e8d47819 */ /* 0x000fe200000006ff */
[----:B------:R-:W-:Y:S01]  /*8dd0*/  IMAD R112, R217, R112, RZ ;  /* 0x00000070d9707224 */ /* 0x000fe200078e02ff */
[----:B------:R-:W-:Y:S01]  /*8de0*/  SHF.R.S32.HI R197, RZ, 0x18, R232 ;  /* 0x00000018ffc57819 */ /* 0x000fe200000114e8 */
[----:B------:R-:W-:Y:S01]  /*8df0*/  IMAD R110, R195, R219, R110 ;  /* 0x000000dbc36e7224 */ /* 0x000fe200078e026e */
[----:B------:R-:W-:Y:S01]  /*8e00*/  SHF.R.S32.HI R195, RZ, 0x18, R228 ;  /* 0x00000018ffc37819 */ /* 0x000fe200000114e4 */
[----:B------:R-:W-:Y:S01]  /*8e10*/  IMAD R113, R217, R113, RZ ;  /* 0x00000071d9717224 */ /* 0x000fe200078e02ff */
[----:B------:R-:W-:Y:S01]  /*8e20*/  SHF.L.U32 R223, R231, 0x8, RZ ;  /* 0x00000008e7df7819 */ /* 0x000fe200000006ff */
[-C--:B------:R-:W-:Y:S01]  /*8e30*/  IMAD R111, R201, R219.reuse, R111 ;  /* 0x000000dbc96f7224 */ /* 0x080fe200078e026f */
[----:B---3--:R-:W-:Y:S01]  /*8e40*/  PRMT R222, R230, 0x8880, RZ ;  /* 0x00008880e6de7816 */ /* 0x008fe200000000ff */
[----:B------:R-:W-:Y:S01]  /*8e50*/  IMAD R112, R194, R219, R112 ;  /* 0x000000dbc2707224 */ /* 0x000fe200078e0270 */
[----:B------:R-:W-:Y:S01]  /*8e60*/  MOV R194, R227 ;  /* 0x000000e300c27202 */ /* 0x000fe20000000f00 */
[----:B------:R-:W-:Y:S01]  /*8e70*/  IMAD R113, R196, R219, R113 ;  /* 0x000000dbc4717224 */ /* 0x000fe200078e0271 */
[----:B------:R-:W-:Y:S01]  /*8e80*/  SHF.R.S32.HI R196, RZ, 0x18, R214 ;  /* 0x00000018ffc47819 */ /* 0x000fe200000114d6 */
[C---:B------:R-:W-:Y:S01]  /*8e90*/  IMAD R203, R217.reuse, R34, RZ ;  /* 0x00000022d9cb7224 */ /* 0x040fe200078e02ff */
[----:B------:R-:W-:Y:S01]  /*8ea0*/  SHF.R.S32.HI R205, RZ, 0x18, R231 ;  /* 0x00000018ffcd7819 */ /* 0x000fe200000114e7 */
[C---:B------:R-:W-:Y:S01]  /*8eb0*/  IMAD R201, R217.reuse, R32, RZ ;  /* 0x00000020d9c97224 */ /* 0x040fe200078e02ff */
[----:B------:R-:W-:Y:S01]  /*8ec0*/  SHF.L.U32 R225, R230, 0x8, RZ ;  /* 0x00000008e6e17819 */ /* 0x000fe200000006ff */
[C---:B------:R-:W-:Y:S01]  /*8ed0*/  IMAD R116, R217.reuse, R116, RZ ;  /* 0x00000074d9747224 */ /* 0x040fe200078e02ff */
[----:B------:R-:W-:Y:S01]  /*8ee0*/  SHF.R.S32.HI R206, RZ, 0x18, R230 ;  /* 0x00000018ffce7819 */ /* 0x000fe200000114e6 */
[C---:B------:R-:W-:Y:S01]  /*8ef0*/  IMAD R117, R217.reuse, R117, RZ ;  /* 0x00000075d9757224 */ /* 0x040fe200078e02ff */
[----:B------:R-:W-:Y:S01]  /*8f00*/  SHF.L.U32 R231, R252, 0x10, RZ ;  /* 0x00000010fce77819 */ /* 0x000fe200000006ff */
[----:B------:R-:W-:Y:S01]  /*8f10*/  IMAD.U32 R200, R232, 0x10000, RZ ;  /* 0x00010000e8c87824 */ /* 0x000fe200078e00ff */
[----:B------:R-:W-:Y:S01]  /*8f20*/  SHF.L.U32 R232, R252, 0x8, RZ ;  /* 0x00000008fce87819 */ /* 0x000fe200000006ff */
[C---:B------:R-:W-:Y:S02]  /*8f30*/  IMAD R56, R217.reuse, R56, RZ ;  /* 0x00000038d9387224 */ /* 0x040fe400078e02ff */
        /* <DEDUP_REMOVED lines=33> */
[----:B------:R-:W-:Y:S02]  /*9150*/  IMAD R115, R217, R115, RZ ;  /* 0x00000073d9737224 */ /* 0x000fe400078e02ff */
[-C--:B------:R-:W-:Y:S02]  /*9160*/  IMAD R114, R193, R219.reuse, R114 ;  /* 0x000000dbc1727224 */ /* 0x080fe400078e0272 */
[-C--:B------:R-:W-:Y:S02]  /*9170*/  IMAD R115, R202, R219.reuse, R115 ;  /* 0x000000dbca737224 */ /* 0x080fe400078e0273 */
[-C--:B------:R-:W-:Y:S02]  /*9180*/  IMAD R116, R194, R219.reuse, R116 ;  /* 0x000000dbc2747224 */ /* 0x080fe400078e0274 */
[----:B------:R-:W-:Y:S01]  /*9190*/  IMAD R117, R195, R219, R117 ;  /* 0x000000dbc3757224 */ /* 0x000fe200078e0275 */
[----:B------:R-:W-:Y:S01]  /*91a0*/  SHF.R.S32.HI R195, RZ, 0x18, R212 ;  /* 0x00000018ffc37819 */ /* 0x000fe200000114d4 */
[C---:B------:R-:W-:Y:S02]  /*91b0*/  IMAD R202, R217.reuse, R33, RZ ;  /* 0x00000021d9ca7224 */ /* 0x040fe400078e02ff */
[----:B------:R-:W-:Y:S02]  /*91c0*/  IMAD.MOV.U32 R194, RZ, RZ, R198 ;  /* 0x000000ffffc27224 */ /* 0x000fe400078e00c6 */
[----:B------:R-:W-:Y:S02]  /*91d0*/  IMAD R198, R217, R29, RZ ;  /* 0x0000001dd9c67224 */ /* 0x000fe400078e02ff */
[----:B------:R-:W-:Y:S02]  /*91e0*/  IMAD.SHL.U32 R229, R251, 0x100, RZ ;  /* 0x00000100fbe57824 */ /* 0x000fe400078e00ff */
[C---:B------:R-:W-:Y:S02]  /*91f0*/  IMAD R118, R217.reuse, R118, RZ ;  /* 0x00000076d9767224 */ /* 0x040fe400078e02ff */
[C---:B------:R-:W-:Y:S01]  /*9200*/  IMAD R119, R217.reuse, R119, RZ ;  /* 0x00000077d9777224 */ /* 0x040fe200078e02ff */
[----:B------:R-:W-:Y:S01]  /*9210*/  SHF.R.S32.HI R193, RZ, 0x18, R229 ;  /* 0x00000018ffc17819 */ /* 0x000fe200000114e5 */
[----:B------:R-:W-:Y:S02]  /*9220*/  IMAD R58, R217, R58, RZ ;  /* 0x0000003ad93a7224 */ /* 0x000fe400078e02ff */
[----:B------:R-:W-:Y:S01]  /*9230*/  IMAD.U32 R224, R230, 0x10000, RZ ;  /* 0x00010000e6e07824 */ /* 0x000fe200078e00ff */
[----:B------:R-:W-:Y:S01]  /*9240*/  PRMT R230, R252, 0x8880, RZ ;  /* 0x00008880fce67816 */ /* 0x000fe200000000ff */
[----:B------:R-:W-:Y:S01]  /*9250*/  IMAD R118, R193, R219, R118 ;  /* 0x000000dbc1767224 */ /* 0x000fe200078e0276 */
[----:B------:R-:W-:Y:S01]  /*9260*/  SHF.R.S32.HI R193, RZ, 0x18, R200 ;  /* 0x00000018ffc17819 */ /* 0x000fe200000114c8 */
[----:B------:R-:W-:Y:S02]  /*9270*/  IMAD R200, R217, R31, RZ ;  /* 0x0000001fd9c87224 */ /* 0x000fe400078e02ff */
[-C--:B------:R-:W-:Y:S02]  /*9280*/  IMAD R119, R204, R219.reuse, R119 ;  /* 0x000000dbcc777224 */ /* 0x080fe400078e0277 */
[----:B------:R-:W-:Y:S01]  /*9290*/  IMAD R56, R194, R219, R56 ;  /* 0x000000dbc2387224 */ /* 0x000fe200078e0238 */
[----:B------:R-:W-:Y:S01]  /*92a0*/  MOV R194, R213 ;  /* 0x000000d500c27202 */ /* 0x000fe20000000f00 */
[----:B------:R-:W-:Y:S02]  /*92b0*/  IMAD R57, R193, R219, R57 ;  /* 0x000000dbc1397224 */ /* 0x000fe400078e0239 */
[----:B------:R-:W-:Y:S02]  /*92c0*/  IMAD R204, R217, R35, RZ ;  /* 0x00000023d9cc7224 */ /* 0x000fe400078e02ff */
[-C--:B------:R-:W-:Y:S02]  /*92d0*/  IMAD R58, R195, R219.reuse, R58 ;  /* 0x000000dbc33a7224 */ /* 0x080fe400078e023a */
[-C--:B------:R-:W-:Y:S02]  /*92e0*/  IMAD R59, R197, R219.reuse, R59 ;  /* 0x000000dbc53b7224 */ /* 0x080fe400078e023b */
[C---:B------:R-:W-:Y:S02]  /*92f0*/  IMAD R197, R217.reuse, R28, RZ ;  /* 0x0000001cd9c57224 */ /* 0x040fe400078e02ff */
[-C--:B------:R-:W-:Y:S02]  /*9300*/  IMAD R60, R194, R219.reuse, R60 ;  /* 0x000000dbc23c7224 */ /* 0x080fe400078e023c */
[----:B------:R-:W-:Y:S02]  /*9310*/  IMAD R61, R196, R219, R61 ;  /* 0x000000dbc43d7224 */ /* 0x000fe400078e023d */
[C---:B------:R-:W-:Y:S02]  /*9320*/  IMAD R196, R217.reuse, R27, RZ ;  /* 0x0000001bd9c47224 */ /* 0x040fe400078e02ff */
[C---:B------:R-:W-:Y:S01]  /*9330*/  IMAD R193, R217.reuse, R24, RZ ;  /* 0x00000018d9c17224 */ /* 0x040fe200078e02ff */
[----:B------:R-:W-:Y:S01]  /*9340*/  SHF.R.S32.HI R24, RZ, 0x18, R223 ;  /* 0x00000018ff187819 */ /* 0x000fe200000114df */
[C---:B------:R-:W-:Y:S01]  /*9350*/  IMAD R195, R217.reuse, R26, RZ ;  /* 0x0000001ad9c37224 */ /* 0x040fe200078e02ff */
[----:B------:R-:W-:Y:S01]  /*9360*/  I2IP.S8.S32.SAT R26, R4, R3, RZ ;  /* 0x00000003041a7239 */ /* 0x000fe200000014ff */
[----:B------:R-:W-:Y:S01]  /*9370*/  IMAD.MOV.U32 R3, RZ, RZ, R222 ;  /* 0x000000ffff037224 */ /* 0x000fe200078e00de */
[----:B------:R-:W-:Y:S01]  /*9380*/  SHF.R.S32.HI R4, RZ, 0x18, R224 ;  /* 0x00000018ff047819 */ /* 0x000fe200000114e0 */
[----:B------:R-:W-:Y:S02]  /*9390*/  IMAD R62, R24, R219, R62 ;  /* 0x000000db183e7224 */ /* 0x000fe400078e023e */
[C---:B------:R-:W-:Y:S01]  /*93a0*/  IMAD R194, R217.reuse, R25, RZ ;  /* 0x00000019d9c27224 */ /* 0x040fe200078e02ff */
[----:B------:R-:W-:Y:S01]  /*93b0*/  I2IP.S8.S32.SAT R25, R8, R7, RZ ;  /* 0x0000000708197239 */ /* 0x000fe200000014ff */
[C---:B------:R-:W-:Y:S01]  /*93c0*/  IMAD R63, R217.reuse, R63, RZ ;  /* 0x0000003fd93f7224 */ /* 0x040fe200078e02ff */
[----:B------:R-:W-:Y:S01]  /*93d0*/  SHF.R.S32.HI R7, RZ, 0x18, R225 ;  /* 0x00000018ff077819 */ /* 0x000fe200000114e1 */
[----:B------:R-:W-:Y:S02]  /*93e0*/  IMAD R66, R217, R66, RZ ;  /* 0x00000042d9427224 */ /* 0x000fe400078e02ff */
[-C--:B------:R-:W-:Y:S02]  /*93f0*/  IMAD R63, R205, R219.reuse, R63 ;  /* 0x000000dbcd3f7224 */ /* 0x080fe400078e023f */
[-C--:B------:R-:W-:Y:S01]  /*9400*/  IMAD R64, R3, R219.reuse, R64 ;  /* 0x000000db03407224 */ /* 0x080fe200078e0240 */
[----:B------:R-:W-:Y:S01]  /*9410*/  MOV R3, R230 ;  /* 0x000000e600037202 */ /* 0x000fe20000000f00 */
[-C--:B------:R-:W-:Y:S01]  /*9420*/  IMAD R65, R4, R219.reuse, R65 ;  /* 0x000000db04417224 */ /* 0x080fe200078e0241 */
[----:B------:R-:W-:Y:S01]  /*9430*/  SHF.R.S32.HI R4, RZ, 0x18, R231 ;  /* 0x00000018ff047819 */ /* 0x000fe200000114e7 */
[----:B------:R-:W-:Y:S01]  /*9440*/  IMAD R66, R7, R219, R66 ;  /* 0x000000db07427224 */ /* 0x000fe200078e0242 */
[C---:B------:R-:W-:Y:S01]  /*9450*/  PRMT R218, R235.reuse, 0x8880, RZ ;  /* 0x00008880ebda7816 */ /* 0x040fe200000000ff */
[C---:B------:R-:W-:Y:S01]  /*9460*/  IMAD.SHL.U32 R243, R235.reuse, 0x100, RZ ;  /* 0x00000100ebf37824 */ /* 0x040fe200078e00ff */
[----:B------:R-:W-:Y:S01]  /*9470*/  SHF.L.U32 R220, R235, 0x10, RZ ;  /* 0x00000010ebdc7819 */ /* 0x000fe200000006ff */
[C---:B------:R-:W-:Y:S01]  /*9480*/  IMAD R67, R217.reuse, R67, RZ ;  /* 0x00000043d9437224 */ /* 0x040fe200078e02ff */
[----:B------:R-:W-:Y:S01]  /*9490*/  SHF.R.S32.HI R208, RZ, 0x18, R235 ;  /* 0x00000018ffd07819 */ /* 0x000fe200000114eb */
[----:B------:R-:W-:Y:S01]  /*94a0*/  IMAD R71, R217, R71, RZ ;  /* 0x00000047d9477224 */ /* 0x000fe200078e02ff */
[----:B------:R-:W-:Y:S01]  /*94b0*/  SHF.R.S32.HI R7, RZ, 0x18, R232 ;  /* 0x00000018ff077819 */ /* 0x000fe200000114e8 */
[-C--:B------:R-:W-:Y:S01]  /*94c0*/  IMAD R67, R206, R219.reuse, R67 ;  /* 0x000000dbce437224 */ /* 0x080fe200078e0243 */
[----:B------:R-:W-:Y:S01]  /*94d0*/  SHF.R.S32.HI R8, RZ, 0x18, R220 ;  /* 0x00000018ff087819 */ /* 0x000fe200000114dc */
[-C--:B------:R-:W-:Y:S01]  /*94e0*/  IMAD R68, R3, R219.reuse, R68 ;  /* 0x000000db03447224 */ /* 0x080fe200078e0244 */
[----:B------:R-:W-:Y:S01]  /*94f0*/  MOV R3, R218 ;  /* 0x000000da00037202 */ /* 0x000fe20000000f00 */
[----:B------:R-:W-:Y:S01]  /*9500*/  IMAD R69, R4, R219, R69 ;  /* 0x000000db04457224 */ /* 0x000fe200078e0245 */
[----:B------:R-:W-:Y:S01]  /*9510*/  I2IP.S8.S32.SAT R4, R12, R11, RZ ;  /* 0x0000000b0c047239 */ /* 0x000fe200000014ff */
[-C--:B------:R-:W-:Y:S01]  /*9520*/  IMAD R70, R7, R219.reuse, R70 ;  /* 0x000000db07467224 */ /* 0x080fe200078e0246 */
[----:B------:R-:W-:Y:S01]  /*9530*/  I2IP.S8.S32.SAT R62, R63, R62, RZ ;  /* 0x0000003e3f3e7239 */ /* 0x000fe200000014ff */
[-C--:B------:R-:W-:Y:S02]  /*9540*/  IMAD R71, R207, R219.reuse, R71 ;  /* 0x000000dbcf477224 */ /* 0x080fe400078e0247 */
[-C--:B------:R-:W-:Y:S02]  /*9550*/  IMAD R72, R3, R219.reuse, R72 ;  /* 0x000000db03487224 */ /* 0x080fe400078e0248 */
[----:B------:R-:W-:Y:S01]  /*9560*/  IMAD R73, R8, R219, R73 ;  /* 0x000000db08497224 */ /* 0x000fe200078e0249 */
[C---:B------:R-:W-:Y:S01]  /*9570*/  PRMT R244, R136.reuse, 0x8880, RZ ;  /* 0x0000888088f47816 */ /* 0x040fe200000000ff */
[C---:B------:R-:W-:Y:S01]  /*9580*/  IMAD R74, R217.reuse, R74, RZ ;  /* 0x0000004ad94a7224 */ /* 0x040fe200078e02ff */
[C---:B------:R-:W-:Y:S01]  /*9590*/  SHF.L.U32 R245, R136.reuse, 0x10, RZ ;  /* 0x0000001088f57819 */ /* 0x040fe200000006ff */
[C---:B------:R-:W-:Y:S01]  /*95a0*/  IMAD R78, R217.reuse, R78, RZ ;  /* 0x0000004ed94e7224 */ /* 0x040fe200078e02ff */
[----:B------:R-:W-:Y:S01]  /*95b0*/  SHF.L.U32 R235, R136, 0x8, RZ ;  /* 0x0000000888eb7819 */ /* 0x000fe200000006ff */
[C---:B------:R-:W-:Y:S01]  /*95c0*/  IMAD.SHL.U32 R246, R138.reuse, 0x100, RZ ;  /* 0x000001008af67824 */ /* 0x040fe200078e00ff */
[----:B------:R-:W-:Y:S01]  /*95d0*/  SHF.R.S32.HI R209, RZ, 0x18, R136 ;  /* 0x00000018ffd17819 */ /* 0x000fe20000011488 */
[C---:B------:R-:W-:Y:S01]  /*95e0*/  IMAD R79, R217.reuse, R79, RZ ;  /* 0x0000004fd94f7224 */ /* 0x040fe200078e02ff */
[C---:B------:R-:W-:Y:S01]  /*95f0*/  PRMT R136, R138.reuse, 0x8880, RZ ;  /* 0x000088808a887816 */ /* 0x040fe200000000ff */
[C---:B------:R-:W-:Y:S01]  /*9600*/  IMAD R82, R217.reuse, R82, RZ ;  /* 0x00000052d9527224 */ /* 0x040fe200078e02ff */
[----:B------:R-:W-:Y:S01]  /*9610*/  SHF.L.U32 R238, R138, 0x10, RZ ;  /* 0x000000108aee7819 */ /* 0x000fe200000006ff */
[C---:B------:R-:W-:Y:S01]  /*9620*/  IMAD R83, R217.reuse, R83, RZ ;  /* 0x00000053d9537224 */ /* 0x040fe200078e02ff */
[----:B------:R-:W-:Y:S01]  /*9630*/  SHF.R.S32.HI R210, RZ, 0x18, R138 ;  /* 0x00000018ffd27819 */ /* 0x000fe2000001148a */
[----:B------:R-:W-:Y:S01]  /*9640*/  IMAD R86, R217, R86, RZ ;  /* 0x00000056d9567224 */ /* 0x000fe200078e02ff */
[----:B------:R-:W-:Y:S01]  /*9650*/  PRMT R240, R137, 0x8880, RZ ;  /* 0x0000888089f07816 */ /* 0x000fe200000000ff */
[----:B------:R-:W-:Y:S01]  /*9660*/  IMAD R87, R217, R87, RZ ;  /* 0x00000057d9577224 */ /* 0x000fe200078e02ff */
[----:B------:R-:W-:Y:S01]  /*9670*/  SHF.L.U32 R237, R137, 0x10, RZ ;  /* 0x0000001089ed7819 */ /* 0x000fe200000006ff */
[----:B------:R-:W-:Y:S01]  /*9680*/  IMAD R38, R217, R38, RZ ;  /* 0x00000026d9267224 */ /* 0x000fe200078e02ff */
[----:B------:R-:W-:Y:S01]  /*9690*/  SHF.L.U32 R138, R137, 0x8, RZ ;  /* 0x00000008898a7819 */ /* 0x000fe200000006ff */
[----:B------:R-:W-:Y:S01]  /*96a0*/  IMAD.U32 R251, R139, 0x10000, RZ ;  /* 0x000100008bfb7824 */ /* 0x000fe200078e00ff */
[----:B------:R-:W-:Y:S01]  /*96b0*/  SHF.R.S32.HI R211, RZ, 0x18, R137 ;  /* 0x00000018ffd37819 */ /* 0x000fe20000011489 */
[C---:B------:R-:W-:Y:S01]  /*96c0*/  IMAD R46, R217.reuse, R46, RZ ;  /* 0x0000002ed92e7224 */ /* 0x040fe200078e02ff */
[----:B------:R-:W-:Y:S01]  /*96d0*/  MOV R228, R238 ;  /* 0x000000ee00e47202 */ /* 0x000fe20000000f00 */
[----:B------:R-:W2:Y:S01]  /*96e0*/  LDL.LU R137, [R1+0x28] ;  /* 0x0000280001897983 */ /* 0x000ea20000300800 */
[----:B------:R-:W-:Y:S01]  /*96f0*/  MOV R27, R235 ;  /* 0x000000eb001b7202 */ /* 0x000fe20000000f00 */
[----:B------:R-:W-:Y:S01]  /*9700*/  IMAD R47, R217, R47, RZ ;  /* 0x0000002fd92f7224 */ /* 0x000fe200078e02ff */
[C---:B------:R-:W-:Y:S01]  /*9710*/  PRMT R250, R139.reuse, 0x8880, RZ ;  /* 0x000088808bfa7816 */ /* 0x040fe200000000ff */
[----:B------:R-:W3:Y:S01]  /*9720*/  LDL.LU R199, [R1+0x2c] ;  /* 0x00002c0001c77983 */ /* 0x000ee20000300800 */
[----:B------:R-:W-:Y:S01]  /*9730*/  SHF.L.U32 R252, R139, 0x8, RZ ;  /* 0x000000088bfc7819 */ /* 0x000fe200000006ff */
[C---:B------:R-:W-:Y:S01]  /*9740*/  IMAD R50, R217.reuse, R50, RZ ;  /* 0x00000032d9327224 */ /* 0x040fe200078e02ff */
[----:B------:R-:W-:Y:S01]  /*9750*/  SHF.R.S32.HI R213, RZ, 0x18, R139 ;  /* 0x00000018ffd57819 */ /* 0x000fe2000001148b */
[----:B------:R-:W4:Y:S01]  /*9760*/  LDL.LU R226, [R1+0x30] ;  /* 0x0000300001e27983 */ /* 0x000f220000300800 */
[----:B------:R-:W-:Y:S01]  /*9770*/  MOV R35, R138 ;  /* 0x0000008a00237202 */ /* 0x000fe20000000f00 */
[C---:B------:R-:W-:Y:S01]  /*9780*/  IMAD R51, R217.reuse, R51, RZ ;  /* 0x00000033d9337224 */ /* 0x040fe200078e02ff */
[----:B------:R-:W-:Y:S01]  /*9790*/  I2IP.S8.S32.SAT R138, R10, R9, R4 ;  /* 0x000000090a8a7239 */ /* 0x000fe20000001404 */
[----:B------:R-:W5:Y:S01]  /*97a0*/  LDL.LU R233, [R1+0x34] ;  /* 0x0000340001e97983 */ /* 0x000f620000300800 */
[----:B------:R-:W-:Y:S01]  /*97b0*/  I2IP.S8.S32.SAT R4, R192, R191, RZ ;  /* 0x000000bfc0047239 */ /* 0x000fe200000014ff */
[C---:B------:R-:W-:Y:S01]  /*97c0*/  IMAD R54, R217.reuse, R54, RZ ;  /* 0x00000036d9367224 */ /* 0x040fe200078e02ff */
[C---:B------:R-:W-:Y:S01]  /*97d0*/  PRMT R247, R234.reuse, 0x8880, RZ ;  /* 0x00008880eaf77816 */ /* 0x040fe200000000ff */
[----:B------:R-:W4:Y:S01]  /*97e0*/  LDL.LU R238, [R1+0x38] ;  /* 0x0000380001ee7983 */ /* 0x000f220000300800 */
[C---:B------:R-:W-:Y:S01]  /*97f0*/  SHF.L.U32 R248, R234.reuse, 0x10, RZ ;  /* 0x00000010eaf87819 */ /* 0x040fe200000006ff */
[----:B------:R-:W-:Y:S01]  /*9800*/  IMAD R55, R217, R55, RZ ;  /* 0x00000037d9377224 */ /* 0x000fe200078e02ff */
[----:B------:R-:W-:Y:S01]  /*9810*/  SHF.L.U32 R249, R234, 0x8, RZ ;  /* 0x00000008eaf97819 */ /* 0x000fe200000006ff */
[----:B------:R-:W4:Y:S01]  /*9820*/  LDL.LU R28, [R1+0x3c] ;  /* 0x00003c00011c7983 */ /* 0x000f220000300800 */
[----:B------:R-:W-:Y:S02]  /*9830*/  SHF.R.S32.HI R212, RZ, 0x18, R234 ;  /* 0x00000018ffd47819 */ /* 0x000fe400000114ea */
[----:B------:R-:W-:Y:S01]  /*9840*/  I2IP.S8.S32.SAT R9, R190, R189, R4 ;  /* 0x000000bdbe097239 */ /* 0x000fe20000001404 */
[----:B------:R-:W1:Y:S01]  /*9850*/  S2R R235, SR_TID.X ;  /* 0x0000000000eb7919 */ /* 0x000e620000002100 */
[----:B------:R-:W-:Y:S02]  /*9860*/  I2IP.S8.S32.SAT R4, R167, R166, RZ ;  /* 0x000000a6a7047239 */ /* 0x000fe400000014ff */
[----:B------:R-:W-:Y:S02]  /*9870*/  MOV R12, R245 ;  /* 0x000000f5000c7202 */ /* 0x000fe40000000f00 */
[----:B------:R-:W-:Y:S02]  /*9880*/  I2IP.S8.S32.SAT R191, R165, R164, R4 ;  /* 0x000000a4a5bf7239 */ /* 0x000fe40000001404 */
[----:B------:R-:W-:Y:S02]  /*9890*/  MOV R11, R244 ;  /* 0x000000f4000b7202 */ /* 0x000fe40000000f00 */
[----:B------:R-:W-:Y:S02]  /*98a0*/  MOV R31, R237 ;  /* 0x000000ed001f7202 */ /* 0x000fe40000000f00 */
[----:B------:R-:W-:Y:S02]  /*98b0*/  I2IP.S8.S32.SAT R4, R183, R182, RZ ;  /* 0x000000b6b7047239 */ /* 0x000fe400000014ff */
[----:B------:R-:W-:Y:S02]  /*98c0*/  MOV R164, R11 ;  /* 0x0000000b00a47202 */ /* 0x000fe40000000f00 */
[C---:B-1----:R-:W-:Y:S01]  /*98d0*/  SHF.L.U32 R8, R235.reuse, 0x5, RZ ;  /* 0x00000005eb087819 */ /* 0x042fe200000006ff */
[----:B------:R-:W-:Y:S03]  /*98e0*/  IMAD.SHL.U32 R3, R235, 0x4, RZ ;  /* 0x00000004eb037824 */ /* 0x000fe600078e00ff */
[C---:B------:R-:W-:Y:S02]  /*98f0*/  LOP3.LUT R7, R8.reuse, 0x80, RZ, 0xc0, !PT ;  /* 0x0000008008077812 */ /* 0x040fe400078ec0ff */
[----:B------:R-:W-:Y:S02]  /*9900*/  LOP3.LUT P0, RZ, R8, 0x80, RZ, 0xc0, !PT ;  /* 0x0000008008ff7812 */ /* 0x000fe4000780c0ff */
[----:B------:R-:W-:Y:S02]  /*9910*/  LOP3.LUT R7, R7, 0x10, R3, 0xf8, !PT ;  /* 0x0000001007077812 */ /* 0x000fe400078ef803 */
[----:B------:R-:W-:Y:S02]  /*9920*/  I2IP.S8.S32.SAT R3, R16, R15, RZ ;  /* 0x0000000f10037239 */ /* 0x000fe400000014ff */
[----:B------:R-:W-:Y:S02]  /*9930*/  MOV R16, R136 ;  /* 0x0000008800107202 */ /* 0x000fe40000000f00 */
[----:B------:R-:W-:Y:S01]  /*9940*/  I2IP.S8.S32.SAT R136, R2, R0, R26 ;  /* 0x0000000002887239 */ /* 0x000fe2000000141a */
[----:B------:R-:W-:Y:S01]  /*9950*/  IMAD.MOV.U32 R2, RZ, RZ, R246 ;  /* 0x000000ffff027224 */ /* 0x000fe200078e00f6 */
[----:B------:R-:W-:Y:S02]  /*9960*/  I2IP.S8.S32.SAT R0, R20, R19, RZ ;  /* 0x0000001314007239 */ /* 0x000fe400000014ff */
[----:B------:R-:W-:Y:S02]  /*9970*/  MOV R15, R27 ;  /* 0x0000001b000f7202 */ /* 0x000fe40000000f00 */
[----:B------:R-:W-:Y:S02]  /*9980*/  MOV R27, R243 ;  /* 0x000000f3001b7202 */ /* 0x000fe40000000f00 */
[----:B------:R-:W-:Y:S03]  /*9990*/  MOV R26, R228 ;  /* 0x000000e4001a7202 */ /* 0x000fe60000000f00 */
[----:B------:R-:W-:Y:S01]  /*99a0*/  IMAD.MOV.U32 R165, RZ, RZ, R27 ;  /* 0x000000ffffa57224 */ /* 0x000fe200078e001b */
[C---:B--2---:R-:W-:Y:S02]  /*99b0*/  PRMT R236, R137.reuse, 0x8880, RZ ;  /* 0x0000888089ec7816 */ /* 0x044fe400000000ff */
[C---:B------:R-:W-:Y:S02]  /*99c0*/  SHF.L.U32 R221, R137.reuse, 0x10, RZ ;  /* 0x0000001089dd7819 */ /* 0x040fe400000006ff */
[----:B------:R-:W-:Y:S01]  /*99d0*/  SHF.L.U32 R139, R137, 0x8, RZ ;  /* 0x00000008898b7819 */ /* 0x000fe200000006ff */
[----:B------:R-:W-:Y:S01]  /*99e0*/  IMAD.MOV.U32 R32, RZ, RZ, R236 ;  /* 0x000000ffff207224 */ /* 0x000fe200078e00ec */
[----:B------:R-:W-:Y:S01]  /*99f0*/  SHF.R.S32.HI R214, RZ, 0x18, R137 ;  /* 0x00000018ffd67819 */ /* 0x000fe20000011489 */
[C---:B---3--:R-:W-:Y:S01]  /*9a00*/  IMAD.U32 R242, R199.reuse, 0x10000, RZ ;  /* 0x00010000c7f27824 */ /* 0x048fe200078e00ff */
[----:B------:R-:W-:Y:S02]  /*9a10*/  SHF.L.U32 R137, R199, 0x8, RZ ;  /* 0x00000008c7897819 */ /* 0x000fe400000006ff */
[----:B------:R-:W-:Y:S02]  /*9a20*/  MOV R34, R139 ;  /* 0x0000008b00227202 */ /* 0x000fe40000000f00 */
[----:B------:R-:W-:Y:S01]  /*9a30*/  I2IP.S8.S32.SAT R139, R14, R13, R3 ;  /* 0x0000000d0e8b7239 */ /* 0x000fe20000001403 */
[----:B------:R-:W-:Y:S01]  /*9a40*/  IMAD.MOV.U32 R24, RZ, RZ, R137 ;  /* 0x000000ffff187224 */ /* 0x000fe200078e0089 */
[----:B------:R-:W-:Y:S01]  /*9a50*/  I2IP.S8.S32.SAT R137, R6, R5, R25 ;  /* 0x0000000506897239 */ /* 0x000fe20000001419 */
[----:B-----5:R-:W-:Y:S01]  /*9a60*/  IMAD.SHL.U32 R229, R233, 0x100, RZ ;  /* 0x00000100e9e57824 */ /* 0x020fe200078e00ff */
[----:B------:R-:W-:Y:S02]  /*9a70*/  I2IP.S8.S32.SAT R3, R184, R23, RZ ;  /* 0x00000017b8037239 */ /* 0x000fe400000014ff */
[----:B------:R-:W-:Y:S02]  /*9a80*/  MOV R25, R2 ;  /* 0x0000000200197202 */ /* 0x000fe40000000f00 */
[----:B------:R-:W-:Y:S01]  /*9a90*/  I2IP.S8.S32.SAT R2, R188, R187, RZ ;  /* 0x000000bbbc027239 */ /* 0x000fe200000014ff */
[----:B----4-:R-:W-:Y:S01]  /*9aa0*/  IMAD.SHL.U32 R241, R28, 0x100, RZ ;  /* 0x000001001cf17824 */ /* 0x010fe200078e00ff */
[----:B------:R-:W-:Y:S02]  /*9ab0*/  I2IP.S8.S32.SAT R6, R22, R21, R3 ;  /* 0x0000001516067239 */ /* 0x000fe40000001403 */
[----:B------:R-:W-:Y:S02]  /*9ac0*/  I2IP.S8.S32.SAT R5, R18, R17, R0 ;  /* 0x0000001112057239 */ /* 0x000fe40000001400 */
[----:B------:R-:W-:Y:S01]  /*9ad0*/  I2IP.S8.S32.SAT R10, R186, R185, R2 ;  /* 0x000000b9ba0a7239 */ /* 0x000fe20000001402 */
[----:B------:R-:W-:Y:S01]  /*9ae0*/  IMAD.MOV.U32 R185, RZ, RZ, R24 ;  /* 0x000000ffffb97224 */ /* 0x000fe200078e0018 */
[----:B------:R-:W-:Y:S02]  /*9af0*/  I2IP.S8.S32.SAT R3, R159, R158, RZ ;  /* 0x0000009e9f037239 */ /* 0x000fe400000014ff */
[----:B------:R-:W-:Y:S02]  /*9b00*/  PRMT R234, R199, 0x8880, RZ ;  /* 0x00008880c7ea7816 */ /* 0x000fe400000000ff */
[----:B------:R-:W-:Y:S02]  /*9b10*/  I2IP.S8.S32.SAT R0, R155, R154, RZ ;  /* 0x0000009a9b007239 */ /* 0x000fe400000014ff */
[----:B------:R-:W-:Y:S01]  /*9b20*/  I2IP.S8.S32.SAT R2, R163, R162, RZ ;  /* 0x000000a2a3027239 */ /* 0x000fe200000014ff */
[----:B------:R-:W-:Y:S01]  /*9b30*/  IMAD.MOV.U32 R163, RZ, RZ, R32 ;  /* 0x000000ffffa37224 */ /* 0x000fe200078e0020 */
[C---:B------:R-:W-:Y:S02]  /*9b40*/  PRMT R223, R226.reuse, 0x8880, RZ ;  /* 0x00008880e2df7816 */ /* 0x040fe400000000ff */
[C---:B------:R-:W-:Y:S02]  /*9b50*/  SHF.L.U32 R224, R226.reuse, 0x10, RZ ;  /* 0x00000010e2e07819 */ /* 0x040fe400000006ff */
[----:B------:R-:W-:Y:S02]  /*9b60*/  SHF.L.U32 R225, R226, 0x8, RZ ;  /* 0x00000008e2e17819 */ /* 0x000fe400000006ff */
[----:B------:R-:W-:Y:S02]  /*9b70*/  SHF.R.S32.HI R205, RZ, 0x18, R226 ;  /* 0x00000018ffcd7819 */ /* 0x000fe400000114e2 */
[C---:B------:R-:W-:Y:S02]  /*9b80*/  PRMT R226, R233.reuse, 0x8880, RZ ;  /* 0x00008880e9e27816 */ /* 0x040fe400000000ff */
[----:B------:R-:W-:Y:S02]  /*9b90*/  SHF.L.U32 R227, R233, 0x10, RZ ;  /* 0x00000010e9e37819 */ /* 0x000fe400000006ff */
[----:B------:R-:W-:Y:S02]  /*9ba0*/  SHF.R.S32.HI R206, RZ, 0x18, R233 ;  /* 0x00000018ffce7819 */ /* 0x000fe400000114e9 */
[C---:B------:R-:W-:Y:S02]  /*9bb0*/  PRMT R232, R238.reuse, 0x8880, RZ ;  /* 0x00008880eee87816 */ /* 0x040fe400000000ff */
[C---:B------:R-:W-:Y:S02]  /*9bc0*/  SHF.L.U32 R233, R238.reuse, 0x10, RZ ;  /* 0x00000010eee97819 */ /* 0x040fe400000006ff */
[----:B------:R-:W-:Y:S02]  /*9bd0*/  SHF.L.U32 R235, R238, 0x8, RZ ;  /* 0x00000008eeeb7819 */ /* 0x000fe400000006ff */
[----:B------:R-:W-:Y:S02]  /*9be0*/  SHF.R.S32.HI R207, RZ, 0x18, R238 ;  /* 0x00000018ffcf7819 */ /* 0x000fe400000114ee */
[----:B------:R-:W-:Y:S02]  /*9bf0*/  I2IP.S8.S32.SAT R189, R157, R156, R3 ;  /* 0x0000009c9dbd7239 */ /* 0x000fe40000001403 */
[----:B------:R-:W-:Y:S01]  /*9c00*/  SHF.R.S32.HI R215, RZ, 0x18, R199 ;  /* 0x00000018ffd77819 */ /* 0x000fe200000114c7 */
[----:B------:R-:W-:Y:S01]  /*9c10*/  IMAD R199, R217, R30, RZ ;  /* 0x0000001ed9c77224 */ /* 0x000fe200078e02ff */
[C---:B------:R-:W-:Y:S02]  /*9c20*/  PRMT R238, R28.reuse, 0x8880, RZ ;  /* 0x000088801cee7816 */ /* 0x040fe400000000ff */
[----:B------:R-:W-:Y:S02]  /*9c30*/  SHF.L.U32 R239, R28, 0x10, RZ ;  /* 0x000000101cef7819 */ /* 0x000fe400000006ff */
[----:B------:R-:W-:Y:S01]  /*9c40*/  SHF.R.S32.HI R218, RZ, 0x18, R28 ;  /* 0x00000018ffda7819 */ /* 0x000fe2000001141c */
[----:B------:R-:W-:Y:S01]  /*9c50*/  IMAD.MOV.U32 R28, RZ, RZ, R234 ;  /* 0x000000ffff1c7224 */ /* 0x000fe200078e00ea */
[----:B------:R-:W-:Y:S01]  /*9c60*/  I2IP.S8.S32.SAT R188, R153, R152, R0 ;  /* 0x0000009899bc7239 */ /* 0x000fe20000001400 */
[----:B------:R-:W2:Y:S01]  /*9c70*/  LDL.LU R234, [R1+0x40] ;  /* 0x0000400001ea7983 */ /* 0x000ea20000300800 */
[----:B------:R-:W-:Y:S02]  /*9c80*/  I2IP.S8.S32.SAT R190, R161, R160, R2 ;  /* 0x000000a0a1be7239 */ /* 0x000fe40000001402 */
[----:B------:R-:W-:Y:S01]  /*9c90*/  I2IP.S8.S32.SAT R3, R171, R170, RZ ;  /* 0x000000aaab037239 */ /* 0x000fe200000014ff */
[----:B------:R-:W3:Y:S01]  /*9ca0*/  LDL.LU R220, [R1+0x44] ;  /* 0x0000440001dc7983 */ /* 0x000ee20000300800 */
[----:B------:R-:W-:Y:S01]  /*9cb0*/  I2IP.S8.S32.SAT R2, R175, R174, RZ ;  /* 0x000000aeaf027239 */ /* 0x000fe200000014ff */
[----:B------:R-:W-:Y:S01]  /*9cc0*/  IMAD.MOV.U32 R175, RZ, RZ, R16 ;  /* 0x000000ffffaf7224 */ /* 0x000fe200078e0010 */
[----:B------:R-:W-:Y:S02]  /*9cd0*/  I2IP.S8.S32.SAT R0, R179, R178, RZ ;  /* 0x000000b2b3007239 */ /* 0x000fe400000014ff */
[----:B------:R-:W-:Y:S02]  /*9ce0*/  MOV R29, R242 ;  /* 0x000000f2001d7202 */ /* 0x000fe40000000f00 */
[----:B------:R-:W-:Y:S02]  /*9cf0*/  MOV R30, R240 ;  /* 0x000000f0001e7202 */ /* 0x000fe40000000f00 */
[----:B------:R-:W-:Y:S02]  /*9d00*/  MOV R33, R221 ;  /* 0x000000dd00217202 */ /* 0x000fe40000000f00 */
[----:B------:R-:W-:Y:S01]  /*9d10*/  I2IP.S8.S32.SAT R168, R169, R168, R3 ;  /* 0x000000a8a9a87239 */ /* 0x000fe20000001403 */
[----:B------:R-:W4:Y:S01]  /*9d20*/  LDL.LU R221, [R1+0x48] ;  /* 0x0000480001dd7983 */ /* 0x000f220000300800 */
[----:B------:R-:W-:Y:S02]  /*9d30*/  I2IP.S8.S32.SAT R169, R173, R172, R2 ;  /* 0x000000acada97239 */ /* 0x000fe40000001402 */
[----:B------:R-:W-:Y:S01]  /*9d40*/  I2IP.S8.S32.SAT R170, R177, R176, R0 ;  /* 0x000000b0b1aa7239 */ /* 0x000fe20000001400 */
[----:B------:R-:W5:Y:S01]  /*9d50*/  LDL.LU R222, [R1+0x4c] ;  /* 0x00004c0001de7983 */ /* 0x000f620000300800 */
[----:B------:R-:W-:Y:S01]  /*9d60*/  LOP3.LUT R187, R7, 0xf60, R8, 0xf8, !PT ;  /* 0x00000f6007bb7812 */ /* 0x000fe200078ef808 */
[----:B------:R-:W-:Y:S01]  /*9d70*/  IMAD.MOV.U32 R176, RZ, RZ, R6 ;  /* 0x000000ffffb07224 */ /* 0x000fe200078e0006 */
[----:B------:R-:W-:Y:S01]  /*9d80*/  MOV R173, R10 ;  /* 0x0000000a00ad7202 */ /* 0x000fe20000000f00 */
[----:B------:R-:W5:Y:S01]  /*9d90*/  LDL.LU R154, [R1+0x50] ;  /* 0x00005000019a7983 */ /* 0x000f620000300800 */
[----:B------:R-:W-:Y:S02]  /*9da0*/  MOV R172, R9 ;  /* 0x0000000900ac7202 */ /* 0x000fe40000000f00 */
        /* <DEDUP_REMOVED lines=9> */
[----:B------:R-:W-:Y:S02]  /*9e40*/  MOV R155, R34 ;  /* 0x00000022009b7202 */ /* 0x000fe40000000f00 */
[----:B------:R-:W-:Y:S02]  /*9e50*/  MOV R162, R33 ;  /* 0x0000002100a27202 */ /* 0x000fe40000000f00 */
[----:B------:R-:W-:Y:S02]  /*9e60*/  MOV R161, R31 ;  /* 0x0000001f00a17202 */ /* 0x000fe40000000f00 */
[----:B------:R-:W-:Y:S02]  /*9e70*/  MOV R166, R30 ;  /* 0x0000001e00a67202 */ /* 0x000fe40000000f00 */
[----:B------:R-:W-:Y:S02]  /*9e80*/  MOV R186, R29 ;  /* 0x0000001d00ba7202 */ /* 0x000fe40000000f00 */
[----:B------:R-:W-:Y:S02]  /*9e90*/  MOV R192, R28 ;  /* 0x0000001c00c07202 */ /* 0x000fe40000000f00 */
[----:B------:R-:W-:Y:S02]  /*9ea0*/  I2IP.S8.S32.SAT R171, R181, R180, R4 ;  /* 0x000000b4b5ab7239 */ /* 0x000fe40000001404 */
[----:B------:R-:W-:Y:S01]  /*9eb0*/  I2IP.S8.S32.SAT R0, R131, R130, RZ ;  /* 0x0000008283007239 */ /* 0x000fe200000014ff */
[----:B------:R-:W1:Y:S01]  /*9ec0*/  LDTM.x32 R4, tmem[UR4+0xc0] ;  /* 0x0000c004000479ee */ /* 0x000e6200082c0000 */
[----:B------:R-:W-:Y:S01]  /*9ed0*/  I2IP.S8.S32.SAT R3, R123, R122, RZ ;  /* 0x0000007a7b037239 */ /* 0x000fe200000014ff */
[----:B------:R-:W-:Y:S01]  /*9ee0*/  UMOV UR4, 0x400 ;  /* 0x0000040000047882 */ /* 0x000fe20000000000 */
[----:B------:R-:W-:Y:S01]  /*9ef0*/  I2IP.S8.S32.SAT R2, R127, R126, RZ ;  /* 0x0000007e7f027239 */ /* 0x000fe200000014ff */
[----:B------:R-:W-:Y:S01]  /*9f00*/  ULEA UR4, UR6, UR4, 0x18 ;  /* 0x0000000406047291 */ /* 0x000fe2000f8ec0ff */
[----:B------:R-:W-:Y:S01]  /*9f10*/  I2IP.S8.S32.SAT R158, R129, R128, R0 ;  /* 0x00000080819e7239 */ /* 0x000fe20000001400 */
[----:B------:R-:W-:Y:S01]  /*9f20*/  NOP ;  /* 0x0000000000007918 */ /* 0x000fe20000000000 */
[----:B------:R-:W-:Y:S01]  /*9f30*/  I2IP.S8.S32.SAT R156, R121, R120, R3 ;  /* 0x00000078799c7239 */ /* 0x000fe20000001403 */
[----:B------:R-:W-:Y:S01]  /*9f40*/  ULEA UR5, UR43, UR4, 0x3 ;  /* 0x000000042b057291 */ /* 0x000fe2000f8e18ff */
[----:B------:R-:W-:Y:S02]  /*9f50*/  I2IP.S8.S32.SAT R157, R125, R124, R2 ;  /* 0x0000007c7d9d7239 */ /* 0x000fe40000001402 */
[----:B------:R-:W-:Y:S01]  /*9f60*/  IADD3 R0, PT, PT, R187, UR4, RZ ;  /* 0x00000004bb007c10 */ /* 0x000fe2000fffe0ff */
[----:B------:R-:W-:Y:S01]  /*9f70*/  UIADD3 UR5, UPT, UPT, UR5, 0x140, URZ ;  /* 0x0000014005057890 */ /* 0x000fe2000fffe0ff */
[----:B------:R-:W-:Y:S02]  /*9f80*/  I2IP.S8.S32.SAT R159, R135, R134, RZ ;  /* 0x00000086879f7239 */ /* 0x000fe400000014ff */
[----:B------:R-:W-:Y:S01]  /*9f90*/  MOV R180, R177 ;  /* 0x000000b100b47202 */ /* 0x000fe20000000f00 */
[----:B------:R-:W-:Y:S01]  /*9fa0*/  UPRMT UR5, UR6, 0x654, UR5 ;  /* 0x0000065406057896 */ /* 0x000fe20008000005 */
[----:B------:R-:W-:Y:S02]  /*9fb0*/  MOV R181, R176 ;  /* 0x000000b000b57202 */ /* 0x000fe40000000f00 */
[----:B------:R-:W-:Y:S02]  /*9fc0*/  MOV R183, R172 ;  /* 0x000000ac00b77202 */ /* 0x000fe40000000f00 */
[----:B------:R-:W-:Y:S01]  /*9fd0*/  I2IP.S8.S32.SAT R159, R133, R132, R159 ;  /* 0x00000084859f7239 */ /* 0x000fe2000000149f */
[C---:B-1----:R-:W-:Y:S03]  /*9fe0*/  IMAD R2, R217.reuse, R5, RZ ;  /* 0x00000005d9027224 */ /* 0x042fe600078e02ff */
[----:B------:R-:W-:Y:S01]  /*9ff0*/  SYNCS.ARRIVE.TRANS64.RED.A1T0 RZ, [UR5], RZ ;  /* 0x000000ffffff79a7 */ /* 0x000fe20008100405 */
[----:B------:R1:W-:Y:S01]  /*a000*/  STS.128 [R187+UR4+0x7200], R136 ;  /* 0x00720088bb007988 */ /* 0x0003e20008000c04 */
[C---:B------:R-:W-:Y:S01]  /*a010*/  IMAD R5, R217.reuse, R9, RZ ;  /* 0x00000009d9057224 */ /* 0x040fe200078e02ff */
[----:B------:R-:W-:Y:S01]  /*a020*/  UIADD3 UR5, UPT, UPT, UR43, 0x1, URZ ;  /* 0x000000012b057890 */ /* 0x000fe2000fffe0ff */
[C---:B------:R-:W-:Y:S02]  /*a030*/  IMAD R9, R217.reuse, R13, RZ ;  /* 0x0000000dd9097224 */ /* 0x040fe400078e02ff */
[C---:B------:R-:W-:Y:S02]  /*a040*/  IMAD R13, R217.reuse, R17, RZ ;  /* 0x00000011d90d7224 */ /* 0x040fe400078e02ff */
[C---:B------:R-:W-:Y:S02]  /*a050*/  IMAD R17, R217.reuse, R21, RZ ;  /* 0x00000015d9117224 */ /* 0x040fe400078e02ff */
[C---:B------:R-:W-:Y:S02]  /*a060*/  IMAD R21, R217.reuse, R25, RZ ;  /* 0x00000019d9157224 */ /* 0x040fe400078e02ff */
[C---:B------:R-:W-:Y:S02]  /*a070*/  IMAD R25, R217.reuse, R29, RZ ;  /* 0x0000001dd9197224 */ /* 0x040fe400078e02ff */
[----:B------:R-:W-:Y:S01]  /*a080*/  IMAD R29, R217, R33, RZ ;  /* 0x00000021d91d7224 */ /* 0x000fe200078e02ff */
[----:B------:R-:W-:Y:S01]  /*a090*/  I2IP.S8.S32.SAT R33, R147, R146, RZ ;  /* 0x0000009293217239 */ /* 0x000fe200000014ff */
[C---:B------:R-:W-:Y:S02]  /*a0a0*/  IMAD R19, R217.reuse, R19, RZ ;  /* 0x00000013d9137224 */ /* 0x040fe400078e02ff */
[C---:B------:R-:W-:Y:S02]  /*a0b0*/  IMAD R3, R217.reuse, R6, RZ ;  /* 0x00000006d9037224 */ /* 0x040fe400078e02ff */
[C---:B------:R-:W-:Y:S02]  /*a0c0*/  IMAD R6, R217.reuse, R10, RZ ;  /* 0x0000000ad9067224 */ /* 0x040fe400078e02ff */
[C---:B------:R-:W-:Y:S02]  /*a0d0*/  IMAD R10, R217.reuse, R14, RZ ;  /* 0x0000000ed90a7224 */ /* 0x040fe400078e02ff */
[C---:B------:R-:W-:Y:S02]  /*a0e0*/  IMAD R14, R217.reuse, R18, RZ ;  /* 0x00000012d90e7224 */ /* 0x040fe400078e02ff */
[C---:B------:R-:W-:Y:S02]  /*a0f0*/  IMAD R18, R217.reuse, R22, RZ ;  /* 0x00000016d9127224 */ /* 0x040fe400078e02ff */
[C---:B------:R-:W-:Y:S02]  /*a100*/  IMAD R22, R217.reuse, R26, RZ ;  /* 0x0000001ad9167224 */ /* 0x040fe400078e02ff */
[C---:B------:R-:W-:Y:S01]  /*a110*/  IMAD R26, R217.reuse, R30, RZ ;  /* 0x0000001ed91a7224 */ /* 0x040fe200078e02ff */
[----:B-1----:R-:W5:Y:S01]  /*a120*/  LDL.LU.64 R138, [R1+0x70] ;  /* 0x00007000018a7983 */ /* 0x002f620000300a00 */
[----:B------:R-:W-:Y:S01]  /*a130*/  IMAD R30, R217, R34, RZ ;  /* 0x00000022d91e7224 */ /* 0x000fe200078e02ff */
[----:B------:R-:W-:Y:S01]  /*a140*/  I2IP.S8.S32.SAT R34, R143, R142, RZ ;  /* 0x0000008e8f227239 */ /* 0x000fe200000014ff */
[C---:B------:R-:W-:Y:S02]  /*a150*/  IMAD R7, R217.reuse, R7, RZ ;  /* 0x00000007d9077224 */ /* 0x040fe400078e02ff */
[C---:B------:R-:W-:Y:S01]  /*a160*/  IMAD R11, R217.reuse, R11, RZ ;  /* 0x0000000bd90b7224 */ /* 0x040fe200078e02ff */
[----:B------:R-:W5:Y:S01]  /*a170*/  LDL.LU.64 R136, [R1+0x68] ;  /* 0x0000680001887983 */ /* 0x000f620000300a00 */
[C---:B------:R-:W-:Y:S02]  /*a180*/  IMAD R15, R217.reuse, R15, RZ ;  /* 0x0000000fd90f7224 */ /* 0x040fe400078e02ff */
[C---:B------:R-:W-:Y:S02]  /*a190*/  IMAD R23, R217.reuse, R23, RZ ;  /* 0x00000017d9177224 */ /* 0x040fe400078e02ff */
[C---:B------:R-:W-:Y:S02]  /*a1a0*/  IMAD R27, R217.reuse, R27, RZ ;  /* 0x0000001bd91b7224 */ /* 0x040fe400078e02ff */
[C---:B------:R-:W-:Y:S02]  /*a1b0*/  IMAD R31, R217.reuse, R31, RZ ;  /* 0x0000001fd91f7224 */ /* 0x040fe400078e02ff */
[----:B------:R-:W-:Y:S01]  /*a1c0*/  IMAD R35, R217, R35, RZ ;  /* 0x00000023d9237224 */ /* 0x000fe200078e02ff */
[C---:B--2---:R-:W-:Y:S02]  /*a1d0*/  PRMT R228, R234.reuse, 0x8880, RZ ;  /* 0x00008880eae47816 */ /* 0x044fe400000000ff */
[C---:B------:R-:W-:Y:S02]  /*a1e0*/  SHF.L.U32 R230, R234.reuse, 0x10, RZ ;  /* 0x00000010eae67819 */ /* 0x040fe400000006ff */
[----:B------:R-:W-:Y:S01]  /*a1f0*/  SHF.L.U32 R231, R234, 0x8, RZ ;  /* 0x00000008eae77819 */ /* 0x000fe200000006ff */
[C---:B---3--:R-:W-:Y:S01]  /*a200*/  IMAD.SHL.U32 R237, R220.reuse, 0x100, RZ ;  /* 0x00000100dced7824 */ /* 0x048fe200078e00ff */
[----:B------:R-:W-:Y:S02]  /*a210*/  SHF.R.S32.HI R184, RZ, 0x18, R234 ;  /* 0x00000018ffb87819 */ /* 0x000fe400000114ea */
[C---:B------:R-:W-:Y:S02]  /*a220*/  PRMT R234, R220.reuse, 0x8880, RZ ;  /* 0x00008880dcea7816 */ /* 0x040fe400000000ff */
[----:B------:R-:W-:Y:S02]  /*a230*/  SHF.L.U32 R236, R220, 0x10, RZ ;  /* 0x00000010dcec7819 */ /* 0x000fe400000006ff */
[----:B------:R-:W-:Y:S02]  /*a240*/  SHF.R.S32.HI R220, RZ, 0x18, R220 ;  /* 0x00000018ffdc7819 */ /* 0x000fe400000114dc */
[C---:B----4-:R-:W-:Y:S02]  /*a250*/  PRMT R240, R221.reuse, 0x8880, RZ ;  /* 0x00008880ddf07816 */ /* 0x050fe400000000ff */
[C---:B------:R-:W-:Y:S02]  /*a260*/  SHF.L.U32 R242, R221.reuse, 0x10, RZ ;  /* 0x00000010ddf27819 */ /* 0x040fe400000006ff */
[----:B------:R-:W-:Y:S01]  /*a270*/  SHF.L.U32 R243, R221, 0x8, RZ ;  /* 0x00000008ddf37819 */ /* 0x000fe200000006ff */
[C---:B-----5:R-:W-:Y:S01]  /*a280*/  IMAD.SHL.U32 R246, R222.reuse, 0x100, RZ ;  /* 0x00000100def67824 */ /* 0x060fe200078e00ff */
[----:B------:R-:W-:Y:S02]  /*a290*/  PRMT R244, R222, 0x8880, RZ ;  /* 0x00008880def47816 */ /* 0x000fe400000000ff */
[C---:B------:R-:W-:Y:S02]  /*a2a0*/  PRMT R124, R154.reuse, 0x8880, RZ ;  /* 0x000088809a7c7816 */ /* 0x040fe400000000ff */
[C---:B------:R-:W-:Y:S02]  /*a2b0*/  SHF.L.U32 R125, R154.reuse, 0x10, RZ ;  /* 0x000000109a7d7819 */ /* 0x040fe400000006ff */
[----:B------:R-:W-:Y:S01]  /*a2c0*/  SHF.L.U32 R126, R154, 0x8, RZ ;  /* 0x000000089a7e7819 */ /* 0x000fe200000006ff */
[----:B------:R-:W-:Y:S01]  /*a2d0*/  IMAD.U32 R131, R152, 0x10000, RZ ;  /* 0x0001000098837824 */ /* 0x000fe200078e00ff */
[----:B------:R-:W-:Y:S02]  /*a2e0*/  SHF.R.S32.HI R120, RZ, 0x18, R154 ;  /* 0x00000018ff787819 */ /* 0x000fe4000001149a */
[C---:B------:R-:W-:Y:S02]  /*a2f0*/  PRMT R127, R153.reuse, 0x8880, RZ ;  /* 0x00008880997f7816 */ /* 0x040fe400000000ff */
[C---:B------:R-:W-:Y:S02]  /*a300*/  SHF.L.U32 R128, R153.reuse, 0x10, RZ ;  /* 0x0000001099807819 */ /* 0x040fe400000006ff */
[----:B------:R-:W-:Y:S02]  /*a310*/  SHF.L.U32 R129, R153, 0x8, RZ ;  /* 0x0000000899817819 */ /* 0x000fe400000006ff */
[----:B------:R-:W-:Y:S01]  /*a320*/  SHF.R.S32.HI R121, RZ, 0x18, R153 ;  /* 0x00000018ff797819 */ /* 0x000fe20000011499 */
[----:B------:R-:W-:Y:S01]  /*a330*/  IMAD.SHL.U32 R153, R182, 0x100, RZ ;  /* 0x00000100b6997824 */ /* 0x000fe200078e00ff */
[C---:B------:R-:W-:Y:S02]  /*a340*/  PRMT R130, R152.reuse, 0x8880, RZ ;  /* 0x0000888098827816 */ /* 0x040fe400000000ff */
[----:B------:R-:W-:Y:S02]  /*a350*/  SHF.L.U32 R134, R152, 0x8, RZ ;  /* 0x0000000898867819 */ /* 0x000fe400000006ff */
[----:B------:R-:W-:Y:S02]  /*a360*/  SHF.R.S32.HI R122, RZ, 0x18, R152 ;  /* 0x00000018ff7a7819 */ /* 0x000fe40000011498 */
[----:B------:R-:W-:Y:S02]  /*a370*/  PRMT R135, R182, 0x8880, RZ ;  /* 0x00008880b6877816 */ /* 0x000fe400000000ff */
[C---:B------:R-:W-:Y:S01]  /*a380*/  IADD3 R154, PT, PT, R0.reuse, 0x10, RZ ;  /* 0x00000010009a7810 */ /* 0x040fe20007ffe0ff */
[----:B------:R-:W-:Y:S01]  /*a390*/  @P0 VIADD R154, R0, 0xfffffff0 ;  /* 0xfffffff0009a0836 */ /* 0x000fe20000000000 */
[----:B------:R-:W-:Y:S01]  /*a3a0*/  SHF.L.U32 R152, R182, 0x10, RZ ;  /* 0x00000010b6987819 */ /* 0x000fe200000006ff */
[C---:B------:R-:W-:Y:S01]  /*a3b0*/  IMAD R0, R217.reuse, R4, RZ ;  /* 0x00000004d9007224 */ /* 0x040fe200078e02ff */
[----:B------:R-:W-:Y:S01]  /*a3c0*/  SHF.R.S32.HI R123, RZ, 0x18, R182 ;  /* 0x00000018ff7b7819 */ /* 0x000fe200000114b6 */
[C---:B------:R-:W-:Y:S01]  /*a3d0*/  IMAD R4, R217.reuse, R8, RZ ;  /* 0x00000008d9047224 */ /* 0x040fe200078e02ff */
[----:B------:R-:W-:Y:S01]  /*a3e0*/  MOV R182, R173 ;  /* 0x000000ad00b67202 */ /* 0x000fe20000000f00 */
[C---:B------:R-:W-:Y:S01]  /*a3f0*/  IMAD R8, R217.reuse, R12, RZ ;  /* 0x0000000cd9087224 */ /* 0x040fe200078e02ff */
[----:B------:R-:W-:Y:S01]  /*a400*/  SHF.R.S32.HI R221, RZ, 0x18, R221 ;  /* 0x00000018ffdd7819 */ /* 0x000fe200000114dd */
[C---:B------:R-:W-:Y:S01]  /*a410*/  IMAD R12, R217.reuse, R16, RZ ;  /* 0x00000010d90c7224 */ /* 0x040fe200078e02ff */
[----:B------:R-:W-:Y:S01]  /*a420*/  SHF.L.U32 R245, R222, 0x10, RZ ;  /* 0x00000010def57819 */ /* 0x000fe200000006ff */
[----:B------:R-:W-:Y:S01]  /*a430*/  STS.128 [R154+0x7200], R180 ;  /* 0x007200b49a007388 */ /* 0x000fe20000000c00 */
[----:B------:R-:W-:Y:S01]  /*a440*/  SHF.R.S32.HI R222, RZ, 0x18, R222 ;  /* 0x00000018ffde7819 */ /* 0x000fe200000114de */
[C---:B------:R-:W-:Y:S02]  /*a450*/  IMAD R16, R217.reuse, R20, RZ ;  /* 0x00000014d9107224 */ /* 0x040fe400078e02ff */
[C---:B------:R-:W-:Y:S02]  /*a460*/  IMAD R20, R217.reuse, R24, RZ ;  /* 0x00000018d9147224 */ /* 0x040fe400078e02ff */
[C---:B------:R-:W-:Y:S02]  /*a470*/  IMAD R24, R217.reuse, R28, RZ ;  /* 0x0000001cd9187224 */ /* 0x040fe400078e02ff */
[----:B------:R-:W-:Y:S01]  /*a480*/  IMAD R28, R217, R32, RZ ;  /* 0x00000020d91c7224 */ /* 0x000fe200078e02ff */
[----:B------:R-:W-:Y:S01]  /*a490*/  I2IP.S8.S32.SAT R32, R151, R150, RZ ;  /* 0x0000009697207239 */ /* 0x000fe200000014ff */
[----:B------:R-:W-:Y:S08]  /*a4a0*/  STS.128 [R187+UR4+0x8200], R188 ;  /* 0x008200bcbb007988 */ /* 0x000ff00008000c04 */
[----:B------:R-:W-:Y:S08]  /*a4b0*/  STS.128 [R154+0x8200], R168 ;  /* 0x008200a89a007388 */ /* 0x000ff00000000c00 */
[----:B------:R-:W-:Y:S01]  /*a4c0*/  STS.128 [R187+UR4+0x9200], R156 ;  /* 0x0092009cbb007988 */ /* 0x000fe20008000c04 */
[----:B------:R-:W-:Y:S02]  /*a4d0*/  I2IP.S8.S32.SAT R132, R139, R138, RZ ;  /* 0x0000008a8b847239 */ /* 0x000fe400000014ff */
[----:B------:R-:W-:Y:S02]  /*a4e0*/  I2IP.S8.S32.SAT R139, R149, R148, R32 ;  /* 0x00000094958b7239 */ /* 0x000fe40000001420 */
[----:B------:R-:W-:Y:S02]  /*a4f0*/  I2IP.S8.S32.SAT R32, R103, R102, RZ ;  /* 0x0000006667207239 */ /* 0x000fe400000014ff */
[----:B------:R-:W-:Y:S02]  /*a500*/  I2IP.S8.S32.SAT R136, R137, R136, R132 ;  /* 0x0000008889887239 */ /* 0x000fe40000001484 */
[----:B------:R-:W-:Y:S02]  /*a510*/  I2IP.S8.S32.SAT R137, R141, R140, R34 ;  /* 0x0000008c8d897239 */ /* 0x000fe40000001422 */
[----:B------:R-:W-:Y:S02]  /*a520*/  I2IP.S8.S32.SAT R138, R145, R144, R33 ;  /* 0x00000090918a7239 */ /* 0x000fe40000001421 */
[----:B------:R-:W-:Y:S02]  /*a530*/  I2IP.S8.S32.SAT R34, R95, R94, RZ ;  /* 0x0000005e5f227239 */ /* 0x000fe400000014ff */
[----:B------:R-:W-:Y:S01]  /*a540*/  I2IP.S8.S32.SAT R33, R99, R98, RZ ;  /* 0x0000006263217239 */ /* 0x000fe200000014ff */
[----:B------:R-:W-:Y:S01]  /*a550*/  STS.128 [R154+0x9200], R136 ;  /* 0x009200889a007388 */ /* 0x000fe20000000c00 */
[----:B------:R-:W-:Y:S02]  /*a560*/  I2IP.S8.S32.SAT R91, R101, R100, R32 ;  /* 0x00000064655b7239 */ /* 0x000fe40000001420 */
[----:B------:R-:W-:Y:S02]  /*a570*/  I2IP.S8.S32.SAT R32, R119, R118, RZ ;  /* 0x0000007677207239 */ /* 0x000fe400000014ff */
[----:B------:R-:W-:Y:S02]  /*a580*/  I2IP.S8.S32.SAT R89, R93, R92, R34 ;  /* 0x0000005c5d597239 */ /* 0x000fe40000001422 */
[----:B------:R-:W-:Y:S02]  /*a590*/  I2IP.S8.S32.SAT R90, R97, R96, R33 ;  /* 0x00000060615a7239 */ /* 0x000fe40000001421 */
[----:B------:R-:W-:Y:S02]  /*a5a0*/  I2IP.S8.S32.SAT R92, R107, R106, RZ ;  /* 0x0000006a6b5c7239 */ /* 0x000fe400000014ff */
[----:B------:R-:W-:Y:S01]  /*a5b0*/  I2IP.S8.S32.SAT R33, R115, R114, RZ ;  /* 0x0000007273217239 */ /* 0x000fe200000014ff */
[----:B------:R-:W-:Y:S01]  /*a5c0*/  STS.128 [R187+UR4+0xa200], R88 ;  /* 0x00a20058bb007988 */ /* 0x000fe20008000c04 */
[----:B------:R-:W-:Y:S02]  /*a5d0*/  I2IP.S8.S32.SAT R107, R117, R116, R32 ;  /* 0x00000074756b7239 */ /* 0x000fe40000001420 */
[----:B------:R-:W-:Y:S02]  /*a5e0*/  SHF.R.S32.HI R32, RZ, 0x18, R165 ;  /* 0x00000018ff207819 */ /* 0x000fe400000114a5 */
[----:B------:R-:W-:Y:S02]  /*a5f0*/  I2IP.S8.S32.SAT R106, R113, R112, R33 ;  /* 0x00000070716a7239 */ /* 0x000fe40000001421 */
[----:B------:R-:W-:Y:S01]  /*a600*/  I2IP.S8.S32.SAT R33, R59, R58, RZ ;  /* 0x0000003a3b217239 */ /* 0x000fe200000014ff */
[-C--:B------:R-:W-:Y:S01]  /*a610*/  IMAD R74, R32, R219.reuse, R74 ;  /* 0x000000db204a7224 */ /* 0x080fe200078e024a */
[----:B------:R-:W-:Y:S01]  /*a620*/  I2IP.S8.S32.SAT R34, R111, R110, RZ ;  /* 0x0000006e6f227239 */ /* 0x000fe200000014ff */
[-C--:B------:R-:W-:Y:S01]  /*a630*/  IMAD R75, R208, R219.reuse, R75 ;  /* 0x000000dbd04b7224 */ /* 0x080fe200078e024b */
[----:B------:R-:W-:Y:S02]  /*a640*/  MOV R32, R164 ;  /* 0x000000a400207202 */ /* 0x000fe40000000f00 */
[----:B------:R-:W-:Y:S02]  /*a650*/  I2IP.S8.S32.SAT R56, R57, R56, R33 ;  /* 0x0000003839387239 */ /* 0x000fe40000001421 */
[----:B------:R-:W-:Y:S01]  /*a660*/  I2IP.S8.S32.SAT R104, R105, R104, R92 ;  /* 0x0000006869687239 */ /* 0x000fe2000000145c */
[-C--:B------:R-:W-:Y:S01]  /*a670*/  IMAD R76, R32, R219.reuse, R76 ;  /* 0x000000db204c7224 */ /* 0x080fe200078e024c */
[----:B------:R-:W-:Y:S02]  /*a680*/  SHF.R.S32.HI R33, RZ, 0x18, R179 ;  /* 0x00000018ff217819 */ /* 0x000fe400000114b3 */
[----:B------:R-:W-:Y:S02]  /*a690*/  I2IP.S8.S32.SAT R105, R109, R108, R34 ;  /* 0x0000006c6d697239 */ /* 0x000fe40000001422 */
[----:B------:R-:W-:Y:S01]  /*a6a0*/  SHF.R.S32.HI R34, RZ, 0x18, R178 ;  /* 0x00000018ff227819 */ /* 0x000fe200000114b2 */
[----:B------:R-:W-:Y:S01]  /*a6b0*/  IMAD R77, R33, R219, R77 ;  /* 0x000000db214d7224 */ /* 0x000fe200078e024d */
[----:B------:R-:W-:Y:S01]  /*a6c0*/  MOV R32, R175 ;  /* 0x000000af00207202 */ /* 0x000fe20000000f00 */
[----:B------:R-:W-:Y:S01]  /*a6d0*/  STS.128 [R154+0xa200], R104 ;  /* 0x00a200689a007388 */ /* 0x000fe20000000c00 */
[----:B------:R-:W-:Y:S01]  /*a6e0*/  SHF.R.S32.HI R33, RZ, 0x18, R174 ;  /* 0x00000018ff217819 */ /* 0x000fe200000114ae */
[-C--:B------:R-:W-:Y:S01]  /*a6f0*/  IMAD R78, R34, R219.reuse, R78 ;  /* 0x000000db224e7224 */ /* 0x080fe200078e024e */
[----:B------:R-:W-:Y:S01]  /*a700*/  SHF.R.S32.HI R34, RZ, 0x18, R167 ;  /* 0x00000018ff227819 */ /* 0x000fe200000114a7 */
[-C--:B------:R-:W-:Y:S01]  /*a710*/  IMAD R79, R209, R219.reuse, R79 ;  /* 0x000000dbd14f7224 */ /* 0x080fe200078e024f */
[----:B------:R-:W-:Y:S01]  /*a720*/  I2IP.S8.S32.SAT R58, R67, R66, RZ ;  /* 0x00000042433a7239 */ /* 0x000fe200000014ff */
[-C--:B------:R-:W-:Y:S01]  /*a730*/  IMAD R80, R32, R219.reuse, R80 ;  /* 0x000000db20507224 */ /* 0x080fe200078e0250 */
[----:B------:R-:W-:Y:S01]  /*a740*/  MOV R32, R166 ;  /* 0x000000a600207202 */ /* 0x000fe20000000f00 */
[-C--:B------:R-:W-:Y:S01]  /*a750*/  IMAD R81, R33, R219.reuse, R81 ;  /* 0x000000db21517224 */ /* 0x080fe200078e0251 */
[----:B------:R-:W-:Y:S01]  /*a760*/  SHF.R.S32.HI R33, RZ, 0x18, R161 ;  /* 0x00000018ff217819 */ /* 0x000fe200000114a1 */
[-C--:B------:R-:W-:Y:S01]  /*a770*/  IMAD R82, R34, R219.reuse, R82 ;  /* 0x000000db22527224 */ /* 0x080fe200078e0252 */
[----:B------:R-:W-:Y:S01]  /*a780*/  SHF.R.S32.HI R34, RZ, 0x18, R160 ;  /* 0x00000018ff227819 */ /* 0x000fe200000114a0 */
[-C--:B------:R-:W-:Y:S01]  /*a790*/  IMAD R83, R210, R219.reuse, R83 ;  /* 0x000000dbd2537224 */ /* 0x080fe200078e0253 */
[----:B------:R-:W-:Y:S01]  /*a7a0*/  I2IP.S8.S32.SAT R59, R71, R70, RZ ;  /* 0x00000046473b7239 */ /* 0x000fe200000014ff */
[----:B------:R-:W-:Y:S01]  /*a7b0*/  IMAD R84, R32, R219, R84 ;  /* 0x000000db20547224 */ /* 0x000fe200078e0254 */
[----:B------:R-:W-:Y:S01]  /*a7c0*/  MOV R32, R247 ;  /* 0x000000f700207202 */ /* 0x000fe20000000f00 */
[-C--:B------:R-:W-:Y:S01]  /*a7d0*/  IMAD R85, R33, R219.reuse, R85 ;  /* 0x000000db21557224 */ /* 0x080fe200078e0255 */
[----:B------:R-:W-:Y:S01]  /*a7e0*/  I2IP.S8.S32.SAT R57, R61, R60, R62 ;  /* 0x0000003c3d397239 */ /* 0x000fe2000000143e */
[-C--:B------:R-:W-:Y:S01]  /*a7f0*/  IMAD R86, R34, R219.reuse, R86 ;  /* 0x000000db22567224 */ /* 0x080fe200078e0256 */
[----:B------:R-:W-:Y:S01]  /*a800*/  I2IP.S8.S32.SAT R58, R65, R64, R58 ;  /* 0x00000040413a7239 */ /* 0x000fe2000000143a */
[-C--:B------:R-:W-:Y:S01]  /*a810*/  IMAD R87, R211, R219.reuse, R87 ;  /* 0x000000dbd3577224 */ /* 0x080fe200078e0257 */
[----:B------:R-:W-:Y:S01]  /*a820*/  I2IP.S8.S32.SAT R59, R69, R68, R59 ;  /* 0x00000044453b7239 */ /* 0x000fe2000000143b */
[-C--:B------:R-:W-:Y:S01]  /*a830*/  IMAD R193, R32, R219.reuse, R193 ;  /* 0x000000db20c17224 */ /* 0x080fe200078e02c1 */
[----:B------:R-:W-:Y:S01]  /*a840*/  SHF.R.S32.HI R33, RZ, 0x18, R248 ;  /* 0x00000018ff217819 */ /* 0x000fe200000114f8 */
[----:B------:R-:W-:Y:S01]  /*a850*/  IMAD.MOV.U32 R32, RZ, RZ, R250 ;  /* 0x000000ffff207224 */ /* 0x000fe200078e00fa */
[----:B------:R-:W-:Y:S01]  /*a860*/  SHF.R.S32.HI R34, RZ, 0x18, R249 ;  /* 0x00000018ff227819 */ /* 0x000fe200000114f9 */
[----:B------:R1:W-:Y:S01]  /*a870*/  STS.128 [R187+UR4+0xb200], R56 ;  /* 0x00b20038bb007988 */ /* 0x0003e20008000c04 */
[----:B------:R-:W-:Y:S01]  /*a880*/  I2IP.S8.S32.SAT R74, R75, R74, RZ ;  /* 0x0000004a4b4a7239 */ /* 0x000fe200000014ff */
[-C--:B------:R-:W-:Y:S01]  /*a890*/  IMAD R194, R33, R219.reuse, R194 ;  /* 0x000000db21c27224 */ /* 0x080fe200078e02c2 */
[----:B------:R-:W-:Y:S01]  /*a8a0*/  SHF.R.S32.HI R33, RZ, 0x18, R251 ;  /* 0x00000018ff217819 */ /* 0x000fe200000114fb */
[-C--:B------:R-:W-:Y:S01]  /*a8b0*/  IMAD R195, R34, R219.reuse, R195 ;  /* 0x000000db22c37224 */ /* 0x080fe200078e02c3 */
[----:B------:R-:W-:Y:S01]  /*a8c0*/  SHF.R.S32.HI R34, RZ, 0x18, R252 ;  /* 0x00000018ff227819 */ /* 0x000fe200000114fc */
[-C--:B------:R-:W-:Y:S01]  /*a8d0*/  IMAD R196, R212, R219.reuse, R196 ;  /* 0x000000dbd4c47224 */ /* 0x080fe200078e02c4 */
[----:B------:R-:W-:Y:S01]  /*a8e0*/  I2IP.S8.S32.SAT R72, R73, R72, R74 ;  /* 0x0000004849487239 */ /* 0x000fe2000000144a */
[----:B------:R-:W-:Y:S01]  /*a8f0*/  IMAD R197, R32, R219, R197 ;  /* 0x000000db20c57224 */ /* 0x000fe200078e02c5 */
[----:B------:R-:W-:Y:S01]  /*a900*/  MOV R32, R163 ;  /* 0x000000a300207202 */ /* 0x000fe20000000f00 */
[-C--:B------:R-:W-:Y:S01]  /*a910*/  IMAD R198, R33, R219.reuse, R198 ;  /* 0x000000db21c67224 */ /* 0x080fe200078e02c6 */
[----:B------:R-:W-:Y:S01]  /*a920*/  SHF.R.S32.HI R33, RZ, 0x18, R162 ;  /* 0x00000018ff217819 */ /* 0x000fe200000114a2 */
[-C--:B------:R-:W-:Y:S01]  /*a930*/  IMAD R199, R34, R219.reuse, R199 ;  /* 0x000000db22c77224 */ /* 0x080fe200078e02c7 */
[----:B------:R-:W-:Y:S01]  /*a940*/  SHF.R.S32.HI R34, RZ, 0x18, R155 ;  /* 0x00000018ff227819 */ /* 0x000fe2000001149b */
[-C--:B------:R-:W-:Y:S02]  /*a950*/  IMAD R200, R213, R219.reuse, R200 ;  /* 0x000000dbd5c87224 */ /* 0x080fe400078e02c8 */
[-C--:B------:R-:W-:Y:S01]  /*a960*/  IMAD R201, R32, R219.reuse, R201 ;  /* 0x000000db20c97224 */ /* 0x080fe200078e02c9 */
[----:B------:R-:W-:Y:S01]  /*a970*/  MOV R32, R192 ;  /* 0x000000c000207202 */ /* 0x000fe20000000f00 */
[-C--:B------:R-:W-:Y:S01]  /*a980*/  IMAD R202, R33, R219.reuse, R202 ;  /* 0x000000db21ca7224 */ /* 0x080fe200078e02ca */
[----:B------:R-:W-:Y:S01]  /*a990*/  SHF.R.S32.HI R33, RZ, 0x18, R186 ;  /* 0x00000018ff217819 */ /* 0x000fe200000114ba */
[-C--:B------:R-:W-:Y:S01]  /*a9a0*/  IMAD R203, R34, R219.reuse, R203 ;  /* 0x000000db22cb7224 */ /* 0x080fe200078e02cb */
[----:B------:R-:W-:Y:S01]  /*a9b0*/  SHF.R.S32.HI R34, RZ, 0x18, R185 ;  /* 0x00000018ff227819 */ /* 0x000fe200000114b9 */
[-C--:B------:R-:W-:Y:S02]  /*a9c0*/  IMAD R204, R214, R219.reuse, R204 ;  /* 0x000000dbd6cc7224 */ /* 0x080fe400078e02cc */
[----:B------:R-:W-:Y:S01]  /*a9d0*/  IMAD R36, R32, R219, R36 ;  /* 0x000000db20247224 */ /* 0x000fe200078e0224 */
[----:B------:R-:W-:Y:S01]  /*a9e0*/  MOV R32, R223 ;  /* 0x000000df00207202 */ /* 0x000fe20000000f00 */
[-C--:B------:R-:W-:Y:S01]  /*a9f0*/  IMAD R37, R33, R219.reuse, R37 ;  /* 0x000000db21257224 */ /* 0x080fe200078e0225 */
[----:B------:R-:W-:Y:S01]  /*aa00*/  SHF.R.S32.HI R33, RZ, 0x18, R224 ;  /* 0x00000018ff217819 */ /* 0x000fe200000114e0 */
[-C--:B------:R-:W-:Y:S01]  /*aa10*/  IMAD R38, R34, R219.reuse, R38 ;  /* 0x000000db22267224 */ /* 0x080fe200078e0226 */
[----:B------:R-:W-:Y:S01]  /*aa20*/  SHF.R.S32.HI R34, RZ, 0x18, R225 ;  /* 0x00000018ff227819 */ /* 0x000fe200000114e1 */
[-C--:B------:R-:W-:Y:S01]  /*aa30*/  IMAD R39, R215, R219.reuse, R39 ;  /* 0x000000dbd7277224 */ /* 0x080fe200078e0227 */
[----:B-1----:R-:W-:Y:S01]  /*aa40*/  I2IP.S8.S32.SAT R56, R79, R78, RZ ;  /* 0x0000004e4f387239 */ /* 0x002fe200000014ff */
[-C--:B------:R-:W-:Y:S01]  /*aa50*/  IMAD R40, R32, R219.reuse, R40 ;  /* 0x000000db20287224 */ /* 0x080fe200078e0228 */
[----:B------:R-:W-:Y:S01]  /*aa60*/  MOV R32, R226 ;  /* 0x000000e200207202 */ /* 0x000fe20000000f00 */
[-C--:B------:R-:W-:Y:S01]  /*aa70*/  IMAD R41, R33, R219.reuse, R41 ;  /* 0x000000db21297224 */ /* 0x080fe200078e0229 */
[----:B------:R-:W-:Y:S01]  /*aa80*/  I2IP.S8.S32.SAT R73, R77, R76, R56 ;  /* 0x0000004c4d497239 */ /* 0x000fe20000001438 */
[-C--:B------:R-:W-:Y:S01]  /*aa90*/  IMAD R42, R34, R219.reuse, R42 ;  /* 0x000000db222a7224 */ /* 0x080fe200078e022a */
[----:B------:R-:W-:Y:S01]  /*aaa0*/  SHF.R.S32.HI R33, RZ, 0x18, R227 ;  /* 0x00000018ff217819 */ /* 0x000fe200000114e3 */
[-C--:B------:R-:W-:Y:S01]  /*aab0*/  IMAD R43, R205, R219.reuse, R43 ;  /* 0x000000dbcd2b7224 */ /* 0x080fe200078e022b */
[----:B------:R-:W-:Y:S01]  /*aac0*/  I2IP.S8.S32.SAT R56, R83, R82, RZ ;  /* 0x0000005253387239 */ /* 0x000fe200000014ff */
[-C--:B------:R-:W-:Y:S01]  /*aad0*/  IMAD R44, R32, R219.reuse, R44 ;  /* 0x000000db202c7224 */ /* 0x080fe200078e022c */
[----:B------:R-:W-:Y:S01]  /*aae0*/  SHF.R.S32.HI R34, RZ, 0x18, R229 ;  /* 0x00000018ff227819 */ /* 0x000fe200000114e5 */
[-C--:B------:R-:W-:Y:S01]  /*aaf0*/  IMAD R45, R33, R219.reuse, R45 ;  /* 0x000000db212d7224 */ /* 0x080fe200078e022d */
[----:B------:R-:W-:Y:S01]  /*ab00*/  I2IP.S8.S32.SAT R74, R81, R80, R56 ;  /* 0x00000050514a7239 */ /* 0x000fe20000001438 */
[----:B------:R-:W-:Y:S01]  /*ab10*/  IMAD.MOV.U32 R32, RZ, RZ, R232 ;  /* 0x000000ffff207224 */ /* 0x000fe200078e00e8 */
[----:B------:R-:W-:Y:S01]  /*ab20*/  I2IP.S8.S32.SAT R56, R87, R86, RZ ;  /* 0x0000005657387239 */ /* 0x000fe200000014ff */
[-C--:B------:R-:W-:Y:S01]  /*ab30*/  IMAD R46, R34, R219.reuse, R46 ;  /* 0x000000db222e7224 */ /* 0x080fe200078e022e */
[----:B------:R-:W-:Y:S01]  /*ab40*/  SHF.R.S32.HI R33, RZ, 0x18, R233 ;  /* 0x00000018ff217819 */ /* 0x000fe200000114e9 */
[-C--:B------:R-:W-:Y:S01]  /*ab50*/  IMAD R47, R206, R219.reuse, R47 ;  /* 0x000000dbce2f7224 */ /* 0x080fe200078e022f */
[----:B------:R-:W-:Y:S01]  /*ab60*/  I2IP.S8.S32.SAT R75, R85, R84, R56 ;  /* 0x00000054554b7239 */ /* 0x000fe20000001438 */
[-C--:B------:R-:W-:Y:S01]  /*ab70*/  IMAD R48, R32, R219.reuse, R48 ;  /* 0x000000db20307224 */ /* 0x080fe200078e0230 */
[----:B------:R-:W-:Y:S01]  /*ab80*/  SHF.R.S32.HI R34, RZ, 0x18, R235 ;  /* 0x00000018ff227819 */ /* 0x000fe200000114eb */
[----:B------:R-:W-:Y:S01]  /*ab90*/  IMAD R49, R33, R219, R49 ;  /* 0x000000db21317224 */ /* 0x000fe200078e0231 */
[----:B------:R-:W-:Y:S01]  /*aba0*/  I2IP.S8.S32.SAT R56, R196, R195, RZ ;  /* 0x000000c3c4387239 */ /* 0x000fe200000014ff */
[----:B------:R1:W-:Y:S01]  /*abb0*/  STS.128 [R154+0xb200], R72 ;  /* 0x00b200489a007388 */ /* 0x0003e20000000c00 */
[----:B------:R-:W-:Y:S01]  /*abc0*/  I2IP.S8.S32.SAT R38, R39, R38, RZ ;  /* 0x0000002627267239 */ /* 0x000fe200000014ff */
[-C--:B------:R-:W-:Y:S01]  /*abd0*/  IMAD R50, R34, R219.reuse, R50 ;  /* 0x000000db22327224 */ /* 0x080fe200078e0232 */
[----:B------:R-:W-:Y:S01]  /*abe0*/  MOV R32, R238 ;  /* 0x000000ee00207202 */ /* 0x000fe20000000f00 */
[----:B------:R-:W-:Y:S01]  /*abf0*/  IMAD R51, R207, R219, R51 ;  /* 0x000000dbcf337224 */ /* 0x000fe200078e0233 */
[----:B------:R-:W-:Y:S02]  /*ac00*/  I2IP.S8.S32.SAT R196, R194, R193, R56 ;  /* 0x000000c1c2c47239 */ /* 0x000fe40000001438 */
[----:B------:R-:W-:Y:S01]  /*ac10*/  I2IP.S8.S32.SAT R56, R200, R199, RZ ;  /* 0x000000c7c8387239 */ /* 0x000fe200000014ff */
[-C--:B------:R-:W-:Y:S01]  /*ac20*/  IMAD R52, R32, R219.reuse, R52 ;  /* 0x000000db20347224 */ /* 0x080fe200078e0234 */
[----:B------:R-:W-:Y:S02]  /*ac30*/  SHF.R.S32.HI R33, RZ, 0x18, R239 ;  /* 0x00000018ff217819 */ /* 0x000fe400000114ef */
[----:B------:R-:W-:Y:S02]  /*ac40*/  I2IP.S8.S32.SAT R199, R37, R36, R38 ;  /* 0x0000002425c77239 */ /* 0x000fe40000001426 */
[----:B------:R-:W-:Y:S01]  /*ac50*/  I2IP.S8.S32.SAT R36, R43, R42, RZ ;  /* 0x0000002a2b247239 */ /* 0x000fe200000014ff */
[-C--:B------:R-:W-:Y:S01]  /*ac60*/  IMAD R53, R33, R219.reuse, R53 ;  /* 0x000000db21357224 */ /* 0x080fe200078e0235 */
[----:B------:R-:W-:Y:S02]  /*ac70*/  SHF.R.S32.HI R34, RZ, 0x18, R241 ;  /* 0x00000018ff227819 */ /* 0x000fe400000114f1 */
[----:B------:R-:W-:Y:S02]  /*ac80*/  I2IP.S8.S32.SAT R40, R41, R40, R36 ;  /* 0x0000002829287239 */ /* 0x000fe40000001424 */
[----:B------:R-:W-:Y:S01]  /*ac90*/  MOV R32, R228 ;  /* 0x000000e400207202 */ /* 0x000fe20000000f00 */
[-C--:B------:R-:W-:Y:S01]  /*aca0*/  IMAD R54, R34, R219.reuse, R54 ;  /* 0x000000db22367224 */ /* 0x080fe200078e0236 */
[----:B------:R-:W-:Y:S01]  /*acb0*/  I2IP.S8.S32.SAT R36, R47, R46, RZ ;  /* 0x0000002e2f247239 */ /* 0x000fe200000014ff */
[-C--:B------:R-:W-:Y:S01]  /*acc0*/  IMAD R55, R218, R219.reuse, R55 ;  /* 0x000000dbda377224 */ /* 0x080fe200078e0237 */
[----:B------:R-:W-:Y:S01]  /*acd0*/  SHF.R.S32.HI R33, RZ, 0x18, R230 ;  /* 0x00000018ff217819 */ /* 0x000fe200000114e6 */
[-C--:B------:R-:W-:Y:S01]  /*ace0*/  IMAD R0, R32, R219.reuse, R0 ;  /* 0x000000db20007224 */ /* 0x080fe200078e0200 */
[----:B------:R-:W-:Y:S02]  /*acf0*/  SHF.R.S32.HI R34, RZ, 0x18, R231 ;  /* 0x00000018ff227819 */ /* 0x000fe400000114e7 */
[----:B------:R-:W-:Y:S01]  /*ad00*/  I2IP.S8.S32.SAT R41, R45, R44, R36 ;  /* 0x0000002c2d297239 */ /* 0x000fe20000001424 */
[-C--:B------:R-:W-:Y:S01]  /*ad10*/  IMAD R2, R33, R219.reuse, R2 ;  /* 0x000000db21027224 */ /* 0x080fe200078e0202 */
[----:B------:R-:W-:Y:S01]  /*ad20*/  I2IP.S8.S32.SAT R36, R51, R50, RZ ;  /* 0x0000003233247239 */ /* 0x000fe200000014ff */
[-C--:B------:R-:W-:Y:S01]  /*ad30*/  IMAD R3, R34, R219.reuse, R3 ;  /* 0x000000db22037224 */ /* 0x080fe200078e0203 */
[----:B------:R-:W-:Y:S01]  /*ad40*/  MOV R32, R234 ;  /* 0x000000ea00207202 */ /* 0x000fe20000000f00 */
[-C--:B------:R-:W-:Y:S01]  /*ad50*/  IMAD R7, R184, R219.reuse, R7 ;  /* 0x000000dbb8077224 */ /* 0x080fe200078e0207 */
[----:B------:R-:W-:Y:S02]  /*ad60*/  I2IP.S8.S32.SAT R42, R49, R48, R36 ;  /* 0x00000030312a7239 */ /* 0x000fe40000001424 */
[----:B------:R-:W-:Y:S01]  /*ad70*/  I2IP.S8.S32.SAT R36, R55, R54, RZ ;  /* 0x0000003637247239 */ /* 0x000fe200000014ff */
[-C--:B------:R-:W-:Y:S01]  /*ad80*/  IMAD R4, R32, R219.reuse, R4 ;  /* 0x000000db20047224 */ /* 0x080fe200078e0204 */
[----:B------:R-:W-:Y:S02]  /*ad90*/  SHF.R.S32.HI R33, RZ, 0x18, R236 ;  /* 0x00000018ff217819 */ /* 0x000fe400000114ec */
[----:B------:R-:W-:Y:S02]  /*ada0*/  SHF.R.S32.HI R34, RZ, 0x18, R237 ;  /* 0x00000018ff227819 */ /* 0x000fe400000114ed */
[----:B------:R-:W-:Y:S01]  /*adb0*/  I2IP.S8.S32.SAT R43, R53, R52, R36 ;  /* 0x00000034352b7239 */ /* 0x000fe20000001424 */
[----:B------:R-:W-:Y:S01]  /*adc0*/  IMAD R5, R33, R219, R5 ;  /* 0x000000db21057224 */ /* 0x000fe200078e0205 */
[----:B------:R-:W-:Y:S01]  /*add0*/  I2IP.S8.S32.SAT R36, R7, R3, RZ ;  /* 0x0000000307247239 */ /* 0x000fe200000014ff */
[-C--:B------:R-:W-:Y:S01]  /*ade0*/  IMAD R6, R34, R219.reuse, R6 ;  /* 0x000000db22067224 */ /* 0x080fe200078e0206 */
[----:B------:R-:W-:Y:S01]  /*adf0*/  MOV R3, R240 ;  /* 0x000000f000037202 */ /* 0x000fe20000000f00 */
[-C--:B------:R-:W-:Y:S01]  /*ae00*/  IMAD R11, R220, R219.reuse, R11 ;  /* 0x000000dbdc0b7224 */ /* 0x080fe200078e020b */
[----:B------:R-:W-:Y:S02]  /*ae10*/  SHF.R.S32.HI R7, RZ, 0x18, R242 ;  /* 0x00000018ff077819 */ /* 0x000fe400000114f2 */
[----:B------:R-:W-:Y:S01]  /*ae20*/  SHF.R.S32.HI R32, RZ, 0x18, R243 ;  /* 0x00000018ff207819 */ /* 0x000fe200000114f3 */
[-C--:B------:R-:W-:Y:S01]  /*ae30*/  IMAD R8, R3, R219.reuse, R8 ;  /* 0x000000db03087224 */ /* 0x080fe200078e0208 */
[----:B------:R-:W-:Y:S01]  /*ae40*/  I2IP.S8.S32.SAT R36, R2, R0, R36 ;  /* 0x0000000002247239 */ /* 0x000fe20000001424 */
[-C--:B------:R-:W-:Y:S01]  /*ae50*/  IMAD R9, R7, R219.reuse, R9 ;  /* 0x000000db07097224 */ /* 0x080fe200078e0209 */
[----:B------:R-:W-:Y:S01]  /*ae60*/  SHF.R.S32.HI R2, RZ, 0x18, R245 ;  /* 0x00000018ff027819 */ /* 0x000fe200000114f5 */
[----:B------:R-:W-:Y:S01]  /*ae70*/  IMAD R10, R32, R219, R10 ;  /* 0x000000db200a7224 */ /* 0x000fe200078e020a */
[----:B------:R-:W-:Y:S01]  /*ae80*/  SHF.R.S32.HI R3, RZ, 0x18, R246 ;  /* 0x00000018ff037819 */ /* 0x000fe200000114f6 */
[----:B------:R-:W-:Y:S01]  /*ae90*/  IMAD.MOV.U32 R0, RZ, RZ, R244 ;  /* 0x000000ffff007224 */ /* 0x000fe200078e00f4 */
[----:B------:R-:W-:Y:S01]  /*aea0*/  I2IP.S8.S32.SAT R197, R198, R197, R56 ;  /* 0x000000c5c6c57239 */ /* 0x000fe20000001438 */
[----:B------:R-:W-:Y:S01]  /*aeb0*/  IMAD R15, R221, R219, R15 ;  /* 0x000000dbdd0f7224 */ /* 0x000fe200078e020f */
        /* <DEDUP_REMOVED lines=12> */
[----:B------:R-:W-:Y:S01]  /*af80*/  SHF.R.S32.HI R2, RZ, 0x18, R128 ;  /* 0x00000018ff027819 */ /* 0x000fe20000011480 */
[-C--:B------:R-:W-:Y:S01]  /*af90*/  IMAD R18, R3, R219.reuse, R18 ;  /* 0x000000db03127224 */ /* 0x080fe200078e0212 */
[----:B------:R-:W-:Y:S01]  /*afa0*/  SHF.R.S32.HI R3, RZ, 0x18, R129 ;  /* 0x00000018ff037819 */ /* 0x000fe20000011481 */
[----:B------:R-:W-:Y:S01]  /*afb0*/  IMAD R23, R120, R219, R23 ;  /* 0x000000db78177224 */ /* 0x000fe200078e0217 */
[----:B------:R-:W-:Y:S01]  /*afc0*/  I2IP.S8.S32.SAT R198, R202, R201, R56 ;  /* 0x000000c9cac67239 */ /* 0x000fe20000001438 */
[-C--:B------:R-:W-:Y:S01]  /*afd0*/  IMAD R20, R0, R219.reuse, R20 ;  /* 0x000000db00147224 */ /* 0x080fe200078e0214 */
[----:B------:R-:W-:Y:S01]  /*afe0*/  MOV R0, R130 ;  /* 0x0000008200007202 */ /* 0x000fe20000000f00 */
[-C--:B------:R-:W-:Y:S01]  /*aff0*/  IMAD R21, R2, R219.reuse, R21 ;  /* 0x000000db02157224 */ /* 0x080fe200078e0215 */
[----:B------:R-:W-:Y:S01]  /*b000*/  SHF.R.S32.HI R2, RZ, 0x18, R131 ;  /* 0x00000018ff027819 */ /* 0x000fe20000011483 */
[----:B------:R1:W-:Y:S01]  /*b010*/  STS.128 [R187+UR4+0xc200], R196 ;  /* 0x00c200c4bb007988 */ /* 0x0003e20008000c04 */
[-C--:B------:R-:W-:Y:S01]  /*b020*/  IMAD R22, R3, R219.reuse, R22 ;  /* 0x000000db03167224 */ /* 0x080fe200078e0216 */
[----:B------:R-:W-:Y:S01]  /*b030*/  I2IP.S8.S32.SAT R37, R5, R4, R6 ;  /* 0x0000000405257239 */ /* 0x000fe20000001406 */
[-C--:B------:R-:W-:Y:S01]  /*b040*/  IMAD R27, R121, R219.reuse, R27 ;  /* 0x000000db791b7224 */ /* 0x080fe200078e021b */
[----:B------:R-:W-:Y:S01]  /*b050*/  I2IP.S8.S32.SAT R4, R15, R10, RZ ;  /* 0x0000000a0f047239 */ /* 0x000fe200000014ff */
[-C--:B------:R-:W-:Y:S01]  /*b060*/  IMAD R24, R0, R219.reuse, R24 ;  /* 0x000000db00187224 */ /* 0x080fe200078e0218 */
[----:B------:R-:W-:Y:S01]  /*b070*/  SHF.R.S32.HI R0, RZ, 0x18, R134 ;  /* 0x00000018ff007819 */ /* 0x000fe20000011486 */
[----:B------:R-:W-:Y:S01]  /*b080*/  IMAD R25, R2, R219, R25 ;  /* 0x000000db02197224 */ /* 0x000fe200078e0219 */
[----:B------:R1:W-:Y:S01]  /*b090*/  STS.128 [R154+0xc200], R40 ;  /* 0x00c200289a007388 */ /* 0x0003e20000000c00 */
[----:B------:R-:W-:Y:S02]  /*b0a0*/  MOV R2, R135 ;  /* 0x0000008700027202 */ /* 0x000fe40000000f00 */
[-C--:B------:R-:W-:Y:S01]  /*b0b0*/  IMAD R26, R0, R219.reuse, R26 ;  /* 0x000000db001a7224 */ /* 0x080fe200078e021a */
[----:B------:R-:W-:Y:S01]  /*b0c0*/  SHF.R.S32.HI R3, RZ, 0x18, R152 ;  /* 0x00000018ff037819 */ /* 0x000fe20000011498 */
[-C--:B------:R-:W-:Y:S01]  /*b0d0*/  IMAD R31, R122, R219.reuse, R31 ;  /* 0x000000db7a1f7224 */ /* 0x080fe200078e021f */
[----:B------:R-:W-:Y:S01]  /*b0e0*/  I2IP.S8.S32.SAT R38, R9, R8, R4 ;  /* 0x0000000809267239 */ /* 0x000fe20000001404 */
[-C--:B------:R-:W-:Y:S01]  /*b0f0*/  IMAD R28, R2, R219.reuse, R28 ;  /* 0x000000db021c7224 */ /* 0x080fe200078e021c */
[----:B------:R-:W-:Y:S01]  /*b100*/  SHF.R.S32.HI R4, RZ, 0x18, R153 ;  /* 0x00000018ff047819 */ /* 0x000fe20000011499 */
[-C--:B------:R-:W-:Y:S01]  /*b110*/  IMAD R29, R3, R219.reuse, R29 ;  /* 0x000000db031d7224 */ /* 0x080fe200078e021d */
[----:B------:R-:W-:Y:S02]  /*b120*/  I2IP.S8.S32.SAT R5, R19, R14, RZ ;  /* 0x0000000e13057239 */ /* 0x000fe400000014ff */
[----:B------:R-:W-:Y:S01]  /*b130*/  I2IP.S8.S32.SAT R3, R27, R22, RZ ;  /* 0x000000161b037239 */ /* 0x000fe200000014ff */
[-C--:B------:R-:W-:Y:S01]  /*b140*/  IMAD R30, R4, R219.reuse, R30 ;  /* 0x000000db041e7224 */ /* 0x080fe200078e021e */
[----:B------:R-:W-:Y:S01]  /*b150*/  I2IP.S8.S32.SAT R39, R13, R12, R5 ;  /* 0x0000000c0d277239 */ /* 0x000fe20000001405 */
[----:B------:R-:W-:Y:S01]  /*b160*/  IMAD R35, R123, R219, R35 ;  /* 0x000000db7b237224 */ /* 0x000fe200078e0223 */
[----:B------:R-:W-:Y:S02]  /*b170*/  I2IP.S8.S32.SAT R4, R23, R18, RZ ;  /* 0x0000001217047239 */ /* 0x000fe400000014ff */
[----:B------:R-:W-:Y:S01]  /*b180*/  I2IP.S8.S32.SAT R2, R31, R26, RZ ;  /* 0x0000001a1f027239 */ /* 0x000fe200000014ff */
[----:B------:R1:W-:Y:S01]  /*b190*/  STS.128 [R187+UR4+0xd200], R36 ;  /* 0x00d20024bb007988 */ /* 0x0003e20008000c04 */
[----:B------:R-:W-:Y:S02]  /*b1a0*/  I2IP.S8.S32.SAT R0, R35, R30, RZ ;  /* 0x0000001e23007239 */ /* 0x000fe400000014ff */
[----:B------:R-:W-:Y:S02]  /*b1b0*/  I2IP.S8.S32.SAT R16, R17, R16, R4 ;  /* 0x0000001011107239 */ /* 0x000fe40000001404 */
[----:B------:R-:W-:Y:S02]  /*b1c0*/  I2IP.S8.S32.SAT R17, R21, R20, R3 ;  /* 0x0000001415117239 */ /* 0x000fe40000001403 */
[----:B------:R-:W-:Y:S02]  /*b1d0*/  I2IP.S8.S32.SAT R18, R25, R24, R2 ;  /* 0x0000001819127239 */ /* 0x000fe40000001402 */
[----:B------:R-:W-:Y:S05]  /*b1e0*/  I2IP.S8.S32.SAT R19, R29, R28, R0 ;  /* 0x0000001c1d137239 */ /* 0x000fea0000001400 */
[----:B------:R1:W-:Y:S01]  /*b1f0*/  STS.128 [R154+0xd200], R16 ;  /* 0x00d200109a007388 */ /* 0x0003e20000000c00 */
[----:B------:R-:W-:Y:S01]  /*b200*/  @!PT LDS RZ, [RZ] ;  /* 0x00000000fffff984 */ /* 0x000fe20000000800 */
[----:B------:R-:W-:Y:S01]  /*b210*/  @!PT LDS RZ, [RZ] ;  /* 0x00000000fffff984 */ /* 0x000fe20000000800 */
[----:B------:R-:W-:Y:S01]  /*b220*/  @!PT LDS RZ, [RZ] ;  /* 0x00000000fffff984 */ /* 0x000fe20000000800 */
[----:B------:R-:W-:Y:S01]  /*b230*/  @!PT LDS RZ, [RZ] ;  /* 0x00000000fffff984 */ /* 0x000fe20000000800 */
[----:B------:R2:W-:Y:S07]  /*b240*/  MEMBAR.ALL.CTA ;  /* 0x0000000000007992 */ /* 0x0005ee0000008000 */
[----:B--2---:R-:W2:Y:S02]  /*b250*/  FENCE.VIEW.ASYNC.S ;  /* 0x00000000000073c6 */ /* 0x004ea40000000000 */
[----:B--2---:R-:W-:Y:S06]  /*b260*/  BAR.SYNC.DEFER_BLOCKING 0x1, 0x80 ;  /* 0x0042000000007b1d */ /* 0x004fec0000010000 */
[----:B------:R-:W-:Y:S05]  /*b270*/  @P1 BRA `(.L_x_108) ;  /* 0x0000000000a01947 */ /* 0x000fea0003800000 */
[----:B------:R-:W2:Y:S01]  /*b280*/  LDCU.64 UR6, c[0x0][0x348] ;  /* 0x00006900ff0677ac */ /* 0x000ea20008000a00 */
[----:B------:R-:W-:Y:S02]  /*b290*/  UIMAD UR9, UR47, 0xe0, URZ ;  /* 0x000000e02f0978a4 */ /* 0x000fe4000f8e02ff */
[----:B------:R-:W-:Y:S02]  /*b2a0*/  USHF.L.U32 UR10, UR46, 0x7, URZ ;  /* 0x000000072e0a7899 */ /* 0x000fe400080006ff */
[----:B------:R-:W-:Y:S01]  /*b2b0*/  UIADD3 UR8, UPT, UPT, UR4, 0x7200, URZ ;  /* 0x0000720004087890 */ /* 0x000fe2000fffe0ff */
[----:B------:R-:W-:Y:S01]  /*b2c0*/  UMOV UR11, UR36 ;  /* 0x00000024000b7c82 */ /* 0x000fe20008000000 */
[----:B------:R-:W-:Y:S02]  /*b2d0*/  UIADD3 UR16, UPT, UPT, UR4, 0x8200, URZ ;  /* 0x0000820004107890 */ /* 0x000fe4000fffe0ff */
[----:B------:R-:W-:Y:S01]  /*b2e0*/  UIADD3 UR17, UPT, UPT, UR9, 0x20, URZ ;  /* 0x0000002009117890 */ /* 0x000fe2000fffe0ff */
[----:B------:R-:W-:Y:S01]  /*b2f0*/  UMOV UR19, UR36 ;  /* 0x0000002400137c82 */ /* 0x000fe20008000000 */
[----:B------:R-:W-:Y:S01]  /*b300*/  UMOV UR18, UR10 ;  /* 0x0000000a00127c82 */ /* 0x000fe20008000000 */
[----:B------:R-:W-:Y:S02]  /*b310*/  UIADD3 UR28, UPT, UPT, UR4, 0x9200, URZ ;  /* 0x00009200041c7890 */ /* 0x000fe4000fffe0ff */
[----:B--2---:R-:W-:Y:S02]  /*b320*/  UIADD3 UR6, UP0, UPT, UR6, 0x680, URZ ;  /* 0x0000068006067890 */ /* 0x004fe4000ff1e0ff */
[----:B------:R-:W-:Y:S02]  /*b330*/  UIADD3 UR29, UPT, UPT, UR9, 0x40, URZ ;  /* 0x00000040091d7890 */ /* 0x000fe4000fffe0ff */
[----:B------:R-:W-:Y:S01]  /*b340*/  UIADD3.X UR7, UPT, UPT, URZ, UR7, URZ, UP0, !UPT ;  /* 0x00000007ff077290 */ /* 0x000fe200087fe4ff */
[----:B------:R-:W-:Y:S01]  /*b350*/  UMOV UR31, UR36 ;  /* 0x00000024001f7c82 */ /* 0x000fe20008000000 */
[----:B------:R-:W-:Y:S01]  /*b360*/  UMOV UR30, UR10 ;  /* 0x0000000a001e7c82 */ /* 0x000fe20008000000 */
[----:B------:R-:W-:Y:S02]  /*b370*/  UIADD3 UR32, UPT, UPT, UR4, 0xa200, URZ ;  /* 0x0000a20004207890 */ /* 0x000fe4000fffe0ff */
[----:B------:R-:W-:Y:S01]  /*b380*/  UIADD3 UR33, UPT, UPT, UR9, 0x60, URZ ;  /* 0x0000006009217890 */ /* 0x000fe2000fffe0ff */
[----:B------:R-:W-:Y:S03]  /*b390*/  UMOV UR35, UR36 ;  /* 0x0000002400237c82 */ /* 0x000fe60008000000 */
[----:B------:R2:W-:Y:S01]  /*b3a0*/  UTMASTG.3D [UR8], [UR6] ;  /* 0x00000008060073b5 */ /* 0x0005e20008010000 */
[----:B------:R-:W-:Y:S01]  /*b3b0*/  UMOV UR34, UR10 ;  /* 0x0000000a00227c82 */ /* 0x000fe20008000000 */
[----:B------:R-:W-:Y:S02]  /*b3c0*/  UIADD3 UR24, UPT, UPT, UR4, 0xb200, URZ ;  /* 0x0000b20004187890 */ /* 0x000fe4000fffe0ff */
[----:B------:R-:W-:Y:S01]  /*b3d0*/  UIADD3 UR25, UPT, UPT, UR9, 0x80, URZ ;  /* 0x0000008009197890 */ /* 0x000fe2000fffe0ff */
[----:B------:R-:W-:Y:S01]  /*b3e0*/  UMOV UR27, UR36 ;  /* 0x00000024001b7c82 */ /* 0x000fe20008000000 */
[----:B------:R-:W-:Y:S01]  /*b3f0*/  UMOV UR26, UR10 ;  /* 0x0000000a001a7c82 */ /* 0x000fe20008000000 */
[----:B------:R2:W-:Y:S01]  /*b400*/  UTMASTG.3D [UR16], [UR6] ;  /* 0x00000010060073b5 */ /* 0x0005e20008010000 */
[----:B------:R-:W-:Y:S02]  /*b410*/  UIADD3 UR20, UPT, UPT, UR4, 0xc200, URZ ;  /* 0x0000c20004147890 */ /* 0x000fe4000fffe0ff */
[----:B------:R-:W-:Y:S01]  /*b420*/  UIADD3 UR21, UPT, UPT, UR9, 0xa0, URZ ;  /* 0x000000a009157890 */ /* 0x000fe2000fffe0ff */
[----:B------:R-:W-:Y:S01]  /*b430*/  UMOV UR23, UR36 ;  /* 0x0000002400177c82 */ /* 0x000fe20008000000 */
[----:B------:R-:W-:Y:S01]  /*b440*/  UMOV UR22, UR10 ;  /* 0x0000000a00167c82 */ /* 0x000fe20008000000 */
[----:B------:R-:W-:Y:S01]  /*b450*/  UIADD3 UR12, UPT, UPT, UR4, 0xd200, URZ ;  /* 0x0000d200040c7890 */ /* 0x000fe2000fffe0ff */
[----:B------:R2:W-:Y:S01]  /*b460*/  UTMASTG.3D [UR28], [UR6] ;  /* 0x0000001c060073b5 */ /* 0x0005e20008010000 */
[----:B------:R-:W-:Y:S01]  /*b470*/  UIADD3 UR13, UPT, UPT, UR9, 0xc0, URZ ;  /* 0x000000c0090d7890 */ /* 0x000fe2000fffe0ff */
[----:B------:R-:W-:Y:S01]  /*b480*/  UMOV UR15, UR36 ;  /* 0x00000024000f7c82 */ /* 0x000fe20008000000 */
[----:B------:R-:W-:Y:S01]  /*b490*/  UMOV UR14, UR10 ;  /* 0x0000000a000e7c82 */ /* 0x000fe20008000000 */
[----:B------:R2:W-:Y:S01]  /*b4a0*/  UTMASTG.3D [UR32], [UR6] ;  /* 0x00000020060073b5 */ /* 0x0005e20008010000 */
[----:B------:R2:W-:Y:S01]  /*b4b0*/  UTMASTG.3D [UR24], [UR6] ;  /* 0x00000018060073b5 */ /* 0x0005e20008010000 */
[----:B------:R2:W-:Y:S04]  /*b4c0*/  UTMASTG.3D [UR20], [UR6] ;  /* 0x00000014060073b5 */ /* 0x0005e80008010000 */
[----:B------:R2:W-:Y:S01]  /*b4d0*/  UTMASTG.3D [UR12], [UR6] ;  /* 0x0000000c060073b5 */ /* 0x0005e20008010000 */
[----:B------:R0:W-:Y:S01]  /*b4e0*/  UTMACMDFLUSH ;  /* 0x00000000000079b7 */ /* 0x0001e20000000000 */
[----:B--2---:R-:W-:Y:S04]  /*b4f0*/  DEPBAR.LE SB0, 0x0 ;  /* 0x000080000000791a */ /* 0x004fe80000000000 */
.L_x_108:
[----:B------:R-:W-:Y:S05]  /*b500*/  BSYNC.RECONVERGENT B0 ;  /* 0x0000000000007941 */ /* 0x000fea0003800200 */
.L_x_107:
[----:B------:R-:W-:Y:S01]  /*b510*/  UISETP.NE.AND UP2, UPT, UR48, URZ, UPT ;  /* 0x000000ff3000728c */ /* 0x000fe2000bf45270 */
[----:B------:R-:W-:Y:S01]  /*b520*/  BAR.SYNC.DEFER_BLOCKING 0x1, 0x80 ;  /* 0x0042000000007b1d */ /* 0x000fe20000010000 */
[----:B------:R-:W-:Y:S02]  /*b530*/  UISETP.NE.AND UP0, UPT, UR45, 0x2, UPT ;  /* 0x000000022d00788c */ /* 0x000fe4000bf05270 */
[----:B------:R-:W-:Y:S02]  /*b540*/  UISETP.NE.AND UP1, UPT, UR5, 0x2, UPT ;  /* 0x000000020500788c */ /* 0x000fe4000bf25270 */
[----:B------:R-:W-:Y:S02]  /*b550*/  USEL UR6, URZ, 0x1, UP0 ;  /* 0x00000001ff067887 */ /* 0x000fe40008000000 */
[----:B------:R-:W-:Y:S02]  /*b560*/  USEL UR4, URZ, 0x1, UP1 ;  /* 0x00000001ff047887 */ /* 0x000fe40008800000 */
[----:B------:R-:W-:Y:S02]  /*b570*/  UIADD3 UR47, UPT, UPT, UR37, UR56, URZ ;  /* 0x00000038252f7290 */ /* 0x000fe4000fffe0ff */
[----:B------:R-:W-:Y:S02]  /*b580*/  UIADD3 UR46, UPT, UPT, UR38, UR57, URZ ;  /* 0x00000039262e7290 */ /* 0x000fe4000fffe0ff */
[----:B------:R-:W-:Y:S02]  /*b590*/  USEL UR18, UR45, URZ, UP0 ;  /* 0x000000ff2d127287 */ /* 0x000fe40008000000 */
[----:B------:R-:W-:Y:S02]  /*b5a0*/  USEL UR43, UR5, URZ, UP1 ;  /* 0x000000ff052b7287 */ /* 0x000fe40008800000 */
[----:B------:R-:W-:Y:S02]  /*b5b0*/  ULOP3.LUT UR49, UR49, UR6, URZ, 0x3c, !UPT ;  /* 0x0000000631317292 */ /* 0x000fe4000f8e3cff */
[----:B------:R-:W-:Y:S01]  /*b5c0*/  ULOP3.LUT UR50, UR50, UR4, URZ, 0x3c, !UPT ;  /* 0x0000000432327292 */ /* 0x000fe2000f8e3cff */
[----:B------:R-:W-:Y:S01]  /*b5d0*/  UMOV UR36, UR51 ;  /* 0x0000003300247c82 */ /* 0x000fe20008000000 */
[----:B------:R-:W-:Y:S10]  /*b5e0*/  BRA.U UP2, `(.L_x_109) ;  /* 0xffffff9902807547 */ /* 0x000ff4000b83ffff */
[----:B------:R-:W-:Y:S05]  /*b5f0*/  EXIT ;  /* 0x000000000000794d */ /* 0x000fea0003800000 */
.L_x_20:
[----:B--2---:R2:W3:Y:S02]  /*b600*/  SYNCS.PHASECHK.TRANS64.TRYWAIT P0, [R2+URZ+0x160], R3 ;  /* 0x00016003020075a7 */ /* 0x0044e400080011ff */
[----:B---3--:R-:W-:Y:S05]  /*b610*/  @!P0 NANOSLEEP.SYNCS 0x989680 ;  /* 0x009896800000895d */ /* 0x008fea0003900000 */
[----:B------:R-:W3:Y:S02]  /*b620*/  @!P0 SYNCS.PHASECHK.TRANS64 P0, [R2+URZ+0x160], R3 ;  /* 0x00016003020085a7 */ /* 0x000ee400080010ff */
[----:B---3--:R-:W-:Y:S05]  /*b630*/  @!P0 BRA `(.L_x_20) ;  /* 0xfffffffc00f08947 */ /* 0x008fea000383ffff */
[----:B------:R-:W-:Y:S05]  /*b640*/  BRA `(.L_x_110) ;  /* 0xffffff6000607947 */ /* 0x000fea000383ffff */
.L_x_23:
[----:B------:R-:W-:Y:S07]  /*b650*/  MOV R4, UR33 ;  /* 0x0000002100047c02 */ /* 0x000fee0008000f00 */
.L_x_111:
[----:B-1----:R1:W2:Y:S02]  /*b660*/  SYNCS.PHASECHK.TRANS64.TRYWAIT P0, [R4+URZ+0x78], R2 ;  /* 0x00007802040075a7 */ /* 0x0022a400080011ff */
[----:B--2---:R-:W-:Y:S05]  /*b670*/  @!P0 NANOSLEEP.SYNCS 0x989680 ;  /* 0x009896800000895d */ /* 0x004fea0003900000 */
[----:B------:R-:W2:Y:S02]  /*b680*/  @!P0 SYNCS.PHASECHK.TRANS64 P0, [R4+URZ+0x78], R2 ;  /* 0x00007802040085a7 */ /* 0x000ea400080010ff */
[----:B--2---:R-:W-:Y:S05]  /*b690*/  @!P0 BRA `(.L_x_111) ;  /* 0xfffffffc00f08947 */ /* 0x004fea000383ffff */
[----:B------:R-:W-:Y:S05]  /*b6a0*/  BRA `(.L_x_22) ;  /* 0xffffff6000a87947 */ /* 0x000fea000383ffff */
.L_x_29:
[----:B------:R-:W-:Y:S07]  /*b6b0*/  MOV R4, UR17 ;  /* 0x0000001100047c02 */ /* 0x000fee0008000f00 */
.L_x_112:
[----:B-1----:R1:W2:Y:S02]  /*b6c0*/  SYNCS.PHASECHK.TRANS64.TRYWAIT P0, [R4+URZ+0x78], R2 ;  /* 0x00007802040075a7 */ /* 0x0022a400080011ff */
[----:B--2---:R-:W-:Y:S05]  /*b6d0*/  @!P0 NANOSLEEP.SYNCS 0x989680 ;  /* 0x009896800000895d */ /* 0x004fea0003900000 */
[----:B------:R-:W2:Y:S02]  /*b6e0*/  @!P0 SYNCS.PHASECHK.TRANS64 P0, [R4+URZ+0x78], R2 ;  /* 0x00007802040085a7 */ /* 0x000ea400080010ff */
[----:B--2---:R-:W-:Y:S05]  /*b6f0*/  @!P0 BRA `(.L_x_112) ;  /* 0xfffffffc00f08947 */ /* 0x004fea000383ffff */
[----:B------:R-:W-:Y:S05]  /*b700*/  BRA `(.L_x_28) ;  /* 0xffffff6400507947 */ /* 0x000fea000383ffff */
.L_x_33:
[----:B-1----:R1:W2:Y:S02]  /*b710*/  SYNCS.PHASECHK.TRANS64.TRYWAIT P0, [R3+URZ+0x110], R2 ;  /* 0x00011002030075a7 */ /* 0x0022a400080011ff */
[----:B--2---:R-:W-:Y:S05]  /*b720*/  @!P0 NANOSLEEP.SYNCS 0x989680 ;  /* 0x009896800000895d */ /* 0x004fea0003900000 */
[----:B------:R-:W2:Y:S02]  /*b730*/  @!P0 SYNCS.PHASECHK.TRANS64 P0, [R3+URZ+0x110], R2 ;  /* 0x00011002030085a7 */ /* 0x000ea400080010ff */
[----:B--2---:R-:W-:Y:S05]  /*b740*/  @!P0 BRA `(.L_x_33) ;  /* 0xfffffffc00f08947 */ /* 0x004fea000383ffff */
[----:B------:R-:W-:Y:S05]  /*b750*/  BRA `(.L_x_113) ;  /* 0xffffff6400e07947 */ /* 0x000fea000383ffff */
.L_x_37:
[----:B------:R-:W-:-:S07]  /*b760*/  MOV R3, UR4 ;  /* 0x0000000400037c02 */ /* 0x000fce0008000f00 */
.L_x_114:
[----:B-1----:R1:W2:Y:S02]  /*b770*/  SYNCS.PHASECHK.TRANS64.TRYWAIT P0, [R3+URZ], R2 ;  /* 0x00000002030075a7 */ /* 0x0022a400080011ff */
[----:B--2---:R-:W-:Y:S05]  /*b780*/  @!P0 NANOSLEEP.SYNCS 0x989680 ;  /* 0x009896800000895d */ /* 0x004fea0003900000 */
[----:B------:R-:W2:Y:S02]  /*b790*/  @!P0 SYNCS.PHASECHK.TRANS64 P0, [R3+URZ], R2 ;  /* 0x00000002030085a7 */ /* 0x000ea400080010ff */
[----:B--2---:R-:W-:Y:S05]  /*b7a0*/  @!P0 BRA `(.L_x_114) ;  /* 0xfffffffc00f08947 */ /* 0x004fea000383ffff */
[----:B------:R-:W-:Y:S05]  /*b7b0*/  BRA `(.L_x_115) ;  /* 0xffffff6c00847947 */ /* 0x000fea000383ffff */
.L_x_38:
[----:B------:R-:W-:-:S07]  /*b7c0*/  MOV R3, UR5 ;  /* 0x0000000500037c02 */ /* 0x000fce0008000f00 */
.L_x_116:
[----:B-1----:R1:W2:Y:S02]  /*b7d0*/  SYNCS.PHASECHK.TRANS64.TRYWAIT P0, [R3+URZ], R2 ;  /* 0x00000002030075a7 */ /* 0x0022a400080011ff */
[----:B--2---:R-:W-:Y:S05]  /*b7e0*/  @!P0 NANOSLEEP.SYNCS 0x989680 ;  /* 0x009896800000895d */ /* 0x004fea0003900000 */
[----:B------:R-:W2:Y:S02]  /*b7f0*/  @!P0 SYNCS.PHASECHK.TRANS64 P0, [R3+URZ], R2 ;  /* 0x00000002030085a7 */ /* 0x000ea400080010ff */
[----:B--2---:R-:W-:Y:S05]  /*b800*/  @!P0 BRA `(.L_x_116) ;  /* 0xfffffffc00f08947 */ /* 0x004fea000383ffff */
[----:B------:R-:W-:Y:S05]  /*b810*/  BRA `(.L_x_117) ;  /* 0xffffff6c00907947 */ /* 0x000fea000383ffff */
.L_x_39:
[----:B------:R-:W-:-:S07]  /*b820*/  MOV R3, UR5 ;  /* 0x0000000500037c02 */ /* 0x000fce0008000f00 */
.L_x_118:
[----:B-1----:R1:W2:Y:S02]  /*b830*/  SYNCS.PHASECHK.TRANS64.TRYWAIT P0, [R3+URZ], R2 ;  /* 0x00000002030075a7 */ /* 0x0022a400080011ff */
[----:B--2---:R-:W-:Y:S05]  /*b840*/  @!P0 NANOSLEEP.SYNCS 0x989680 ;  /* 0x009896800000895d */ /* 0x004fea0003900000 */
[----:B------:R-:W2:Y:S02]  /*b850*/  @!P0 SYNCS.PHASECHK.TRANS64 P0, [R3+URZ], R2 ;  /* 0x00000002030085a7 */ /* 0x000ea400080010ff */
[----:B--2---:R-:W-:Y:S05]  /*b860*/  @!P0 BRA `(.L_x_118) ;  /* 0xfffffffc00f08947 */ /* 0x004fea000383ffff */
[----:B------:R-:W-:Y:S05]  /*b870*/  BRA `(.L_x_119) ;  /* 0xffffff6c009c7947 */ /* 0x000fea000383ffff */
.L_x_40:
[----:B------:R-:W-:-:S07]  /*b880*/  MOV R3, UR5 ;  /* 0x0000000500037c02 */ /* 0x000fce0008000f00 */
.L_x_120:
[----:B-1----:R1:W2:Y:S02]  /*b890*/  SYNCS.PHASECHK.TRANS64.TRYWAIT P0, [R3+URZ], R2 ;  /* 0x00000002030075a7 */ /* 0x0022a400080011ff */
[----:B--2---:R-:W-:Y:S05]  /*b8a0*/  @!P0 NANOSLEEP.SYNCS 0x989680 ;  /* 0x009896800000895d */ /* 0x004fea0003900000 */
[----:B------:R-:W2:Y:S02]  /*b8b0*/  @!P0 SYNCS.PHASECHK.TRANS64 P0, [R3+URZ], R2 ;  /* 0x00000002030085a7 */ /* 0x000ea400080010ff */
[----:B--2---:R-:W-:Y:S05]  /*b8c0*/  @!P0 BRA `(.L_x_120) ;  /* 0xfffffffc00f08947 */ /* 0x004fea000383ffff */
[----:B------:R-:W-:Y:S05]  /*b8d0*/  BRA `(.L_x_121) ;  /* 0xffffff6c00a87947 */ /* 0x000fea000383ffff */
.L_x_41:
[----:B------:R-:W-:-:S07]  /*b8e0*/  MOV R3, UR5 ;  /* 0x0000000500037c02 */ /* 0x000fce0008000f00 */
.L_x_122:
[----:B-1----:R1:W2:Y:S02]  /*b8f0*/  SYNCS.PHASECHK.TRANS64.TRYWAIT P0, [R3+URZ], R2 ;  /* 0x00000002030075a7 */ /* 0x0022a400080011ff */
[----:B--2---:R-:W-:Y:S05]  /*b900*/  @!P0 NANOSLEEP.SYNCS 0x989680 ;  /* 0x009896800000895d */ /* 0x004fea0003900000 */
[----:B------:R-:W2:Y:S02]  /*b910*/  @!P0 SYNCS.PHASECHK.TRANS64 P0, [R3+URZ], R2 ;  /* 0x00000002030085a7 */ /* 0x000ea400080010ff */
[----:B--2---:R-:W-:Y:S05]  /*b920*/  @!P0 BRA `(.L_x_122) ;  /* 0xfffffffc00f08947 */ /* 0x004fea000383ffff */
[----:B------:R-:W-:Y:S05]  /*b930*/  BRA `(.L_x_123) ;  /* 0xffffff6c00b47947 */ /* 0x000fea000383ffff */
.L_x_42:
[----:B------:R-:W-:-:S07]  /*b940*/  MOV R3, UR5 ;  /* 0x0000000500037c02 */ /* 0x000fce0008000f00 */
.L_x_124:
[----:B-1----:R1:W2:Y:S02]  /*b950*/  SYNCS.PHASECHK.TRANS64.TRYWAIT P0, [R3+URZ], R2 ;  /* 0x00000002030075a7 */ /* 0x0022a400080011ff */
[----:B--2---:R-:W-:Y:S05]  /*b960*/  @!P0 NANOSLEEP.SYNCS 0x989680 ;  /* 0x009896800000895d */ /* 0x004fea0003900000 */
[----:B------:R-:W2:Y:S02]  /*b970*/  @!P0 SYNCS.PHASECHK.TRANS64 P0, [R3+URZ], R2 ;  /* 0x00000002030085a7 */ /* 0x000ea400080010ff */
[----:B--2---:R-:W-:Y:S05]  /*b980*/  @!P0 BRA `(.L_x_124) ;  /* 0xfffffffc00f08947 */ /* 0x004fea000383ffff */
[----:B------:R-:W-:Y:S05]  /*b990*/  BRA `(.L_x_125) ;  /* 0xffffff6c00c07947 */ /* 0x000fea000383ffff */
.L_x_43:
[----:B------:R-:W-:-:S07]  /*b9a0*/  MOV R3, UR5 ;  /* 0x0000000500037c02 */ /* 0x000fce0008000f00 */
.L_x_126:
[----:B-1----:R1:W2:Y:S02]  /*b9b0*/  SYNCS.PHASECHK.TRANS64.TRYWAIT P0, [R3+URZ], R2 ;  /* 0x00000002030075a7 */ /* 0x0022a400080011ff */
[----:B--2---:R-:W-:Y:S05]  /*b9c0*/  @!P0 NANOSLEEP.SYNCS 0x989680 ;  /* 0x009896800000895d */ /* 0x004fea0003900000 */
[----:B------:R-:W2:Y:S02]  /*b9d0*/  @!P0 SYNCS.PHASECHK.TRANS64 P0, [R3+URZ], R2 ;  /* 0x00000002030085a7 */ /* 0x000ea400080010ff */
[----:B--2---:R-:W-:Y:S05]  /*b9e0*/  @!P0 BRA `(.L_x_126) ;  /* 0xfffffffc00f08947 */ /* 0x004fea000383ffff */
[----:B------:R-:W-:Y:S05]  /*b9f0*/  BRA `(.L_x_127) ;  /* 0xffffff6c00cc7947 */ /* 0x000fea000383ffff */
.L_x_44:
[----:B------:R-:W-:-:S07]  /*ba00*/  MOV R3, UR5 ;  /* 0x0000000500037c02 */ /* 0x000fce0008000f00 */
.L_x_128:
[----:B-1----:R1:W2:Y:S02]  /*ba10*/  SYNCS.PHASECHK.TRANS64.TRYWAIT P0, [R3+URZ], R2 ;  /* 0x00000002030075a7 */ /* 0x0022a400080011ff */
[----:B--2---:R-:W-:Y:S05]  /*ba20*/  @!P0 NANOSLEEP.SYNCS 0x989680 ;  /* 0x009896800000895d */ /* 0x004fea0003900000 */
[----:B------:R-:W2:Y:S02]  /*ba30*/  @!P0 SYNCS.PHASECHK.TRANS64 P0, [R3+URZ], R2 ;  /* 0x00000002030085a7 */ /* 0x000ea400080010ff */
[----:B--2---:R-:W-:Y:S05]  /*ba40*/  @!P0 BRA `(.L_x_128) ;  /* 0xfffffffc00f08947 */ /* 0x004fea000383ffff */
[----:B------:R-:W-:Y:S05]  /*ba50*/  BRA `(.L_x_129) ;  /* 0xffffff6c00d87947 */ /* 0x000fea000383ffff */
.L_x_45:
[----:B------:R-:W-:-:S07]  /*ba60*/  MOV R3, UR5 ;  /* 0x0000000500037c02 */ /* 0x000fce0008000f00 */
.L_x_130:
[----:B-1----:R1:W2:Y:S02]  /*ba70*/  SYNCS.PHASECHK.TRANS64.TRYWAIT P0, [R3+URZ], R2 ;  /* 0x00000002030075a7 */ /* 0x0022a400080011ff */
[----:B--2---:R-:W-:Y:S05]  /*ba80*/  @!P0 NANOSLEEP.SYNCS 0x989680 ;  /* 0x009896800000895d */ /* 0x004fea0003900000 */
[----:B------:R-:W2:Y:S02]  /*ba90*/  @!P0 SYNCS.PHASECHK.TRANS64 P0, [R3+URZ], R2 ;  /* 0x00000002030085a7 */ /* 0x000ea400080010ff */
[----:B--2---:R-:W-:Y:S05]  /*baa0*/  @!P0 BRA `(.L_x_130) ;  /* 0xfffffffc00f08947 */ /* 0x004fea000383ffff */
[----:B------:R-:W-:Y:S05]  /*bab0*/  BRA `(.L_x_131) ;  /* 0xffffff6c00e47947 */ /* 0x000fea000383ffff */
.L_x_46:
[----:B------:R-:W-:-:S07]  /*bac0*/  MOV R3, UR5 ;  /* 0x0000000500037c02 */ /* 0x000fce0008000f00 */
.L_x_132:
[----:B-1----:R1:W2:Y:S02]  /*bad0*/  SYNCS.PHASECHK.TRANS64.TRYWAIT P0, [R3+URZ], R2 ;  /* 0x00000002030075a7 */ /* 0x0022a400080011ff */
[----:B--2---:R-:W-:Y:S05]  /*bae0*/  @!P0 NANOSLEEP.SYNCS 0x989680 ;  /* 0x009896800000895d */ /* 0x004fea0003900000 */
[----:B------:R-:W2:Y:S02]  /*baf0*/  @!P0 SYNCS.PHASECHK.TRANS64 P0, [R3+URZ], R2 ;  /* 0x00000002030085a7 */ /* 0x000ea400080010ff */
[----:B--2---:R-:W-:Y:S05]  /*bb00*/  @!P0 BRA `(.L_x_132) ;  /* 0xfffffffc00f08947 */ /* 0x004fea000383ffff */
[----:B------:R-:W-:Y:S05]  /*bb10*/  BRA `(.L_x_133) ;  /* 0xffffff6c00f07947 */ /* 0x000fea000383ffff */
.L_x_47:
[----:B------:R-:W-:-:S07]  /*bb20*/  MOV R3, UR5 ;  /* 0x0000000500037c02 */ /* 0x000fce0008000f00 */
.L_x_134:
[----:B-1----:R1:W2:Y:S02]  /*bb30*/  SYNCS.PHASECHK.TRANS64.TRYWAIT P0, [R3+URZ], R2 ;  /* 0x00000002030075a7 */ /* 0x0022a400080011ff */
[----:B--2---:R-:W-:Y:S05]  /*bb40*/  @!P0 NANOSLEEP.SYNCS 0x989680 ;  /* 0x009896800000895d */ /* 0x004fea0003900000 */
[----:B------:R-:W2:Y:S02]  /*bb50*/  @!P0 SYNCS.PHASECHK.TRANS64 P0, [R3+URZ], R2 ;  /* 0x00000002030085a7 */ /* 0x000ea400080010ff */
[----:B--2---:R-:W-:Y:S05]  /*bb60*/  @!P0 BRA `(.L_x_134) ;  /* 0xfffffffc00f08947 */ /* 0x004fea000383ffff */
[----:B------:R-:W-:Y:S05]  /*bb70*/  BRA `(.L_x_135) ;  /* 0xffffff6c00fc7947 */ /* 0x000fea000383ffff */
.L_x_48:
[----:B------:R-:W-:-:S07]  /*bb80*/  MOV R3, UR5 ;  /* 0x0000000500037c02 */ /* 0x000fce0008000f00 */
.L_x_136:
[----:B-1----:R1:W2:Y:S02]  /*bb90*/  SYNCS.PHASECHK.TRANS64.TRYWAIT P0, [R3+URZ], R2 ;  /* 0x00000002030075a7 */ /* 0x0022a400080011ff */
[----:B--2---:R-:W-:Y:S05]  /*bba0*/  @!P0 NANOSLEEP.SYNCS 0x989680 ;  /* 0x009896800000895d */ /* 0x004fea0003900000 */
[----:B------:R-:W2:Y:S02]  /*bbb0*/  @!P0 SYNCS.PHASECHK.TRANS64 P0, [R3+URZ], R2 ;  /* 0x00000002030085a7 */ /* 0x000ea400080010ff */
[----:B--2---:R-:W-:Y:S05]  /*bbc0*/  @!P0 BRA `(.L_x_136) ;  /* 0xfffffffc00f08947 */ /* 0x004fea000383ffff */
[----:B------:R-:W-:Y:S05]  /*bbd0*/  BRA `(.L_x_137) ;  /* 0xffffff7000087947 */ /* 0x000fea000383ffff */
.L_x_49:
[----:B------:R-:W-:-:S07]  /*bbe0*/  MOV R3, UR5 ;  /* 0x0000000500037c02 */ /* 0x000fce0008000f00 */
.L_x_138:
[----:B-1----:R1:W2:Y:S02]  /*bbf0*/  SYNCS.PHASECHK.TRANS64.TRYWAIT P0, [R3+URZ], R2 ;  /* 0x00000002030075a7 */ /* 0x0022a400080011ff */
[----:B--2---:R-:W-:Y:S05]  /*bc00*/  @!P0 NANOSLEEP.SYNCS 0x989680 ;  /* 0x009896800000895d */ /* 0x004fea0003900000 */
[----:B------:R-:W2:Y:S02]  /*bc10*/  @!P0 SYNCS.PHASECHK.TRANS64 P0, [R3+URZ], R2 ;  /* 0x00000002030085a7 */ /* 0x000ea400080010ff */
[----:B--2---:R-:W-:Y:S05]  /*bc20*/  @!P0 BRA `(.L_x_138) ;  /* 0xfffffffc00f08947 */ /* 0x004fea000383ffff */
[----:B------:R-:W-:Y:S05]  /*bc30*/  BRA `(.L_x_139) ;  /* 0xffffff7000147947 */ /* 0x000fea000383ffff */
.L_x_50:
[----:B------:R-:W-:-:S07]  /*bc40*/  MOV R3, UR5 ;  /* 0x0000000500037c02 */ /* 0x000fce0008000f00 */
.L_x_140:
[----:B-1----:R1:W2:Y:S02]  /*bc50*/  SYNCS.PHASECHK.TRANS64.TRYWAIT P0, [R3+URZ], R2 ;  /* 0x00000002030075a7 */ /* 0x0022a400080011ff */
[----:B--2---:R-:W-:Y:S05]  /*bc60*/  @!P0 NANOSLEEP.SYNCS 0x989680 ;  /* 0x009896800000895d */ /* 0x004fea0003900000 */
[----:B------:R-:W2:Y:S02]  /*bc70*/  @!P0 SYNCS.PHASECHK.TRANS64 P0, [R3+URZ], R2 ;  /* 0x00000002030085a7 */ /* 0x000ea400080010ff */
[----:B--2---:R-:W-:Y:S05]  /*bc80*/  @!P0 BRA `(.L_x_140) ;  /* 0xfffffffc00f08947 */ /* 0x004fea000383ffff */
[----:B------:R-:W-:Y:S05]  /*bc90*/  BRA `(.L_x_141) ;  /* 0xffffff7000207947 */ /* 0x000fea000383ffff */
.L_x_53:
[----:B--2---:R2:W3:Y:S02]  /*bca0*/  SYNCS.PHASECHK.TRANS64.TRYWAIT P0, [R0+URZ+0x150], R2 ;  /* 0x00015002000075a7 */ /* 0x0044e400080011ff */
[----:B---3--:R-:W-:Y:S05]  /*bcb0*/  @!P0 NANOSLEEP.SYNCS 0x989680 ;  /* 0x009896800000895d */ /* 0x008fea0003900000 */
[----:B------:R-:W3:Y:S02]  /*bcc0*/  @!P0 SYNCS.PHASECHK.TRANS64 P0, [R0+URZ+0x150], R2 ;  /* 0x00015002000085a7 */ /* 0x000ee400080010ff */
[----:B---3--:R-:W-:Y:S05]  /*bcd0*/  @!P0 BRA `(.L_x_53) ;  /* 0xfffffffc00f08947 */ /* 0x008fea000383ffff */
[----:B------:R-:W-:Y:S05]  /*bce0*/  BRA `(.L_x_142) ;  /* 0xffffff7000847947 */ /* 0x000fea000383ffff */
.L_x_54:
[----:B------:R-:W-:-:S07]  /*bcf0*/  MOV R3, UR4 ;  /* 0x0000000400037c02 */ /* 0x000fce0008000f00 */
.L_x_143:
[----:B--2---:R2:W3:Y:S02]  /*bd00*/  SYNCS.PHASECHK.TRANS64.TRYWAIT P0, [R3+URZ+0x120], R2 ;  /* 0x00012002030075a7 */ /* 0x0044e400080011ff */
[----:B---3--:R-:W-:Y:S05]  /*bd10*/  @!P0 NANOSLEEP.SYNCS 0x989680 ;  /* 0x009896800000895d */ /* 0x008fea0003900000 */
[----:B------:R-:W3:Y:S02]  /*bd20*/  @!P0 SYNCS.PHASECHK.TRANS64 P0, [R3+URZ+0x120], R2 ;  /* 0x00012002030085a7 */ /* 0x000ee400080010ff */
[----:B---3--:R-:W-:Y:S05]  /*bd30*/  @!P0 BRA `(.L_x_143) ;  /* 0xfffffffc00f08947 */ /* 0x008fea000383ffff */
[----:B------:R-:W-:Y:S05]  /*bd40*/  BRA `(.L_x_144) ;  /* 0xffffff7000947947 */ /* 0x000fea000383ffff */
.L_x_55:
[----:B--2---:R2:W3:Y:S02]  /*bd50*/  SYNCS.PHASECHK.TRANS64.TRYWAIT P1, [R0+URZ+0x110], R2 ;  /* 0x00011002000075a7 */ /* 0x0044e400080211ff */
[----:B---3--:R-:W-:Y:S05]  /*bd60*/  @!P1 NANOSLEEP.SYNCS 0x989680 ;  /* 0x009896800000995d */ /* 0x008fea0003900000 */
[----:B------:R-:W3:Y:S02]  /*bd70*/  @!P1 SYNCS.PHASECHK.TRANS64 P1, [R0+URZ+0x110], R2 ;  /* 0x00011002000095a7 */ /* 0x000ee400080210ff */
[----:B---3--:R-:W-:Y:S05]  /*bd80*/  @!P1 BRA `(.L_x_55) ;  /* 0xfffffffc00f09947 */ /* 0x008fea000383ffff */
[----:B------:R-:W-:Y:S05]  /*bd90*/  BRA `(.L_x_145) ;  /* 0xffffff7000c47947 */ /* 0x000fea000383ffff */
.L_x_58:
[----:B------:R-:W-:-:S07]  /*bda0*/  MOV R2, UR4 ;  /* 0x0000000400027c02 */ /* 0x000fce0008000f00 */
.L_x_146:
[----:B--2---:R2:W3:Y:S02]  /*bdb0*/  SYNCS.PHASECHK.TRANS64.TRYWAIT P0, [R2+URZ+0x120], R0 ;  /* 0x00012000020075a7 */ /* 0x0044e400080011ff */
[----:B---3--:R-:W-:Y:S05]  /*bdc0*/  @!P0 NANOSLEEP.SYNCS 0x989680 ;  /* 0x009896800000895d */ /* 0x008fea0003900000 */
[----:B------:R-:W3:Y:S02]  /*bdd0*/  @!P0 SYNCS.PHASECHK.TRANS64 P0, [R2+URZ+0x120], R0 ;  /* 0x00012000020085a7 */ /* 0x000ee400080010ff */
[----:B---3--:R-:W-:Y:S05]  /*bde0*/  @!P0 BRA `(.L_x_146) ;  /* 0xfffffffc00f08947 */ /* 0x008fea000383ffff */
[----:B------:R-:W-:Y:S05]  /*bdf0*/  BRA `(.L_x_57) ;  /* 0xffffff7400187947 */ /* 0x000fea000383ffff */
.L_x_65:
[----:B-1----:R1:W2:Y:S02]  /*be00*/  SYNCS.PHASECHK.TRANS64.TRYWAIT P1, [R3+URZ+0x110], R4 ;  /* 0x00011004030075a7 */ /* 0x0022a400080211ff */
[----:B--2---:R-:W-:Y:S05]  /*be10*/  @!P1 NANOSLEEP.SYNCS 0x989680 ;  /* 0x009896800000995d */ /* 0x004fea0003900000 */
[----:B------:R-:W2:Y:S02]  /*be20*/  @!P1 SYNCS.PHASECHK.TRANS64 P1, [R3+URZ+0x110], R4 ;  /* 0x00011004030095a7 */ /* 0x000ea400080210ff */
[----:B--2---:R-:W-:Y:S05]  /*be30*/  @!P1 BRA `(.L_x_65) ;  /* 0xfffffffc00f09947 */ /* 0x004fea000383ffff */
[----:B------:R-:W-:Y:S05]  /*be40*/  BRA `(.L_x_147) ;  /* 0xffffff7800747947 */ /* 0x000fea000383ffff */
.L_x_66:
[----:B------:R-:W-:-:S07]  /*be50*/  MOV R4, UR17 ;  /* 0x0000001100047c02 */ /* 0x000fce0008000f00 */
.L_x_148:
[----:B-1----:R1:W2:Y:S02]  /*be60*/  SYNCS.PHASECHK.TRANS64.TRYWAIT P0, [R4+URZ+0x140], R3 ;  /* 0x00014003040075a7 */ /* 0x0022a400080011ff */
[----:B--2---:R-:W-:Y:S05]  /*be70*/  @!P0 NANOSLEEP.SYNCS 0x989680 ;  /* 0x009896800000895d */ /* 0x004fea0003900000 */
[----:B------:R-:W2:Y:S02]  /*be80*/  @!P0 SYNCS.PHASECHK.TRANS64 P0, [R4+URZ+0x140], R3 ;  /* 0x00014003040085a7 */ /* 0x000ea400080010ff */
[----:B--2---:R-:W-:Y:S05]  /*be90*/  @!P0 BRA `(.L_x_148) ;  /* 0xfffffffc00f08947 */ /* 0x004fea000383ffff */
[----:B------:R-:W-:Y:S05]  /*bea0*/  BRA `(.L_x_149) ;  /* 0xffffff7800a47947 */ /* 0x000fea000383ffff */
.L_x_69:
[----:B------:R-:W-:Y:S07]  /*beb0*/  MOV R2, UR7 ;  /* 0x0000000700027c02 */ /* 0x000fee0008000f00 */
.L_x_150:
[----:B-1----:R1:W2:Y:S02]  /*bec0*/  SYNCS.PHASECHK.TRANS64.TRYWAIT P0, [R2+URZ], R3 ;  /* 0x00000003020075a7 */ /* 0x0022a400080011ff */
[----:B--2---:R-:W-:Y:S05]  /*bed0*/  @!P0 NANOSLEEP.SYNCS 0x989680 ;  /* 0x009896800000895d */ /* 0x004fea0003900000 */
[----:B------:R-:W2:Y:S02]  /*bee0*/  @!P0 SYNCS.PHASECHK.TRANS64 P0, [R2+URZ], R3 ;  /* 0x00000003020085a7 */ /* 0x000ea400080010ff */
[----:B--2---:R-:W-:Y:S05]  /*bef0*/  @!P0 BRA `(.L_x_150) ;  /* 0xfffffffc00f08947 */ /* 0x004fea000383ffff */
[----:B------:R-:W-:Y:S05]  /*bf00*/  BRA `(.L_x_68) ;  /* 0xffffff7800c47947 */ /* 0x000fea000383ffff */
.L_x_72:
[----:B------:R-:W-:-:S07]  /*bf10*/  MOV R2, UR4 ;  /* 0x0000000400027c02 */ /* 0x000fce0008000f00 */
.L_x_151:
[----:B--2---:R2:W3:Y:S02]  /*bf20*/  SYNCS.PHASECHK.TRANS64.TRYWAIT P0, [R2+URZ], R0 ;  /* 0x00000000020075a7 */ /* 0x0044e400080011ff */
[----:B---3--:R-:W-:Y:S05]  /*bf30*/  @!P0 NANOSLEEP.SYNCS 0x989680 ;  /* 0x009896800000895d */ /* 0x008fea0003900000 */
[----:B------:R-:W3:Y:S02]  /*bf40*/  @!P0 SYNCS.PHASECHK.TRANS64 P0, [R2+URZ], R0 ;  /* 0x00000000020085a7 */ /* 0x000ee400080010ff */
[----:B---3--:R-:W-:Y:S05]  /*bf50*/  @!P0 BRA `(.L_x_151) ;  /* 0xfffffffc00f08947 */ /* 0x008fea000383ffff */
[----:B------:R-:W-:Y:S05]  /*bf60*/  BRA `(.L_x_152) ;  /* 0xffffff7c00687947 */ /* 0x000fea000383ffff */
.L_x_73:
[----:B------:R-:W-:-:S07]  /*bf70*/  MOV R2, UR4 ;  /* 0x0000000400027c02 */ /* 0x000fce0008000f00 */
.L_x_153:
[----:B--2---:R2:W3:Y:S02]  /*bf80*/  SYNCS.PHASECHK.TRANS64.TRYWAIT P0, [R2+URZ], R0 ;  /* 0x00000000020075a7 */ /* 0x0044e400080011ff */
[----:B---3--:R-:W-:Y:S05]  /*bf90*/  @!P0 NANOSLEEP.SYNCS 0x989680 ;  /* 0x009896800000895d */ /* 0x008fea0003900000 */
[----:B------:R-:W3:Y:S02]  /*bfa0*/  @!P0 SYNCS.PHASECHK.TRANS64 P0, [R2+URZ], R0 ;  /* 0x00000000020085a7 */ /* 0x000ee400080010ff */
[----:B---3--:R-:W-:Y:S05]  /*bfb0*/  @!P0 BRA `(.L_x_153) ;  /* 0xfffffffc00f08947 */ /* 0x008fea000383ffff */
[----:B------:R-:W-:Y:S05]  /*bfc0*/  BRA `(.L_x_154) ;  /* 0xffffff7c00747947 */ /* 0x000fea000383ffff */
.L_x_78:
[----:B---3--:R3:W4:Y:S02]  /*bfd0*/  SYNCS.PHASECHK.TRANS64.TRYWAIT P0, [R2+URZ+0x110], R0 ;  /* 0x00011000020075a7 */ /* 0x00872400080011ff */
[----:B----4-:R-:W-:Y:S05]  /*bfe0*/  @!P0 NANOSLEEP.SYNCS 0x989680 ;  /* 0x009896800000895d */ /* 0x010fea0003900000 */
[----:B------:R-:W4:Y:S02]  /*bff0*/  @!P0 SYNCS.PHASECHK.TRANS64 P0, [R2+URZ+0x110], R0 ;  /* 0x00011000020085a7 */ /* 0x000f2400080010ff */
[----:B----4-:R-:W-:Y:S05]  /*c000*/  @!P0 BRA `(.L_x_78) ;  /* 0xfffffffc00f08947 */ /* 0x010fea000383ffff */
[----:B------:R-:W-:Y:S05]  /*c010*/  BRA `(.L_x_155) ;  /* 0xffffff8000987947 */ /* 0x000fea000383ffff */
.L_x_81:
[----:B------:R-:W-:Y:S07]  /*c020*/  MOV R2, UR29 ;  /* 0x0000001d00027c02 */ /* 0x000fee0008000f00 */
.L_x_156:
[----:B-1----:R1:W3:Y:S02]  /*c030*/  SYNCS.PHASECHK.TRANS64.TRYWAIT P1, [R2+URZ+0x108], R0 ;  /* 0x00010800020075a7 */ /* 0x0022e400080211ff */
[----:B---3--:R-:W-:Y:S05]  /*c040*/  @!P1 NANOSLEEP.SYNCS 0x989680 ;  /* 0x009896800000995d */ /* 0x008fea0003900000 */
[----:B------:R-:W3:Y:S02]  /*c050*/  @!P1 SYNCS.PHASECHK.TRANS64 P1, [R2+URZ+0x108], R0 ;  /* 0x00010800020095a7 */ /* 0x000ee400080210ff */
[----:B---3--:R-:W-:Y:S05]  /*c060*/  @!P1 BRA `(.L_x_156) ;  /* 0xfffffffc00f09947 */ /* 0x008fea000383ffff */
[----:B------:R-:W-:Y:S05]  /*c070*/  BRA `(.L_x_80) ;  /* 0xffffff88000c7947 */ /* 0x000fea000383ffff */
.L_x_84:
[----:B------:R-:W-:Y:S07]  /*c080*/  MOV R2, UR29 ;  /* 0x0000001d00027c02 */ /* 0x000fee0008000f00 */
.L_x_157:
[----:B-1----:R1:W3:Y:S02]  /*c090*/  SYNCS.PHASECHK.TRANS64.TRYWAIT P0, [R2+URZ+0xf8], R4 ;  /* 0x0000f804020075a7 */ /* 0x0022e400080011ff */
[----:B---3--:R-:W-:Y:S05]  /*c0a0*/  @!P0 NANOSLEEP.SYNCS 0x989680 ;  /* 0x009896800000895d */ /* 0x008fea0003900000 */
[----:B------:R-:W3:Y:S02]  /*c0b0*/  @!P0 SYNCS.PHASECHK.TRANS64 P0, [R2+URZ+0xf8], R4 ;  /* 0x0000f804020085a7 */ /* 0x000ee400080010ff */
[----:B---3--:R-:W-:Y:S05]  /*c0c0*/  @!P0 BRA `(.L_x_157) ;  /* 0xfffffffc00f08947 */ /* 0x008fea000383ffff */
[----:B------:R-:W-:Y:S05]  /*c0d0*/  BRA `(.L_x_158) ;  /* 0xffffff8800707947 */ /* 0x000fea000383ffff */
.L_x_87:
[----:B------:R-:W-:Y:S07]  /*c0e0*/  MOV R2, UR4 ;  /* 0x0000000400027c02 */ /* 0x000fee0008000f00 */
.L_x_159:
[----:B-1----:R1:W2:Y:S02]  /*c0f0*/  SYNCS.PHASECHK.TRANS64.TRYWAIT P0, [R2+URZ+0x110], R0 ;  /* 0x00011000020075a7 */ /* 0x0022a400080011ff */
[----:B--2---:R-:W-:Y:S05]  /*c100*/  @!P0 NANOSLEEP.SYNCS 0x989680 ;  /* 0x009896800000895d */ /* 0x004fea0003900000 */
[----:B------:R-:W2:Y:S02]  /*c110*/  @!P0 SYNCS.PHASECHK.TRANS64 P0, [R2+URZ+0x110], R0 ;  /* 0x00011000020085a7 */ /* 0x000ea400080010ff */
[----:B--2---:R-:W-:Y:S05]  /*c120*/  @!P0 BRA `(.L_x_159) ;  /* 0xfffffffc00f08947 */ /* 0x004fea000383ffff */
[----:B------:R-:W-:Y:S05]  /*c130*/  BRA `(.L_x_160) ;  /* 0xffffff8c00cc7947 */ /* 0x000fea000383ffff */
.L_x_97:
[----:B-1----:R-:W-:Y:S04]  /*c140*/  MOV R3, UR44 ;  /* 0x0000002c00037c02 */ /* 0x002fe80008000f00 */
[----:B------:R1:W4:Y:S03]  /*c150*/  SYNCS.PHASECHK.TRANS64.TRYWAIT P2, [R3+URZ+0xf0], R0 ;  /* 0x0000f000030075a7 */ /* 0x00032600080411ff */
[----:B----4-:R-:W-:Y:S05]  /*c160*/  @!P2 NANOSLEEP.SYNCS 0x989680 ;  /* 0x009896800000a95d */ /* 0x010fea0003900000 */
[----:B------:R-:W4:Y:S02]  /*c170*/  @!P2 SYNCS.PHASECHK.TRANS64 P2, [R3+URZ+0xf0], R0 ;  /* 0x0000f0000300a5a7 */ /* 0x000f2400080410ff */
[----:B----4-:R-:W-:Y:S05]  /*c180*/  @!P2 BRA `(.L_x_97) ;  /* 0xfffffffc00eca947 */ /* 0x010fea000383ffff */
[----:B------:R-:W-:Y:S05]  /*c190*/  BRA `(.L_x_96) ;  /* 0xffffffa000247947 */ /* 0x000fea000383ffff */
.L_x_99:
[----:B-1----:R1:W2:Y:S02]  /*c1a0*/  SYNCS.PHASECHK.TRANS64.TRYWAIT P1, [R5+URZ+0x130], R4 ;  /* 0x00013004050075a7 */ /* 0x0022a400080211ff */
[----:B--2---:R-:W-:Y:S05]  /*c1b0*/  @!P1 NANOSLEEP.SYNCS 0x989680 ;  /* 0x009896800000995d */ /* 0x004fea0003900000 */
[----:B------:R-:W2:Y:S02]  /*c1c0*/  @!P1 SYNCS.PHASECHK.TRANS64 P1, [R5+URZ+0x130], R4 ;  /* 0x00013004050095a7 */ /* 0x000ea400080210ff */
[----:B--2---:R-:W-:Y:S05]  /*c1d0*/  @!P1 BRA `(.L_x_99) ;  /* 0xfffffffc00f09947 */ /* 0x004fea000383ffff */
[----:B------:R-:W-:Y:S05]  /*c1e0*/  BRA `(.L_x_98) ;  /* 0xffffffa400347947 */ /* 0x000fea000383ffff */
        .weak           $__internal_0_$__cuda_sm10x_tcgen05_guardrail_trap_col_being_dealloced_not_returned_by_alloc
        .type           $__internal_0_$__cuda_sm10x_tcgen05_guardrail_trap_col_being_dealloced_not_returned_by_alloc,@function
        .size           $__internal_0_$__cuda_sm10x_tcgen05_guardrail_trap_col_being_dealloced_not_returned_by_alloc,($__internal_1_$__cuda_sm10x_tcgen05_guardrail_trap_phase_invalid_during_alloc - $__internal_0_$__cuda_sm10x_tcgen05_guardrail_trap_col_being_dealloced_not_returned_by_alloc)
$__internal_0_$__cuda_sm10x_tcgen05_guardrail_trap_col_being_dealloced_not_returned_by_alloc:
[----:B------:R-:W-:Y:S05]  /*c1f0*/  BPT.TRAP 0x1 ;  /* 0x000000040000795c */ /* 0x000fea0000300000 */
[----:B------:R-:W-:-:S04]  /*c200*/  HFMA2 R3, -RZ, RZ, 0, 0 ;  /* 0x00000000ff037431 */ /* 0x000fc800000001ff */
[----:B------:R-:W-:Y:S05]  /*c210*/  RET.REL.NODEC R2 `(_ZN7cutlass13device_kernelINS_4gemm6kernel13GemmUniversalIN4cute5tupleIJiiiiEEENS1_10collective13CollectiveMmaINS1_35MainloopSm100TmaUmmaWarpSpecializedILi15ELi2ELi2ENS5_IJNS4_1CILi1EEESB_SB_EEEEENS5_IJNSA_ILi128EEENSA_ILi224EEENSA_ILi32EEEEEEaNS5_IJlSB_lEEEaSI_NS4_8TiledMMAINS4_8MMA_AtomIJNS4_15SM100_MMA_S8_SSIaaiLi128ELi224ELNS4_4UMMA5MajorE0ELSN_0ELNSM_8SaturateE0EEEEEENS4_6LayoutISC_NS5_IJNSA_ILi0EEESS_SS_EEEEENS5_IJNS4_10UnderscoreESV_SV_EEEEENS4_13SM90_TMA_LOADENS4_14ComposedLayoutINS4_7SwizzleILi1ELi4ELi3EEENS4_18smem_ptr_flag_bitsILi8EEENSR_INS5_IJNSA_ILi8EEESG_EEENS5_IJSG_SB_EEEEEEEvNS4_8identityESY_S18_vS19_EENS_8epilogue10collective18CollectiveEpilogueINS1B_23Sm100TmaWarpSpecializedILi1ELi1ELi224ELb0ELb0EEEJSH_NS5_IJNSR_ISE_SB_EENSR_ISF_SB_EEEEEaSI_aSI_NS1B_6fusion15FusionCallbacksIS1F_NS1J_17LinearCombinationIaiaiLNS_15FloatRoundStyleE2EEESH_S1I_JEEENS4_5SM1004TMEM4LOAD26SM100_TMEM_LOAD_32dp32b32xESY_S18_NS4_39AutoVectorizingCopyWithAssumedAlignmentILi128EEENS4_14SM90_TMA_STOREES18_S1U_S1U_EEEvvEEEEvNT_6ParamsE) ;  /* 0xffffff3c02787950 */ /* 0x000fea0003c3ffff */
        .weak           $__internal_1_$__cuda_sm10x_tcgen05_guardrail_trap_phase_invalid_during_alloc
        .type           $__internal_1_$__cuda_sm10x_tcgen05_guardrail_trap_phase_invalid_during_alloc,@function
        .size           $__internal_1_$__cuda_sm10x_tcgen05_guardrail_trap_phase_invalid_during_alloc,($__internal_2_$__cuda_sm10x_tcgen05_guardrail_trap_unallocated_columns_being_dealloced - $__internal_1_$__cuda_sm10x_tcgen05_guardrail_trap_phase_invalid_during_alloc)
$__internal_1_$__cuda_sm10x_tcgen05_guardrail_trap_phase_invalid_during_alloc:
[----:B------:R-:W-:Y:S05]  /*c220*/  BPT.TRAP 0x1 ;  /* 0x000000040000795c */ /* 0x000fea0000300000 */
[----:B------:R-:W-:-:S04]  /*c230*/  MOV R3, 0x0 ;  /* 0x0000000000037802 */ /* 0x000fc80000000f00 */
[----:B------:R-:W-:Y:S05]  /*c240*/  RET.REL.NODEC R2 `(_ZN7cutlass13device_kernelINS_4gemm6kernel13GemmUniversalIN4cute5tupleIJiiiiEEENS1_10collective13CollectiveMmaINS1_35MainloopSm100TmaUmmaWarpSpecializedILi15ELi2ELi2ENS5_IJNS4_1CILi1EEESB_SB_EEEEENS5_IJNSA_ILi128EEENSA_ILi224EEENSA_ILi32EEEEEEaNS5_IJlSB_lEEEaSI_NS4_8TiledMMAINS4_8MMA_AtomIJNS4_15SM100_MMA_S8_SSIaaiLi128ELi224ELNS4_4UMMA5MajorE0ELSN_0ELNSM_8SaturateE0EEEEEENS4_6LayoutISC_NS5_IJNSA_ILi0EEESS_SS_EEEEENS5_IJNS4_10UnderscoreESV_SV_EEEEENS4_13SM90_TMA_LOADENS4_14ComposedLayoutINS4_7SwizzleILi1ELi4ELi3EEENS4_18smem_ptr_flag_bitsILi8EEENSR_INS5_IJNSA_ILi8EEESG_EEENS5_IJSG_SB_EEEEEEEvNS4_8identityESY_S18_vS19_EENS_8epilogue10collective18CollectiveEpilogueINS1B_23Sm100TmaWarpSpecializedILi1ELi1ELi224ELb0ELb0EEEJSH_NS5_IJNSR_ISE_SB_EENSR_ISF_SB_EEEEEaSI_aSI_NS1B_6fusion15FusionCallbacksIS1F_NS1J_17LinearCombinationIaiaiLNS_15FloatRoundStyleE2EEESH_S1I_JEEENS4_5SM1004TMEM4LOAD26SM100_TMEM_LOAD_32dp32b32xESY_S18_NS4_39AutoVectorizingCopyWithAssumedAlignmentILi128EEENS4_14SM90_TMA_STOREES18_S1U_S1U_EEEvvEEEEvNT_6ParamsE) ;  /* 0xffffff3c026c7950 */ /* 0x000fea0003c3ffff */
        .weak           $__internal_2_$__cuda_sm10x_tcgen05_guardrail_trap_unallocated_columns_being_dealloced
        .type           $__internal_2_$__cuda_sm10x_tcgen05_guardrail_trap_unallocated_columns_being_dealloced,@function
        .size           $__internal_2_$__cuda_sm10x_tcgen05_guardrail_trap_unallocated_columns_being_dealloced,(.L_x_162 - $__internal_2_$__cuda_sm10x_tcgen05_guardrail_trap_unallocated_columns_being_dealloced)
$__internal_2_$__cuda_sm10x_tcgen05_guardrail_trap_unallocated_columns_being_dealloced:
[----:B------:R-:W-:Y:S05]  /*c250*/  BPT.TRAP 0x1 ;  /* 0x000000040000795c */ /* 0x000fea0000300000 */
[----:B------:R-:W-:-:S04]  /*c260*/  HFMA2 R3, -RZ, RZ, 0, 0 ;  /* 0x00000000ff037431 */ /* 0x000fc800000001ff */
[----:B------:R-:W-:Y:S05]  /*c270*/  RET.REL.NODEC R2 `(_ZN7cutlass13device_kernelINS_4gemm6kernel13GemmUniversalIN4cute5tupleIJiiiiEEENS1_10collective13CollectiveMmaINS1_35MainloopSm100TmaUmmaWarpSpecializedILi15ELi2ELi2ENS5_IJNS4_1CILi1EEESB_SB_EEEEENS5_IJNSA_ILi128EEENSA_ILi224EEENSA_ILi32EEEEEEaNS5_IJlSB_lEEEaSI_NS4_8TiledMMAINS4_8MMA_AtomIJNS4_15SM100_MMA_S8_SSIaaiLi128ELi224ELNS4_4UMMA5MajorE0ELSN_0ELNSM_8SaturateE0EEEEEENS4_6LayoutISC_NS5_IJNSA_ILi0EEESS_SS_EEEEENS5_IJNS4_10UnderscoreESV_SV_EEEEENS4_13SM90_TMA_LOADENS4_14ComposedLayoutINS4_7SwizzleILi1ELi4ELi3EEENS4_18smem_ptr_flag_bitsILi8EEENSR_INS5_IJNSA_ILi8EEESG_EEENS5_IJSG_SB_EEEEEEEvNS4_8identityESY_S18_vS19_EENS_8epilogue10collective18CollectiveEpilogueINS1B_23Sm100TmaWarpSpecializedILi1ELi1ELi224ELb0ELb0EEEJSH_NS5_IJNSR_ISE_SB_EENSR_ISF_SB_EEEEEaSI_aSI_NS1B_6fusion15FusionCallbacksIS1F_NS1J_17LinearCombinationIaiaiLNS_15FloatRoundStyleE2EEESH_S1I_JEEENS4_5SM1004TMEM4LOAD26SM100_TMEM_LOAD_32dp32b32xESY_S18_NS4_39AutoVectorizingCopyWithAssumedAlignmentILi128EEENS4_14SM90_TMA_STOREES18_S1U_S1U_EEEvvEEEEvNT_6ParamsE) ;  /* 0xffffff3c02607950 */ /* 0x000fea0003c3ffff */
.L_x_161:
[----:B------:R-:W-:-:S00]  /*c280*/  BRA `(.L_x_161) ;  /* 0xfffffffc00fc7947 */ /* 0x000fc0000383ffff */
[----:B------:R-:W-:-:S00]  /*c290*/  NOP ;  /* 0x0000000000007918 */ /* 0x000fc00000000000 */
        /* <DEDUP_REMOVED lines=14> */
.L_x_162:


//--------------------- .nv.global.init           --------------------------
	.section	.nv.global.init,"aw",@progbits
.nv.global.init:
	.type		$str$27,@object
	.size		$str$27,($str$28 - $str$27)
$str$27:
        /*0000*/ 	.byte	0x28, 0x61, 0x64, 0x64, 0x72, 0x65, 0x73, 0x73, 0x20, 0x26, 0x20, 0x6d, 0x61, 0x73, 0x6b, 0x29
        /*0010*/ 	.byte	0x20, 0x3d, 0x3d, 0x20, 0x30, 0x00
	.type		$str$28,@object
	.size		$str$28,($str$26 - $str$28)
$str$28:
        /*0016*/ 	.byte	0x2f, 0x74, 0x6d, 0x70, 0x2f, 0x63, 0x75, 0x74, 0x6c, 0x61, 0x73, 0x73, 0x5f, 0x73, 0x77, 0x65
        /*0026*/ 	.byte	0x65, 0x70, 0x5f, 0x73, 0x72, 0x63, 0x2f, 0x69, 0x6e, 0x63, 0x6c, 0x75, 0x64, 0x65, 0x2f, 0x63
        /*0036*/ 	.byte	0x75, 0x74, 0x65, 0x2f, 0x70, 0x6f, 0x69, 0x6e, 0x74, 0x65, 0x72, 0x5f, 0x66, 0x6c, 0x61, 0x67
        /*0046*/ 	.byte	0x67, 0x65, 0x64, 0x2e, 0x68, 0x70, 0x70, 0x00
	.type		$str$26,@object
	.size		$str$26,($str$25 - $str$26)
$str$26:
        /*004e*/ 	.byte	0x2f, 0x74, 0x6d, 0x70, 0x2f, 0x63, 0x75, 0x74, 0x6c, 0x61, 0x73, 0x73, 0x5f, 0x73, 0x77, 0x65
        /*005e*/ 	.byte	0x65, 0x70, 0x5f, 0x73, 0x72, 0x63, 0x2f, 0x69, 0x6e, 0x63, 0x6c, 0x75, 0x64, 0x65, 0x2f, 0x63
        /*006e*/ 	.byte	0x75, 0x74, 0x65, 0x2f, 0x61, 0x74, 0x6f, 0x6d, 0x2f, 0x63, 0x6f, 0x70, 0x79, 0x5f, 0x74, 0x72
        /*007e*/ 	.byte	0x61, 0x69, 0x74, 0x73, 0x5f, 0x73, 0x6d, 0x31, 0x30, 0x30, 0x2e, 0x68, 0x70, 0x70, 0x00
	.type		$str$25,@object
	.size		$str$25,(__unnamed_1 - $str$25)
$str$25:
        /*008d*/ 	.byte	0x28, 0x28, 0x75, 0x69, 0x6e, 0x74, 0x33, 0x32, 0x5f, 0x74, 0x28, 0x74, 0x68, 0x72, 0x65, 0x61
        /*009d*/ 	.byte	0x64, 0x49, 0x64, 0x78, 0x2e, 0x78, 0x29, 0x20, 0x2f, 0x20, 0x33, 0x32, 0x29, 0x20, 0x25, 0x20
        /*00ad*/ 	.byte	0x34, 0x29, 0x20, 0x3d, 0x3d, 0x20, 0x28, 0x28, 0x28, 0x74, 0x6d, 0x65, 0x6d, 0x5f, 0x61, 0x64
        /*00bd*/ 	.byte	0x64, 0x72, 0x20, 0x3e, 0x3e, 0x20, 0x31, 0x36, 0x29, 0x20, 0x2f, 0x20, 0x33, 0x32, 0x29, 0x20
        /*00cd*/ 	.byte	0x25, 0x20, 0x34, 0x29, 0x00
	.type		__unnamed_1,@object
	.size		__unnamed_1,(__unnamed_2 - __unnamed_1)
__unnamed_1:
        /* <DEDUP_REMOVED lines=25> */
        /*0262*/ 	.byte	0x3e, 0x3e, 0x3e, 0x3e, 0x5d, 0x00
	.type		__unnamed_2,@object
	.size		__unnamed_2,(.L_2 - __unnamed_2)
__unnamed_2:
        /* <DEDUP_REMOVED lines=41> */
.L_2:


//--------------------- .nv.shared._ZN7cutlass13device_kernelINS_4gemm6kernel13GemmUniversalIN4cute5tupleIJiiiiEEENS1_10collective13CollectiveMmaINS1_35MainloopSm100TmaUmmaWarpSpecializedILi15ELi2ELi2ENS5_IJNS4_1CILi1EEESB_SB_EEEEENS5_IJNSA_ILi128EEENSA_ILi224EEENSA_ILi32EEEEEEaNS5_IJlSB_lEEEaSI_NS4_8TiledMMAINS4_8MMA_AtomIJNS4_15SM100_MMA_S8_SSIaaiLi128ELi224ELNS4_4UMMA5MajorE0ELSN_0ELNSM_8SaturateE0EEEEEENS4_6LayoutISC_NS5_IJNSA_ILi0EEESS_SS_EEEEENS5_IJNS4_10UnderscoreESV_SV_EEEEENS4_13SM90_TMA_LOADENS4_14ComposedLayoutINS4_7SwizzleILi1ELi4ELi3EEENS4_18smem_ptr_flag_bitsILi8EEENSR_INS5_IJNSA_ILi8EEESG_EEENS5_IJSG_SB_EEEEEEEvNS4_8identityESY_S18_vS19_EENS_8epilogue10collective18CollectiveEpilogueINS1B_23Sm100TmaWarpSpecializedILi1ELi1ELi224ELb0ELb0EEEJSH_NS5_IJNSR_ISE_SB_EENSR_ISF_SB_EEEEEaSI_aSI_NS1B_6fusion15FusionCallbacksIS1F_NS1J_17LinearCombinationIaiaiLNS_15FloatRoundStyleE2EEESH_S1I_JEEENS4_5SM1004TMEM4LOAD26SM100_TMEM_LOAD_32dp32b32xESY_S18_NS4_39AutoVectorizingCopyWithAssumedAlignmentILi128EEENS4_14SM90_TMA_STOREES18_S1U_S1U_EEEvvEEEEvNT_6ParamsE --------------------------
	.section	.nv.shared._ZN7cutlass13device_kernelINS_4gemm6kernel13GemmUniversalIN4cute5tupleIJiiiiEEENS1_10collective13CollectiveMmaINS1_35MainloopSm100TmaUmmaWarpSpecializedILi15ELi2ELi2ENS5_IJNS4_1CILi1EEESB_SB_EEEEENS5_IJNSA_ILi128EEENSA_ILi224EEENSA_ILi32EEEEEEaNS5_IJlSB_lEEEaSI_NS4_8TiledMMAINS4_8MMA_AtomIJNS4_15SM100_MMA_S8_SSIaaiLi128ELi224ELNS4_4UMMA5MajorE0ELSN_0ELNSM_8SaturateE0EEEEEENS4_6LayoutISC_NS5_IJNSA_ILi0EEESS_SS_EEEEENS5_IJNS4_10UnderscoreESV_SV_EEEEENS4_13SM90_TMA_LOADENS4_14ComposedLayoutINS4_7SwizzleILi1ELi4ELi3EEENS4_18smem_ptr_flag_bitsILi8EEENSR_INS5_IJNSA_ILi8EEESG_EEENS5_IJSG_SB_EEEEEEEvNS4_8identityESY_S18_vS19_EENS_8epilogue10collective18CollectiveEpilogueINS1B_23Sm100TmaWarpSpecializedILi1ELi1ELi224ELb0ELb0EEEJSH_NS5_IJNSR_ISE_SB_EENSR_ISF_SB_EEEEEaSI_aSI_NS1B_6fusion15FusionCallbacksIS1F_NS1J_17LinearCombinationIaiaiLNS_15FloatRoundStyleE2EEESH_S1I_JEEENS4_5SM1004TMEM4LOAD26SM100_TMEM_LOAD_32dp32b32xESY_S18_NS4_39AutoVectorizingCopyWithAssumedAlignmentILi128EEENS4_14SM90_TMA_STOREES18_S1U_S1U_EEEvvEEEEvNT_6ParamsE,"aw",@nobits
	.sectionflags	@""
	.align	16
	.zero		1024


//--------------------- .nv.shared.reserved.0     --------------------------
	.section	.nv.shared.reserved.0,"aw",@nobits
	.weak		__nv_reservedSMEM_offset_0_alias
	.size		__nv_reservedSMEM_offset_0_alias, 0, 64
	.other		__nv_reservedSMEM_offset_0_alias,@"STO_CUDA_RESERVED_SHARED STV_DEFAULT"
__nv_reservedSMEM_offset_0_alias:
	.zero		0
.nv.shared.reserved.0:
	.zero		64
	.weak		__nv_reservedSMEM_tcgen05_partition
	.type		__nv_reservedSMEM_tcgen05_partition,@object
	.size		__nv_reservedSMEM_tcgen05_partition,(.L_0 - __nv_reservedSMEM_tcgen05_partition)
__nv_reservedSMEM_tcgen05_partition:
	.zero		32
.L_0:


//--------------------- .nv.global                --------------------------
	.section	.nv.global,"aw",@nobits
.nv.global:
	.type		_ZN40_INTERNAL_75d59104_4_k_cu_b4f6db88_266144cute1_E,@object
	.size		_ZN40_INTERNAL_75d59104_4_k_cu_b4f6db88_266144cute1_E,(_ZN40_INTERNAL_75d59104_4_k_cu_b4f6db88_266144cuda3std3__45__cpo6cbeginE - _ZN40_INTERNAL_75d59104_4_k_cu_b4f6db88_266144cute1_E)
_ZN40_INTERNAL_75d59104_4_k_cu_b4f6db88_266144cute1_E:
	.zero		1
	.type		_ZN40_INTERNAL_75d59104_4_k_cu_b4f6db88_266144cuda3std3__45__cpo6cbeginE,@object
	.size		_ZN40_INTERNAL_75d59104_4_k_cu_b4f6db88_266144cuda3std3__45__cpo6cbeginE,(_ZN40_INTERNAL_75d59104_4_k_cu_b4f6db88_266144cuda3std3__48in_placeE - _ZN40_INTERNAL_75d59104_4_k_cu_b4f6db88_266144cuda3std3__45__cpo6cbeginE)
_ZN40_INTERNAL_75d59104_4_k_cu_b4f6db88_266144cuda3std3__45__cpo6cbeginE:
	.zero		1
	.type		_ZN40_INTERNAL_75d59104_4_k_cu_b4f6db88_266144cuda3std3__48in_placeE,@object
	.size		_ZN40_INTERNAL_75d59104_4_k_cu_b4f6db88_266144cuda3std3__48in_placeE,(_ZN40_INTERNAL_75d59104_4_k_cu_b4f6db88_266144cuda3std6ranges3__45__cpo9iter_moveE - _ZN40_INTERNAL_75d59104_4_k_cu_b4f6db88_266144cuda3std3__48in_placeE)
_ZN40_INTERNAL_75d59104_4_k_cu_b4f6db88_266144cuda3std3__48in_placeE:
	.zero		1
	.type		_ZN40_INTERNAL_75d59104_4_k_cu_b4f6db88_266144cuda3std6ranges3__45__cpo9iter_moveE,@object
	.size		_ZN40_INTERNAL_75d59104_4_k_cu_b4f6db88_266144cuda3std6ranges3__45__cpo9iter_moveE,(_ZN40_INTERNAL_75d59104_4_k_cu_b4f6db88_266144cuda3std3__45__cpo5beginE - _ZN40_INTERNAL_75d59104_4_k_cu_b4f6db88_266144cuda3std6ranges3__45__cpo9iter_moveE)
_ZN40_INTERNAL_75d59104_4_k_cu_b4f6db88_266144cuda3std6ranges3__45__cpo9iter_moveE:
	.zero		1
	.type		_ZN40_INTERNAL_75d59104_4_k_cu_b4f6db88_266144cuda3std3__45__cpo5beginE,@object
	.size		_ZN40_INTERNAL_75d59104_4_k_cu_b4f6db88_266144cuda3std3__45__cpo5beginE,(_ZN40_INTERNAL_75d59104_4_k_cu_b4f6db88_266144cuda3std3__442_GLOBAL__N__75d59104_4_k_cu_b4f6db88_266146ignoreE - _ZN40_INTERNAL_75d59104_4_k_cu_b4f6db88_266144cuda3std3__45__cpo5beginE)
_ZN40_INTERNAL_75d59104_4_k_cu_b4f6db88_266144cuda3std3__45__cpo5beginE:
	.zero		1
	.type		_ZN40_INTERNAL_75d59104_4_k_cu_b4f6db88_266144cuda3std3__442_GLOBAL__N__75d59104_4_k_cu_b4f6db88_266146ignoreE,@object
	.size		_ZN40_INTERNAL_75d59104_4_k_cu_b4f6db88_266144cuda3std3__442_GLOBAL__N__75d59104_4_k_cu_b4f6db88_266146ignoreE,(_ZN40_INTERNAL_75d59104_4_k_cu_b4f6db88_266144cute7productE - _ZN40_INTERNAL_75d59104_4_k_cu_b4f6db88_266144cuda3std3__442_GLOBAL__N__75d59104_4_k_cu_b4f6db88_266146ignoreE)
_ZN40_INTERNAL_75d59104_4_k_cu_b4f6db88_266144cuda3std3__442_GLOBAL__N__75d59104_4_k_cu_b4f6db88_266146ignoreE:
	.zero		1
	.type		_ZN40_INTERNAL_75d59104_4_k_cu_b4f6db88_266144cute7productE,@object
	.size		_ZN40_INTERNAL_75d59104_4_k_cu_b4f6db88_266144cute7productE,(_ZN40_INTERNAL_75d59104_4_k_cu_b4f6db88_266144cuda3std3__45__cpo3endE - _ZN40_INTERNAL_75d59104_4_k_cu_b4f6db88_266144cute7productE)
_ZN40_INTERNAL_75d59104_4_k_cu_b4f6db88_266144cute7productE:
	.zero		1
	.type		_ZN40_INTERNAL_75d59104_4_k_cu_b4f6db88_266144cuda3std3__45__cpo3endE,@object
	.size		_ZN40_INTERNAL_75d59104_4_k_cu_b4f6db88_266144cuda3std3__45__cpo3endE,(_ZN40_INTERNAL_75d59104_4_k_cu_b4f6db88_266144cuda3std3__419piecewise_constructE - _ZN40_INTERNAL_75d59104_4_k_cu_b4f6db88_266144cuda3std3__45__cpo3endE)
_ZN40_INTERNAL_75d59104_4_k_cu_b4f6db88_266144cuda3std3__45__cpo3endE:
	.zero		1
	.type		_ZN40_INTERNAL_75d59104_4_k_cu_b4f6db88_266144cuda3std3__419piecewise_constructE,@object
	.size		_ZN40_INTERNAL_75d59104_4_k_cu_b4f6db88_266144cuda3std3__419piecewise_constructE,(_ZN40_INTERNAL_75d59104_4_k_cu_b4f6db88_266144cuda3std3__45__cpo4cendE - _ZN40_INTERNAL_75d59104_4_k_cu_b4f6db88_266144cuda3std3__419piecewise_constructE)
_ZN40_INTERNAL_75d59104_4_k_cu_b4f6db88_266144cuda3std3__419piecewise_constructE:
	.zero		1
	.type		_ZN40_INTERNAL_75d59104_4_k_cu_b4f6db88_266144cuda3std3__45__cpo4cendE,@object
	.size		_ZN40_INTERNAL_75d59104_4_k_cu_b4f6db88_266144cuda3std3__45__cpo4cendE,(_ZN40_INTERNAL_75d59104_4_k_cu_b4f6db88_266144cuda3std6ranges3__45__cpo4swapE - _ZN40_INTERNAL_75d59104_4_k_cu_b4f6db88_266144cuda3std3__45__cpo4cendE)
_ZN40_INTERNAL_75d59104_4_k_cu_b4f6db88_266144cuda3std3__45__cpo4cendE:
	.zero		1
	.type		_ZN40_INTERNAL_75d59104_4_k_cu_b4f6db88_266144cuda3std6ranges3__45__cpo4swapE,@object
	.size		_ZN40_INTERNAL_75d59104_4_k_cu_b4f6db88_266144cuda3std6ranges3__45__cpo4swapE,(.L_10 - _ZN40_INTERNAL_75d59104_4_k_cu_b4f6db88_266144cuda3std6ranges3__45__cpo4swapE)
_ZN40_INTERNAL_75d59104_4_k_cu_b4f6db88_266144cuda3std6ranges3__45__cpo4swapE:
	.zero		1
.L_10:


//--------------------- .nv.constant0._ZN7cutlass13device_kernelINS_4gemm6kernel13GemmUniversalIN4cute5tupleIJiiiiEEENS1_10collective13CollectiveMmaINS1_35MainloopSm100TmaUmmaWarpSpecializedILi15ELi2ELi2ENS5_IJNS4_1CILi1EEESB_SB_EEEEENS5_IJNSA_ILi128EEENSA_ILi224EEENSA_ILi32EEEEEEaNS5_IJlSB_lEEEaSI_NS4_8TiledMMAINS4_8MMA_AtomIJNS4_15SM100_MMA_S8_SSIaaiLi128ELi224ELNS4_4UMMA5MajorE0ELSN_0ELNSM_8SaturateE0EEEEEENS4_6LayoutISC_NS5_IJNSA_ILi0EEESS_SS_EEEEENS5_IJNS4_10UnderscoreESV_SV_EEEEENS4_13SM90_TMA_LOADENS4_14ComposedLayoutINS4_7SwizzleILi1ELi4ELi3EEENS4_18smem_ptr_flag_bitsILi8EEENSR_INS5_IJNSA_ILi8EEESG_EEENS5_IJSG_SB_EEEEEEEvNS4_8identityESY_S18_vS19_EENS_8epilogue10collective18CollectiveEpilogueINS1B_23Sm100TmaWarpSpecializedILi1ELi1ELi224ELb0ELb0EEEJSH_NS5_IJNSR_ISE_SB_EENSR_ISF_SB_EEEEEaSI_aSI_NS1B_6fusion15FusionCallbacksIS1F_NS1J_17LinearCombinationIaiaiLNS_15FloatRoundStyleE2EEESH_S1I_JEEENS4_5SM1004TMEM4LOAD26SM100_TMEM_LOAD_32dp32b32xESY_S18_NS4_39AutoVectorizingCopyWithAssumedAlignmentILi128EEENS4_14SM90_TMA_STOREES18_S1U_S1U_EEEvvEEEEvNT_6ParamsE --------------------------
	.section	.nv.constant0._ZN7cutlass13device_kernelINS_4gemm6kernel13GemmUniversalIN4cute5tupleIJiiiiEEENS1_10collective13CollectiveMmaINS1_35MainloopSm100TmaUmmaWarpSpecializedILi15ELi2ELi2ENS5_IJNS4_1CILi1EEESB_SB_EEEEENS5_IJNSA_ILi128EEENSA_ILi224EEENSA_ILi32EEEEEEaNS5_IJlSB_lEEEaSI_NS4_8TiledMMAINS4_8MMA_AtomIJNS4_15SM100_MMA_S8_SSIaaiLi128ELi224ELNS4_4UMMA5MajorE0ELSN_0ELNSM_8SaturateE0EEEEEENS4_6LayoutISC_NS5_IJNSA_ILi0EEESS_SS_EEEEENS5_IJNS4_10UnderscoreESV_SV_EEEEENS4_13SM90_TMA_LOADENS4_14ComposedLayoutINS4_7SwizzleILi1ELi4ELi3EEENS4_18smem_ptr_flag_bitsILi8EEENSR_INS5_IJNSA_ILi8EEESG_EEENS5_IJSG_SB_EEEEEEEvNS4_8identityESY_S18_vS19_EENS_8epilogue10collective18CollectiveEpilogueINS1B_23Sm100TmaWarpSpecializedILi1ELi1ELi224ELb0ELb0EEEJSH_NS5_IJNSR_ISE_SB_EENSR_ISF_SB_EEEEEaSI_aSI_NS1B_6fusion15FusionCallbacksIS1F_NS1J_17LinearCombinationIaiaiLNS_15FloatRoundStyleE2EEESH_S1I_JEEENS4_5SM1004TMEM4LOAD26SM100_TMEM_LOAD_32dp32b32xESY_S18_NS4_39AutoVectorizingCopyWithAssumedAlignmentILi128EEENS4_14SM90_TMA_STOREES18_S1U_S1U_EEEvvEEEEvNT_6ParamsE,"a",@progbits
	.sectionflags	@""
	.align	4
.nv.constant0._ZN7cutlass13device_kernelINS_4gemm6kernel13GemmUniversalIN4cute5tupleIJiiiiEEENS1_10collective13CollectiveMmaINS1_35MainloopSm100TmaUmmaWarpSpecializedILi15ELi2ELi2ENS5_IJNS4_1CILi1EEESB_SB_EEEEENS5_IJNSA_ILi128EEENSA_ILi224EEENSA_ILi32EEEEEEaNS5_IJlSB_lEEEaSI_NS4_8TiledMMAINS4_8MMA_AtomIJNS4_15SM100_MMA_S8_SSIaaiLi128ELi224ELNS4_4UMMA5MajorE0ELSN_0ELNSM_8SaturateE0EEEEEENS4_6LayoutISC_NS5_IJNSA_ILi0EEESS_SS_EEEEENS5_IJNS4_10UnderscoreESV_SV_EEEEENS4_13SM90_TMA_LOADENS4_14ComposedLayoutINS4_7SwizzleILi1ELi4ELi3EEENS4_18smem_ptr_flag_bitsILi8EEENSR_INS5_IJNSA_ILi8EEESG_EEENS5_IJSG_SB_EEEEEEEvNS4_8identityESY_S18_vS19_EENS_8epilogue10collective18CollectiveEpilogueINS1B_23Sm100TmaWarpSpecializedILi1ELi1ELi224ELb0ELb0EEEJSH_NS5_IJNSR_ISE_SB_EENSR_ISF_SB_EEEEEaSI_aSI_NS1B_6fusion15FusionCallbacksIS1F_NS1J_17LinearCombinationIaiaiLNS_15FloatRoundStyleE2EEESH_S1I_JEEENS4_5SM1004TMEM4LOAD26SM100_TMEM_LOAD_32dp32b32xESY_S18_NS4_39AutoVectorizingCopyWithAssumedAlignmentILi128EEENS4_14SM90_TMA_STOREES18_S1U_S1U_EEEvvEEEEvNT_6ParamsE:
	.zero		2944


//--------------------- SYMBOLS --------------------------

	.type		.nv.reservedSmem.offset0,@object
	.size		.nv.reservedSmem.offset0,0x4
	.type		.nv.reservedSmem.cap,@object
	.size		.nv.reservedSmem.cap,0x4
	.type		__assertfail,@function
